//
// Generated by NVIDIA NVVM Compiler
//
// Compiler Build ID: CL-36424714
// Cuda compilation tools, release 13.0, V13.0.88
// Based on NVVM 20.0.0
//

.version 9.0
.target sm_100
.address_size 64

	// .globl	_Z12setup_kernelP17curandStateXORWOW
.global .align 4 .b8 precalc_xorwow_matrix[102400];
.global .align 4 .b8 precalc_xorwow_offset_matrix[102400];
.global .align 4 .b8 mrg32k3aM1[2304];
.global .align 4 .b8 mrg32k3aM2[2304];
.global .align 4 .b8 mrg32k3aM1SubSeq[2016];
.global .align 4 .b8 mrg32k3aM2SubSeq[2016];
.global .align 4 .b8 mrg32k3aM1Seq[2304];
.global .align 4 .b8 mrg32k3aM2Seq[2304];
.const .align 8 .b8 __cr_lgamma_table[72];
.extern .shared .align 16 .b8 shared[];

.visible .entry _Z12setup_kernelP17curandStateXORWOW(
	.param .u64 .ptr .align 1 _Z12setup_kernelP17curandStateXORWOW_param_0
)
{
	.reg .pred 	%p<24>;
	.reg .b32 	%r<406>;
	.reg .b64 	%rd<18>;

	ld.param.u64 	%rd8, [_Z12setup_kernelP17curandStateXORWOW_param_0];
	cvta.to.global.u64 	%rd9, %rd8;
	mov.u32 	%r182, %tid.x;
	mov.u32 	%r183, %ctaid.x;
	mov.u32 	%r184, %ntid.x;
	mad.lo.s32 	%r185, %r183, %r184, %r182;
	cvt.s64.s32 	%rd17, %r185;
	mul.wide.s32 	%rd10, %r185, 48;
	add.s64 	%rd2, %rd9, %rd10;
	mov.b32 	%r186, -488240786;
	mov.b32 	%r187, -1249830799;
	st.global.v2.u32 	[%rd2], {%r187, %r186};
	mov.b32 	%r188, -123459836;
	mov.b32 	%r189, -837785156;
	st.global.v2.u32 	[%rd2+8], {%r189, %r188};
	mov.b32 	%r190, -605914254;
	mov.b32 	%r191, -589760388;
	st.global.v2.u32 	[%rd2+16], {%r191, %r190};
	setp.eq.s32 	%p1, %r185, 0;
	@%p1 bra 	$L__BB0_42;
	mov.b32 	%r312, 0;
	mov.u64 	%rd12, precalc_xorwow_matrix;
$L__BB0_2:
	and.b64  	%rd4, %rd17, 3;
	setp.eq.s64 	%p2, %rd4, 0;
	@%p2 bra 	$L__BB0_41;
	mul.wide.u32 	%rd11, %r312, 3200;
	add.s64 	%rd5, %rd12, %rd11;
	cvt.u32.u64 	%r2, %rd4;
	mov.b32 	%r313, 0;
$L__BB0_4:
	mov.b32 	%r326, 0;
	mov.u32 	%r327, %r326;
	mov.u32 	%r328, %r326;
	mov.u32 	%r329, %r326;
	mov.u32 	%r330, %r326;
	mov.u32 	%r319, %r326;
$L__BB0_5:
	mul.wide.u32 	%rd13, %r319, 4;
	add.s64 	%rd14, %rd2, %rd13;
	ld.global.u32 	%r10, [%rd14+4];
	shl.b32 	%r11, %r319, 5;
	mov.b32 	%r325, 0;
$L__BB0_6:
	.pragma "nounroll";
	shr.u32 	%r196, %r10, %r325;
	and.b32  	%r197, %r196, 1;
	setp.eq.b32 	%p3, %r197, 1;
	not.pred 	%p4, %p3;
	add.s32 	%r198, %r11, %r325;
	mul.lo.s32 	%r199, %r198, 5;
	mul.wide.u32 	%rd15, %r199, 4;
	add.s64 	%rd6, %rd5, %rd15;
	@%p4 bra 	$L__BB0_8;
	ld.global.u32 	%r200, [%rd6];
	xor.b32  	%r330, %r330, %r200;
	ld.global.u32 	%r201, [%rd6+4];
	xor.b32  	%r329, %r329, %r201;
	ld.global.u32 	%r202, [%rd6+8];
	xor.b32  	%r328, %r328, %r202;
	ld.global.u32 	%r203, [%rd6+12];
	xor.b32  	%r327, %r327, %r203;
	ld.global.u32 	%r204, [%rd6+16];
	xor.b32  	%r326, %r326, %r204;
$L__BB0_8:
	and.b32  	%r206, %r196, 2;
	setp.eq.s32 	%p5, %r206, 0;
	@%p5 bra 	$L__BB0_10;
	ld.global.u32 	%r207, [%rd6+20];
	xor.b32  	%r330, %r330, %r207;
	ld.global.u32 	%r208, [%rd6+24];
	xor.b32  	%r329, %r329, %r208;
	ld.global.u32 	%r209, [%rd6+28];
	xor.b32  	%r328, %r328, %r209;
	ld.global.u32 	%r210, [%rd6+32];
	xor.b32  	%r327, %r327, %r210;
	ld.global.u32 	%r211, [%rd6+36];
	xor.b32  	%r326, %r326, %r211;
$L__BB0_10:
	and.b32  	%r213, %r196, 4;
	setp.eq.s32 	%p6, %r213, 0;
	@%p6 bra 	$L__BB0_12;
	ld.global.u32 	%r214, [%rd6+40];
	xor.b32  	%r330, %r330, %r214;
	ld.global.u32 	%r215, [%rd6+44];
	xor.b32  	%r329, %r329, %r215;
	ld.global.u32 	%r216, [%rd6+48];
	xor.b32  	%r328, %r328, %r216;
	ld.global.u32 	%r217, [%rd6+52];
	xor.b32  	%r327, %r327, %r217;
	ld.global.u32 	%r218, [%rd6+56];
	xor.b32  	%r326, %r326, %r218;
$L__BB0_12:
	and.b32  	%r220, %r196, 8;
	setp.eq.s32 	%p7, %r220, 0;
	@%p7 bra 	$L__BB0_14;
	ld.global.u32 	%r221, [%rd6+60];
	xor.b32  	%r330, %r330, %r221;
	ld.global.u32 	%r222, [%rd6+64];
	xor.b32  	%r329, %r329, %r222;
	ld.global.u32 	%r223, [%rd6+68];
	xor.b32  	%r328, %r328, %r223;
	ld.global.u32 	%r224, [%rd6+72];
	xor.b32  	%r327, %r327, %r224;
	ld.global.u32 	%r225, [%rd6+76];
	xor.b32  	%r326, %r326, %r225;
$L__BB0_14:
	and.b32  	%r227, %r196, 16;
	setp.eq.s32 	%p8, %r227, 0;
	@%p8 bra 	$L__BB0_16;
	ld.global.u32 	%r228, [%rd6+80];
	xor.b32  	%r330, %r330, %r228;
	ld.global.u32 	%r229, [%rd6+84];
	xor.b32  	%r329, %r329, %r229;
	ld.global.u32 	%r230, [%rd6+88];
	xor.b32  	%r328, %r328, %r230;
	ld.global.u32 	%r231, [%rd6+92];
	xor.b32  	%r327, %r327, %r231;
	ld.global.u32 	%r232, [%rd6+96];
	xor.b32  	%r326, %r326, %r232;
$L__BB0_16:
	and.b32  	%r234, %r196, 32;
	setp.eq.s32 	%p9, %r234, 0;
	@%p9 bra 	$L__BB0_18;
	ld.global.u32 	%r235, [%rd6+100];
	xor.b32  	%r330, %r330, %r235;
	ld.global.u32 	%r236, [%rd6+104];
	xor.b32  	%r329, %r329, %r236;
	ld.global.u32 	%r237, [%rd6+108];
	xor.b32  	%r328, %r328, %r237;
	ld.global.u32 	%r238, [%rd6+112];
	xor.b32  	%r327, %r327, %r238;
	ld.global.u32 	%r239, [%rd6+116];
	xor.b32  	%r326, %r326, %r239;
$L__BB0_18:
	and.b32  	%r241, %r196, 64;
	setp.eq.s32 	%p10, %r241, 0;
	@%p10 bra 	$L__BB0_20;
	ld.global.u32 	%r242, [%rd6+120];
	xor.b32  	%r330, %r330, %r242;
	ld.global.u32 	%r243, [%rd6+124];
	xor.b32  	%r329, %r329, %r243;
	ld.global.u32 	%r244, [%rd6+128];
	xor.b32  	%r328, %r328, %r244;
	ld.global.u32 	%r245, [%rd6+132];
	xor.b32  	%r327, %r327, %r245;
	ld.global.u32 	%r246, [%rd6+136];
	xor.b32  	%r326, %r326, %r246;
$L__BB0_20:
	and.b32  	%r248, %r196, 128;
	setp.eq.s32 	%p11, %r248, 0;
	@%p11 bra 	$L__BB0_22;
	ld.global.u32 	%r249, [%rd6+140];
	xor.b32  	%r330, %r330, %r249;
	ld.global.u32 	%r250, [%rd6+144];
	xor.b32  	%r329, %r329, %r250;
	ld.global.u32 	%r251, [%rd6+148];
	xor.b32  	%r328, %r328, %r251;
	ld.global.u32 	%r252, [%rd6+152];
	xor.b32  	%r327, %r327, %r252;
	ld.global.u32 	%r253, [%rd6+156];
	xor.b32  	%r326, %r326, %r253;
$L__BB0_22:
	and.b32  	%r255, %r196, 256;
	setp.eq.s32 	%p12, %r255, 0;
	@%p12 bra 	$L__BB0_24;
	ld.global.u32 	%r256, [%rd6+160];
	xor.b32  	%r330, %r330, %r256;
	ld.global.u32 	%r257, [%rd6+164];
	xor.b32  	%r329, %r329, %r257;
	ld.global.u32 	%r258, [%rd6+168];
	xor.b32  	%r328, %r328, %r258;
	ld.global.u32 	%r259, [%rd6+172];
	xor.b32  	%r327, %r327, %r259;
	ld.global.u32 	%r260, [%rd6+176];
	xor.b32  	%r326, %r326, %r260;
$L__BB0_24:
	and.b32  	%r262, %r196, 512;
	setp.eq.s32 	%p13, %r262, 0;
	@%p13 bra 	$L__BB0_26;
	ld.global.u32 	%r263, [%rd6+180];
	xor.b32  	%r330, %r330, %r263;
	ld.global.u32 	%r264, [%rd6+184];
	xor.b32  	%r329, %r329, %r264;
	ld.global.u32 	%r265, [%rd6+188];
	xor.b32  	%r328, %r328, %r265;
	ld.global.u32 	%r266, [%rd6+192];
	xor.b32  	%r327, %r327, %r266;
	ld.global.u32 	%r267, [%rd6+196];
	xor.b32  	%r326, %r326, %r267;
$L__BB0_26:
	and.b32  	%r269, %r196, 1024;
	setp.eq.s32 	%p14, %r269, 0;
	@%p14 bra 	$L__BB0_28;
	ld.global.u32 	%r270, [%rd6+200];
	xor.b32  	%r330, %r330, %r270;
	ld.global.u32 	%r271, [%rd6+204];
	xor.b32  	%r329, %r329, %r271;
	ld.global.u32 	%r272, [%rd6+208];
	xor.b32  	%r328, %r328, %r272;
	ld.global.u32 	%r273, [%rd6+212];
	xor.b32  	%r327, %r327, %r273;
	ld.global.u32 	%r274, [%rd6+216];
	xor.b32  	%r326, %r326, %r274;
$L__BB0_28:
	and.b32  	%r276, %r196, 2048;
	setp.eq.s32 	%p15, %r276, 0;
	@%p15 bra 	$L__BB0_30;
	ld.global.u32 	%r277, [%rd6+220];
	xor.b32  	%r330, %r330, %r277;
	ld.global.u32 	%r278, [%rd6+224];
	xor.b32  	%r329, %r329, %r278;
	ld.global.u32 	%r279, [%rd6+228];
	xor.b32  	%r328, %r328, %r279;
	ld.global.u32 	%r280, [%rd6+232];
	xor.b32  	%r327, %r327, %r280;
	ld.global.u32 	%r281, [%rd6+236];
	xor.b32  	%r326, %r326, %r281;
$L__BB0_30:
	and.b32  	%r283, %r196, 4096;
	setp.eq.s32 	%p16, %r283, 0;
	@%p16 bra 	$L__BB0_32;
	ld.global.u32 	%r284, [%rd6+240];
	xor.b32  	%r330, %r330, %r284;
	ld.global.u32 	%r285, [%rd6+244];
	xor.b32  	%r329, %r329, %r285;
	ld.global.u32 	%r286, [%rd6+248];
	xor.b32  	%r328, %r328, %r286;
	ld.global.u32 	%r287, [%rd6+252];
	xor.b32  	%r327, %r327, %r287;
	ld.global.u32 	%r288, [%rd6+256];
	xor.b32  	%r326, %r326, %r288;
$L__BB0_32:
	and.b32  	%r290, %r196, 8192;
	setp.eq.s32 	%p17, %r290, 0;
	@%p17 bra 	$L__BB0_34;
	ld.global.u32 	%r291, [%rd6+260];
	xor.b32  	%r330, %r330, %r291;
	ld.global.u32 	%r292, [%rd6+264];
	xor.b32  	%r329, %r329, %r292;
	ld.global.u32 	%r293, [%rd6+268];
	xor.b32  	%r328, %r328, %r293;
	ld.global.u32 	%r294, [%rd6+272];
	xor.b32  	%r327, %r327, %r294;
	ld.global.u32 	%r295, [%rd6+276];
	xor.b32  	%r326, %r326, %r295;
$L__BB0_34:
	and.b32  	%r297, %r196, 16384;
	setp.eq.s32 	%p18, %r297, 0;
	@%p18 bra 	$L__BB0_36;
	ld.global.u32 	%r298, [%rd6+280];
	xor.b32  	%r330, %r330, %r298;
	ld.global.u32 	%r299, [%rd6+284];
	xor.b32  	%r329, %r329, %r299;
	ld.global.u32 	%r300, [%rd6+288];
	xor.b32  	%r328, %r328, %r300;
	ld.global.u32 	%r301, [%rd6+292];
	xor.b32  	%r327, %r327, %r301;
	ld.global.u32 	%r302, [%rd6+296];
	xor.b32  	%r326, %r326, %r302;
$L__BB0_36:
	and.b32  	%r304, %r196, 32768;
	setp.eq.s32 	%p19, %r304, 0;
	@%p19 bra 	$L__BB0_38;
	ld.global.u32 	%r305, [%rd6+300];
	xor.b32  	%r330, %r330, %r305;
	ld.global.u32 	%r306, [%rd6+304];
	xor.b32  	%r329, %r329, %r306;
	ld.global.u32 	%r307, [%rd6+308];
	xor.b32  	%r328, %r328, %r307;
	ld.global.u32 	%r308, [%rd6+312];
	xor.b32  	%r327, %r327, %r308;
	ld.global.u32 	%r309, [%rd6+316];
	xor.b32  	%r326, %r326, %r309;
$L__BB0_38:
	add.s32 	%r325, %r325, 16;
	setp.ne.s32 	%p20, %r325, 32;
	@%p20 bra 	$L__BB0_6;
	mad.lo.s32 	%r310, %r319, -31, %r11;
	add.s32 	%r319, %r310, 1;
	setp.ne.s32 	%p21, %r319, 5;
	@%p21 bra 	$L__BB0_5;
	st.global.u32 	[%rd2+4], %r330;
	st.global.u32 	[%rd2+8], %r329;
	st.global.u32 	[%rd2+12], %r328;
	st.global.u32 	[%rd2+16], %r327;
	st.global.u32 	[%rd2+20], %r326;
	add.s32 	%r313, %r313, 1;
	setp.lt.u32 	%p22, %r313, %r2;
	@%p22 bra 	$L__BB0_4;
$L__BB0_41:
	shr.u64 	%rd7, %rd17, 2;
	add.s32 	%r312, %r312, 1;
	setp.gt.u64 	%p23, %rd17, 3;
	mov.u64 	%rd17, %rd7;
	@%p23 bra 	$L__BB0_2;
$L__BB0_42:
	mov.b32 	%r311, 0;
	st.global.v2.u32 	[%rd2+24], {%r311, %r311};
	st.global.u32 	[%rd2+32], %r311;
	mov.b64 	%rd16, 0;
	st.global.u64 	[%rd2+40], %rd16;
	ret;

}
	// .globl	_Z22generatePotentialPoolsPjmjS_P17curandStateXORWOWj
.visible .entry _Z22generatePotentialPoolsPjmjS_P17curandStateXORWOWj(
	.param .u64 .ptr .align 1 _Z22generatePotentialPoolsPjmjS_P17curandStateXORWOWj_param_0,
	.param .u64 _Z22generatePotentialPoolsPjmjS_P17curandStateXORWOWj_param_1,
	.param .u32 _Z22generatePotentialPoolsPjmjS_P17curandStateXORWOWj_param_2,
	.param .u64 .ptr .align 1 _Z22generatePotentialPoolsPjmjS_P17curandStateXORWOWj_param_3,
	.param .u64 .ptr .align 1 _Z22generatePotentialPoolsPjmjS_P17curandStateXORWOWj_param_4,
	.param .u32 _Z22generatePotentialPoolsPjmjS_P17curandStateXORWOWj_param_5
)
{
	.reg .pred 	%p<30>;
	.reg .b32 	%r<318>;
	.reg .b32 	%f<23>;
	.reg .b64 	%rd<19>;

	ld.param.u64 	%rd3, [_Z22generatePotentialPoolsPjmjS_P17curandStateXORWOWj_param_0];
	ld.param.u64 	%rd4, [_Z22generatePotentialPoolsPjmjS_P17curandStateXORWOWj_param_1];
	ld.param.u32 	%r117, [_Z22generatePotentialPoolsPjmjS_P17curandStateXORWOWj_param_2];
	ld.param.u64 	%rd5, [_Z22generatePotentialPoolsPjmjS_P17curandStateXORWOWj_param_3];
	ld.param.u64 	%rd6, [_Z22generatePotentialPoolsPjmjS_P17curandStateXORWOWj_param_4];
	ld.param.u32 	%r118, [_Z22generatePotentialPoolsPjmjS_P17curandStateXORWOWj_param_5];
	cvta.to.global.u64 	%rd1, %rd5;
	cvta.to.global.u64 	%rd7, %rd6;
	mov.u32 	%r119, %tid.x;
	mov.u32 	%r1, %ntid.x;
	mov.u32 	%r2, %ctaid.x;
	mad.lo.s32 	%r120, %r2, %r1, %r119;
	mul.wide.u32 	%rd8, %r120, 48;
	add.s64 	%rd9, %rd7, %rd8;
	ld.global.v2.u32 	{%r252, %r253}, [%rd9];
	ld.global.v2.u32 	{%r243, %r242}, [%rd9+8];
	ld.global.v2.u32 	{%r241, %r240}, [%rd9+16];
	cvt.u64.u32 	%rd2, %r119;
	mul.wide.u32 	%rd10, %r119, 4;
	add.s64 	%rd11, %rd1, %rd10;
	ld.global.u32 	%r121, [%rd11];
	shl.b32 	%r122, %r119, 2;
	mov.u32 	%r123, shared;
	add.s32 	%r9, %r123, %r122;
	st.volatile.shared.u32 	[%r9], %r121;
	sub.s32 	%r10, %r118, %r119;
	setp.ge.u32 	%p1, %r1, %r10;
	@%p1 bra 	$L__BB1_5;
	mov.u32 	%r233, %r1;
	mov.u32 	%r239, %r253;
$L__BB1_2:
	mov.u32 	%r253, %r243;
	mov.u32 	%r243, %r242;
	mov.u32 	%r242, %r241;
	mov.u32 	%r241, %r240;
	shr.u32 	%r124, %r239, 2;
	xor.b32  	%r125, %r124, %r239;
	shl.b32 	%r126, %r241, 4;
	shl.b32 	%r127, %r125, 1;
	xor.b32  	%r128, %r126, %r127;
	xor.b32  	%r129, %r128, %r241;
	xor.b32  	%r240, %r129, %r125;
	add.s32 	%r252, %r252, 362437;
	add.s32 	%r130, %r240, %r252;
	cvt.rn.f32.u32 	%f1, %r130;
	fma.rn.f32 	%f2, %f1, 0f2F800000, 0f2F000000;
	setp.geu.f32 	%p2, %f2, 0f3F000000;
	@%p2 bra 	$L__BB1_4;
	cvt.u32.u64 	%r131, %rd2;
	add.s32 	%r132, %r233, %r131;
	mul.wide.u32 	%rd12, %r132, 4;
	add.s64 	%rd13, %rd1, %rd12;
	ld.global.u32 	%r133, [%rd13];
	st.volatile.shared.u32 	[%r9], %r133;
$L__BB1_4:
	add.s32 	%r233, %r233, %r1;
	setp.lt.u32 	%p3, %r233, %r10;
	mov.u32 	%r239, %r253;
	@%p3 bra 	$L__BB1_2;
$L__BB1_5:
	bar.sync 	0;
	setp.lt.u32 	%p4, %r1, 1024;
	@%p4 bra 	$L__BB1_10;
	cvt.u32.u64 	%r134, %rd2;
	setp.gt.u32 	%p8, %r134, 511;
	mov.u32 	%r257, %r240;
	mov.u32 	%r256, %r241;
	mov.u32 	%r255, %r242;
	mov.u32 	%r254, %r243;
	@%p8 bra 	$L__BB1_9;
	shr.u32 	%r135, %r253, 2;
	xor.b32  	%r136, %r135, %r253;
	shl.b32 	%r137, %r240, 4;
	shl.b32 	%r138, %r136, 1;
	xor.b32  	%r139, %r137, %r138;
	xor.b32  	%r140, %r139, %r240;
	xor.b32  	%r257, %r140, %r136;
	add.s32 	%r252, %r252, 362437;
	add.s32 	%r141, %r257, %r252;
	cvt.rn.f32.u32 	%f3, %r141;
	fma.rn.f32 	%f4, %f3, 0f2F800000, 0f2F000000;
	setp.geu.f32 	%p9, %f4, 0f3F000000;
	mov.u32 	%r256, %r240;
	mov.u32 	%r255, %r241;
	mov.u32 	%r254, %r242;
	mov.u32 	%r253, %r243;
	@%p9 bra 	$L__BB1_9;
	ld.volatile.shared.u32 	%r142, [%r9];
	ld.volatile.shared.u32 	%r143, [%r9+2048];
	st.volatile.shared.u32 	[%r9], %r143;
	st.volatile.shared.u32 	[%r9+2048], %r142;
$L__BB1_9:
	bar.sync 	0;
	mov.u32 	%r240, %r257;
	mov.u32 	%r241, %r256;
	mov.u32 	%r242, %r255;
	mov.u32 	%r243, %r254;
	bra.uni 	$L__BB1_11;
$L__BB1_10:
	setp.lt.u32 	%p5, %r1, 512;
	mov.u32 	%r254, %r243;
	mov.u32 	%r255, %r242;
	mov.u32 	%r256, %r241;
	mov.u32 	%r257, %r240;
	@%p5 bra 	$L__BB1_15;
$L__BB1_11:
	cvt.u32.u64 	%r144, %rd2;
	setp.gt.u32 	%p10, %r144, 255;
	@%p10 bra 	$L__BB1_14;
	shr.u32 	%r145, %r253, 2;
	xor.b32  	%r146, %r145, %r253;
	shl.b32 	%r147, %r257, 4;
	shl.b32 	%r148, %r146, 1;
	xor.b32  	%r149, %r148, %r147;
	xor.b32  	%r150, %r149, %r146;
	xor.b32  	%r240, %r150, %r257;
	add.s32 	%r252, %r252, 362437;
	add.s32 	%r151, %r240, %r252;
	cvt.rn.f32.u32 	%f5, %r151;
	fma.rn.f32 	%f6, %f5, 0f2F800000, 0f2F000000;
	setp.geu.f32 	%p11, %f6, 0f3F000000;
	mov.u32 	%r241, %r257;
	mov.u32 	%r242, %r256;
	mov.u32 	%r243, %r255;
	mov.u32 	%r253, %r254;
	@%p11 bra 	$L__BB1_14;
	ld.volatile.shared.u32 	%r152, [%r9];
	ld.volatile.shared.u32 	%r153, [%r9+1024];
	st.volatile.shared.u32 	[%r9], %r153;
	st.volatile.shared.u32 	[%r9+1024], %r152;
$L__BB1_14:
	bar.sync 	0;
	bra.uni 	$L__BB1_16;
$L__BB1_15:
	setp.lt.u32 	%p6, %r1, 256;
	@%p6 bra 	$L__BB1_20;
$L__BB1_16:
	cvt.u32.u64 	%r154, %rd2;
	setp.gt.u32 	%p12, %r154, 127;
	mov.u32 	%r281, %r240;
	mov.u32 	%r280, %r241;
	mov.u32 	%r279, %r242;
	mov.u32 	%r278, %r243;
	@%p12 bra 	$L__BB1_19;
	shr.u32 	%r155, %r253, 2;
	xor.b32  	%r156, %r155, %r253;
	shl.b32 	%r157, %r240, 4;
	shl.b32 	%r158, %r156, 1;
	xor.b32  	%r159, %r158, %r157;
	xor.b32  	%r160, %r159, %r156;
	xor.b32  	%r281, %r160, %r240;
	add.s32 	%r252, %r252, 362437;
	add.s32 	%r161, %r281, %r252;
	cvt.rn.f32.u32 	%f7, %r161;
	fma.rn.f32 	%f8, %f7, 0f2F800000, 0f2F000000;
	setp.geu.f32 	%p13, %f8, 0f3F000000;
	mov.u32 	%r280, %r240;
	mov.u32 	%r279, %r241;
	mov.u32 	%r278, %r242;
	mov.u32 	%r253, %r243;
	@%p13 bra 	$L__BB1_19;
	ld.volatile.shared.u32 	%r162, [%r9];
	ld.volatile.shared.u32 	%r163, [%r9+512];
	st.volatile.shared.u32 	[%r9], %r163;
	st.volatile.shared.u32 	[%r9+512], %r162;
$L__BB1_19:
	bar.sync 	0;
	mov.u32 	%r240, %r281;
	mov.u32 	%r241, %r280;
	mov.u32 	%r242, %r279;
	mov.u32 	%r243, %r278;
	bra.uni 	$L__BB1_21;
$L__BB1_20:
	setp.lt.u32 	%p7, %r1, 128;
	mov.u32 	%r278, %r243;
	mov.u32 	%r279, %r242;
	mov.u32 	%r280, %r241;
	mov.u32 	%r281, %r240;
	@%p7 bra 	$L__BB1_25;
$L__BB1_21:
	cvt.u32.u64 	%r164, %rd2;
	setp.gt.u32 	%p14, %r164, 63;
	@%p14 bra 	$L__BB1_24;
	shr.u32 	%r165, %r253, 2;
	xor.b32  	%r166, %r165, %r253;
	shl.b32 	%r167, %r281, 4;
	shl.b32 	%r168, %r166, 1;
	xor.b32  	%r169, %r168, %r167;
	xor.b32  	%r170, %r169, %r166;
	xor.b32  	%r240, %r170, %r281;
	add.s32 	%r252, %r252, 362437;
	add.s32 	%r171, %r240, %r252;
	cvt.rn.f32.u32 	%f9, %r171;
	fma.rn.f32 	%f10, %f9, 0f2F800000, 0f2F000000;
	setp.geu.f32 	%p15, %f10, 0f3F000000;
	mov.u32 	%r241, %r281;
	mov.u32 	%r242, %r280;
	mov.u32 	%r243, %r279;
	mov.u32 	%r253, %r278;
	@%p15 bra 	$L__BB1_24;
	ld.volatile.shared.u32 	%r172, [%r9];
	ld.volatile.shared.u32 	%r173, [%r9+256];
	st.volatile.shared.u32 	[%r9], %r173;
	st.volatile.shared.u32 	[%r9+256], %r172;
$L__BB1_24:
	bar.sync 	0;
$L__BB1_25:
	cvt.u32.u64 	%r174, %rd2;
	setp.gt.u32 	%p16, %r174, 31;
	@%p16 bra 	$L__BB1_44;
	setp.lt.u32 	%p17, %r1, 64;
	@%p17 bra 	$L__BB1_29;
	shr.u32 	%r175, %r253, 2;
	xor.b32  	%r176, %r175, %r253;
	shl.b32 	%r177, %r240, 4;
	shl.b32 	%r178, %r176, 1;
	xor.b32  	%r179, %r177, %r178;
	xor.b32  	%r180, %r179, %r240;
	xor.b32  	%r304, %r180, %r176;
	add.s32 	%r252, %r252, 362437;
	add.s32 	%r181, %r304, %r252;
	cvt.rn.f32.u32 	%f11, %r181;
	fma.rn.f32 	%f12, %f11, 0f2F800000, 0f2F000000;
	setp.geu.f32 	%p23, %f12, 0f3F000000;
	mov.u32 	%r253, %r243;
	mov.u32 	%r301, %r242;
	mov.u32 	%r302, %r241;
	mov.u32 	%r303, %r240;
	@%p23 bra 	$L__BB1_30;
	ld.volatile.shared.u32 	%r182, [%r9];
	ld.volatile.shared.u32 	%r183, [%r9+128];
	st.volatile.shared.u32 	[%r9], %r183;
	st.volatile.shared.u32 	[%r9+128], %r182;
	bra.uni 	$L__BB1_30;
$L__BB1_29:
	setp.lt.u32 	%p18, %r1, 32;
	mov.u32 	%r301, %r243;
	mov.u32 	%r302, %r242;
	mov.u32 	%r303, %r241;
	mov.u32 	%r304, %r240;
	@%p18 bra 	$L__BB1_32;
$L__BB1_30:
	shr.u32 	%r184, %r253, 2;
	xor.b32  	%r185, %r184, %r253;
	shl.b32 	%r186, %r304, 4;
	shl.b32 	%r187, %r185, 1;
	xor.b32  	%r188, %r187, %r186;
	xor.b32  	%r189, %r188, %r185;
	xor.b32  	%r240, %r189, %r304;
	add.s32 	%r252, %r252, 362437;
	add.s32 	%r190, %r240, %r252;
	cvt.rn.f32.u32 	%f13, %r190;
	fma.rn.f32 	%f14, %f13, 0f2F800000, 0f2F000000;
	setp.geu.f32 	%p24, %f14, 0f3F000000;
	@%p24 bra 	$L__BB1_33;
	ld.volatile.shared.u32 	%r191, [%r9];
	ld.volatile.shared.u32 	%r192, [%r9+64];
	st.volatile.shared.u32 	[%r9], %r192;
	st.volatile.shared.u32 	[%r9+64], %r191;
	bra.uni 	$L__BB1_33;
$L__BB1_32:
	setp.lt.u32 	%p19, %r1, 16;
	mov.u32 	%r301, %r253;
	mov.u32 	%r302, %r243;
	mov.u32 	%r303, %r242;
	mov.u32 	%r304, %r241;
	@%p19 bra 	$L__BB1_35;
$L__BB1_33:
	shr.u32 	%r193, %r301, 2;
	xor.b32  	%r194, %r193, %r301;
	shl.b32 	%r195, %r240, 4;
	shl.b32 	%r196, %r194, 1;
	xor.b32  	%r197, %r196, %r195;
	xor.b32  	%r198, %r197, %r194;
	xor.b32  	%r240, %r198, %r240;
	add.s32 	%r252, %r252, 362437;
	add.s32 	%r199, %r240, %r252;
	cvt.rn.f32.u32 	%f15, %r199;
	fma.rn.f32 	%f16, %f15, 0f2F800000, 0f2F000000;
	setp.geu.f32 	%p25, %f16, 0f3F000000;
	@%p25 bra 	$L__BB1_36;
	ld.volatile.shared.u32 	%r200, [%r9];
	ld.volatile.shared.u32 	%r201, [%r9+32];
	st.volatile.shared.u32 	[%r9], %r201;
	st.volatile.shared.u32 	[%r9+32], %r200;
	bra.uni 	$L__BB1_36;
$L__BB1_35:
	setp.lt.u32 	%p20, %r1, 8;
	mov.u32 	%r302, %r253;
	mov.u32 	%r303, %r243;
	mov.u32 	%r304, %r242;
	@%p20 bra 	$L__BB1_38;
$L__BB1_36:
	shr.u32 	%r202, %r302, 2;
	xor.b32  	%r203, %r202, %r302;
	shl.b32 	%r204, %r240, 4;
	shl.b32 	%r205, %r203, 1;
	xor.b32  	%r206, %r205, %r204;
	xor.b32  	%r207, %r206, %r203;
	xor.b32  	%r240, %r207, %r240;
	add.s32 	%r252, %r252, 362437;
	add.s32 	%r208, %r240, %r252;
	cvt.rn.f32.u32 	%f17, %r208;
	fma.rn.f32 	%f18, %f17, 0f2F800000, 0f2F000000;
	setp.geu.f32 	%p26, %f18, 0f3F000000;
	@%p26 bra 	$L__BB1_39;
	ld.volatile.shared.u32 	%r209, [%r9];
	ld.volatile.shared.u32 	%r210, [%r9+16];
	st.volatile.shared.u32 	[%r9], %r210;
	st.volatile.shared.u32 	[%r9+16], %r209;
	bra.uni 	$L__BB1_39;
$L__BB1_38:
	setp.lt.u32 	%p21, %r1, 4;
	mov.u32 	%r303, %r253;
	mov.u32 	%r304, %r243;
	@%p21 bra 	$L__BB1_41;
$L__BB1_39:
	shr.u32 	%r211, %r303, 2;
	xor.b32  	%r212, %r211, %r303;
	shl.b32 	%r213, %r240, 4;
	shl.b32 	%r214, %r212, 1;
	xor.b32  	%r215, %r213, %r214;
	xor.b32  	%r216, %r215, %r212;
	xor.b32  	%r240, %r216, %r240;
	add.s32 	%r252, %r252, 362437;
	add.s32 	%r217, %r240, %r252;
	cvt.rn.f32.u32 	%f19, %r217;
	fma.rn.f32 	%f20, %f19, 0f2F800000, 0f2F000000;
	setp.geu.f32 	%p27, %f20, 0f3F000000;
	@%p27 bra 	$L__BB1_42;
	ld.volatile.shared.u32 	%r218, [%r9];
	ld.volatile.shared.u32 	%r219, [%r9+8];
	st.volatile.shared.u32 	[%r9], %r219;
	st.volatile.shared.u32 	[%r9+8], %r218;
	bra.uni 	$L__BB1_42;
$L__BB1_41:
	setp.lt.u32 	%p22, %r1, 2;
	mov.u32 	%r304, %r253;
	@%p22 bra 	$L__BB1_44;
$L__BB1_42:
	shr.u32 	%r220, %r304, 2;
	xor.b32  	%r221, %r220, %r304;
	shl.b32 	%r222, %r240, 4;
	shl.b32 	%r223, %r221, 1;
	xor.b32  	%r224, %r222, %r223;
	xor.b32  	%r225, %r224, %r240;
	xor.b32  	%r226, %r225, %r221;
	add.s32 	%r227, %r252, %r226;
	add.s32 	%r228, %r227, 362437;
	cvt.rn.f32.u32 	%f21, %r228;
	fma.rn.f32 	%f22, %f21, 0f2F800000, 0f2F000000;
	setp.geu.f32 	%p28, %f22, 0f3F000000;
	@%p28 bra 	$L__BB1_44;
	ld.volatile.shared.u32 	%r229, [%r9];
	ld.volatile.shared.u32 	%r230, [%r9+4];
	st.volatile.shared.u32 	[%r9], %r230;
	st.volatile.shared.u32 	[%r9+4], %r229;
$L__BB1_44:
	bar.sync 	0;
	setp.ge.u32 	%p29, %r174, %r117;
	@%p29 bra 	$L__BB1_46;
	ld.volatile.shared.u32 	%r232, [%r9];
	cvt.u64.u32 	%rd14, %r2;
	mad.lo.s64 	%rd15, %rd4, %rd14, %rd2;
	cvta.to.global.u64 	%rd16, %rd3;
	shl.b64 	%rd17, %rd15, 2;
	add.s64 	%rd18, %rd16, %rd17;
	st.global.u32 	[%rd18], %r232;
$L__BB1_46:
	ret;

}
	// .globl	_Z19generatePermanencesPfmfffP17curandStateXORWOW
.visible .entry _Z19generatePermanencesPfmfffP17curandStateXORWOW(
	.param .u64 .ptr .align 1 _Z19generatePermanencesPfmfffP17curandStateXORWOW_param_0,
	.param .u64 _Z19generatePermanencesPfmfffP17curandStateXORWOW_param_1,
	.param .f32 _Z19generatePermanencesPfmfffP17curandStateXORWOW_param_2,
	.param .f32 _Z19generatePermanencesPfmfffP17curandStateXORWOW_param_3,
	.param .f32 _Z19generatePermanencesPfmfffP17curandStateXORWOW_param_4,
	.param .u64 .ptr .align 1 _Z19generatePermanencesPfmfffP17curandStateXORWOW_param_5
)
{
	.reg .pred 	%p<2>;
	.reg .b32 	%r<36>;
	.reg .b32 	%f<15>;
	.reg .b64 	%rd<13>;

	ld.param.u64 	%rd1, [_Z19generatePermanencesPfmfffP17curandStateXORWOW_param_0];
	ld.param.u64 	%rd2, [_Z19generatePermanencesPfmfffP17curandStateXORWOW_param_1];
	ld.param.f32 	%f6, [_Z19generatePermanencesPfmfffP17curandStateXORWOW_param_2];
	ld.param.f32 	%f4, [_Z19generatePermanencesPfmfffP17curandStateXORWOW_param_3];
	ld.param.f32 	%f5, [_Z19generatePermanencesPfmfffP17curandStateXORWOW_param_4];
	ld.param.u64 	%rd3, [_Z19generatePermanencesPfmfffP17curandStateXORWOW_param_5];
	cvta.to.global.u64 	%rd4, %rd3;
	mov.u32 	%r1, %ctaid.x;
	mov.u32 	%r2, %tid.x;
	mov.u32 	%r6, %ntid.x;
	mad.lo.s32 	%r7, %r1, %r6, %r2;
	mul.wide.u32 	%rd5, %r7, 48;
	add.s64 	%rd6, %rd4, %rd5;
	ld.global.v2.u32 	{%r3, %r8}, [%rd6];
	ld.global.u32 	%r4, [%rd6+8];
	ld.global.u32 	%r9, [%rd6+20];
	shr.u32 	%r10, %r8, 2;
	xor.b32  	%r11, %r10, %r8;
	shl.b32 	%r12, %r9, 4;
	shl.b32 	%r13, %r11, 1;
	xor.b32  	%r14, %r12, %r13;
	xor.b32  	%r15, %r14, %r9;
	xor.b32  	%r5, %r15, %r11;
	add.s32 	%r16, %r3, %r5;
	add.s32 	%r17, %r16, 362437;
	cvt.rn.f32.u32 	%f7, %r17;
	fma.rn.f32 	%f8, %f7, 0f2F800000, 0f2F000000;
	setp.gtu.f32 	%p1, %f8, %f6;
	@%p1 bra 	$L__BB2_2;
	sub.f32 	%f9, %f5, %f4;
	shr.u32 	%r18, %r4, 2;
	xor.b32  	%r19, %r18, %r4;
	shl.b32 	%r20, %r5, 4;
	shl.b32 	%r21, %r19, 1;
	xor.b32  	%r22, %r21, %r20;
	xor.b32  	%r23, %r22, %r19;
	xor.b32  	%r24, %r23, %r5;
	add.s32 	%r25, %r3, %r24;
	add.s32 	%r26, %r25, 724874;
	cvt.rn.f32.u32 	%f10, %r26;
	fma.rn.f32 	%f11, %f10, 0f2F800000, 0f2F000000;
	fma.rn.f32 	%f14, %f9, %f11, %f4;
	bra.uni 	$L__BB2_3;
$L__BB2_2:
	shr.u32 	%r27, %r4, 2;
	xor.b32  	%r28, %r27, %r4;
	shl.b32 	%r29, %r5, 4;
	shl.b32 	%r30, %r28, 1;
	xor.b32  	%r31, %r30, %r29;
	xor.b32  	%r32, %r31, %r28;
	xor.b32  	%r33, %r32, %r5;
	add.s32 	%r34, %r3, %r33;
	add.s32 	%r35, %r34, 724874;
	cvt.rn.f32.u32 	%f12, %r35;
	fma.rn.f32 	%f13, %f12, 0f2F800000, 0f2F000000;
	mul.f32 	%f14, %f4, %f13;
$L__BB2_3:
	cvta.to.global.u64 	%rd7, %rd1;
	cvt.u64.u32 	%rd8, %r1;
	cvt.u64.u32 	%rd9, %r2;
	mad.lo.s64 	%rd10, %rd2, %rd8, %rd9;
	shl.b64 	%rd11, %rd10, 2;
	add.s64 	%rd12, %rd7, %rd11;
	st.global.f32 	[%rd12], %f14;
	ret;

}
	// .globl	_Z7computeP4args
.visible .entry _Z7computeP4args(
	.param .u64 .ptr .align 1 _Z7computeP4args_param_0
)
{
	.reg .pred 	%p<134>;
	.reg .b16 	%rs<15>;
	.reg .b32 	%r<377>;
	.reg .b32 	%f<218>;
	.reg .b64 	%rd<157>;
	.reg .b64 	%fd<29>;

	ld.param.u64 	%rd38, [_Z7computeP4args_param_0];
	cvta.to.global.u64 	%rd1, %rd38;
	mov.u32 	%r89, %ctaid.x;
	mov.u32 	%r1, %tid.x;
	or.b32  	%r90, %r89, %r1;
	setp.ne.s32 	%p1, %r90, 0;
	@%p1 bra 	$L__BB3_2;
	ld.global.u32 	%r91, [%rd1+192];
	add.s32 	%r92, %r91, 1;
	st.global.u32 	[%rd1+192], %r92;
$L__BB3_2:
	ld.global.v2.u32 	{%r2, %r3}, [%rd1+192];
	ld.global.u64 	%rd2, [%rd1+184];
	ld.global.u64 	%rd3, [%rd1+176];
	ld.global.u32 	%r4, [%rd1+172];
	ld.global.v2.u32 	{%r93, %r5}, [%rd1+160];
	ld.global.u32 	%r6, [%rd1+144];
	ld.global.u64 	%rd4, [%rd1+136];
	ld.global.u64 	%rd5, [%rd1+128];
	ld.global.u64 	%rd6, [%rd1+120];
	ld.global.u64 	%rd7, [%rd1+112];
	ld.global.u64 	%rd8, [%rd1+104];
	ld.global.u64 	%rd9, [%rd1+96];
	ld.global.u64 	%rd10, [%rd1+88];
	ld.global.u64 	%rd11, [%rd1+72];
	add.s64 	%rd12, %rd1, 64;
	ld.global.v2.f32 	{%f2, %f1}, [%rd1+48];
	ld.global.v2.u32 	{%r7, %r8}, [%rd1+40];
	ld.global.v2.f32 	{%f3, %f4}, [%rd1+32];
	ld.global.f32 	%f5, [%rd1+28];
	ld.global.f32 	%f6, [%rd1+16];
	mov.u32 	%r9, %ntid.x;
	mul.lo.s32 	%r10, %r93, %r89;
	shl.b32 	%r95, %r1, 2;
	mov.u32 	%r96, shared;
	add.s32 	%r11, %r96, %r95;
	mov.b32 	%r97, 0;
	st.volatile.shared.u32 	[%r11], %r97;
	sub.s32 	%r12, %r93, %r1;
	setp.eq.s32 	%p2, %r12, 0;
	@%p2 bra 	$L__BB3_5;
	ld.global.u64 	%rd13, [%rd12];
	mov.b32 	%r347, 0;
$L__BB3_4:
	add.s32 	%r99, %r10, %r1;
	add.s32 	%r100, %r99, %r347;
	cvt.u64.u32 	%rd39, %r100;
	add.s64 	%rd40, %rd13, %rd39;
	ld.u8 	%rs1, [%rd40];
	add.s32 	%r101, %r347, %r1;
	shl.b32 	%r102, %r9, 3;
	shl.b32 	%r103, %r9, 2;
	add.s32 	%r105, %r96, %r103;
	add.s32 	%r106, %r105, %r102;
	add.s32 	%r107, %r106, %r101;
	st.volatile.shared.u8 	[%r107], %rs1;
	add.s32 	%r347, %r347, %r9;
	setp.lt.u32 	%p3, %r347, %r12;
	@%p3 bra 	$L__BB3_4;
$L__BB3_5:
	bar.sync 	0;
	setp.eq.s32 	%p4, %r4, 0;
	@%p4 bra 	$L__BB3_27;
	setp.lt.u32 	%p5, %r4, 4;
	mov.b32 	%r349, 0;
	@%p5 bra 	$L__BB3_21;
	mov.b32 	%r348, 0;
	mov.u32 	%r110, %ctaid.x;
	mad.lo.s32 	%r16, %r9, %r110, %r1;
	cvt.u64.u32 	%rd42, %r16;
	shl.b32 	%r112, %r9, 3;
	shl.b32 	%r113, %r9, 2;
$L__BB3_8:
	cvt.u64.u32 	%rd41, %r348;
	mad.lo.s64 	%rd43, %rd3, %rd42, %rd41;
	shl.b64 	%rd44, %rd43, 2;
	add.s64 	%rd14, %rd10, %rd44;
	ld.u32 	%r111, [%rd14];
	mov.u32 	%r114, shared;
	add.s32 	%r115, %r114, %r113;
	add.s32 	%r116, %r115, %r112;
	add.s32 	%r117, %r116, %r111;
	ld.volatile.shared.u8 	%rs2, [%r117];
	setp.eq.s16 	%p6, %rs2, 0;
	@%p6 bra 	$L__BB3_11;
	cvt.u64.u32 	%rd46, %r348;
	mad.lo.s64 	%rd47, %rd2, %rd42, %rd46;
	shl.b64 	%rd48, %rd47, 2;
	add.s64 	%rd49, %rd9, %rd48;
	ld.f32 	%f22, [%rd49];
	setp.leu.f32 	%p7, %f22, %f5;
	@%p7 bra 	$L__BB3_11;
	mov.u32 	%r118, %ctaid.x;
	mad.lo.s32 	%r119, %r9, %r118, %r1;
	add.s32 	%r120, %r348, %r119;
	mul.wide.u32 	%rd50, %r120, 4;
	add.s64 	%rd51, %rd8, %rd50;
	ld.f32 	%f23, [%rd51];
	ld.volatile.shared.u32 	%r121, [%r11];
	cvt.rn.f32.u32 	%f24, %r121;
	add.f32 	%f25, %f23, %f24;
	cvt.rzi.u32.f32 	%r122, %f25;
	st.volatile.shared.u32 	[%r11], %r122;
$L__BB3_11:
	ld.u32 	%r123, [%rd14+4];
	shl.b32 	%r124, %r9, 3;
	shl.b32 	%r125, %r9, 2;
	mov.u32 	%r126, shared;
	add.s32 	%r127, %r126, %r125;
	add.s32 	%r128, %r127, %r124;
	add.s32 	%r129, %r128, %r123;
	ld.volatile.shared.u8 	%rs3, [%r129];
	setp.eq.s16 	%p8, %rs3, 0;
	@%p8 bra 	$L__BB3_14;
	mov.u32 	%r130, %ctaid.x;
	mad.lo.s32 	%r131, %r9, %r130, %r1;
	cvt.u64.u32 	%rd52, %r131;
	cvt.u64.u32 	%rd53, %r348;
	mad.lo.s64 	%rd54, %rd2, %rd52, %rd53;
	shl.b64 	%rd55, %rd54, 2;
	add.s64 	%rd56, %rd9, %rd55;
	ld.f32 	%f26, [%rd56+4];
	setp.leu.f32 	%p9, %f26, %f5;
	@%p9 bra 	$L__BB3_14;
	mov.u32 	%r132, %ctaid.x;
	mad.lo.s32 	%r133, %r9, %r132, %r1;
	add.s32 	%r134, %r348, %r133;
	add.s32 	%r135, %r134, 1;
	mul.wide.u32 	%rd57, %r135, 4;
	add.s64 	%rd58, %rd8, %rd57;
	ld.f32 	%f27, [%rd58];
	ld.volatile.shared.u32 	%r136, [%r11];
	cvt.rn.f32.u32 	%f28, %r136;
	add.f32 	%f29, %f27, %f28;
	cvt.rzi.u32.f32 	%r137, %f29;
	st.volatile.shared.u32 	[%r11], %r137;
$L__BB3_14:
	ld.u32 	%r138, [%rd14+8];
	shl.b32 	%r139, %r9, 3;
	shl.b32 	%r140, %r9, 2;
	mov.u32 	%r141, shared;
	add.s32 	%r142, %r141, %r140;
	add.s32 	%r143, %r142, %r139;
	add.s32 	%r144, %r143, %r138;
	ld.volatile.shared.u8 	%rs4, [%r144];
	setp.eq.s16 	%p10, %rs4, 0;
	@%p10 bra 	$L__BB3_17;
	mov.u32 	%r145, %ctaid.x;
	mad.lo.s32 	%r146, %r9, %r145, %r1;
	cvt.u64.u32 	%rd59, %r146;
	cvt.u64.u32 	%rd60, %r348;
	mad.lo.s64 	%rd61, %rd2, %rd59, %rd60;
	shl.b64 	%rd62, %rd61, 2;
	add.s64 	%rd63, %rd9, %rd62;
	ld.f32 	%f30, [%rd63+8];
	setp.leu.f32 	%p11, %f30, %f5;
	@%p11 bra 	$L__BB3_17;
	mov.u32 	%r147, %ctaid.x;
	mad.lo.s32 	%r148, %r9, %r147, %r1;
	add.s32 	%r149, %r348, %r148;
	add.s32 	%r150, %r149, 2;
	mul.wide.u32 	%rd64, %r150, 4;
	add.s64 	%rd65, %rd8, %rd64;
	ld.f32 	%f31, [%rd65];
	ld.volatile.shared.u32 	%r151, [%r11];
	cvt.rn.f32.u32 	%f32, %r151;
	add.f32 	%f33, %f31, %f32;
	cvt.rzi.u32.f32 	%r152, %f33;
	st.volatile.shared.u32 	[%r11], %r152;
$L__BB3_17:
	ld.u32 	%r153, [%rd14+12];
	shl.b32 	%r154, %r9, 3;
	shl.b32 	%r155, %r9, 2;
	mov.u32 	%r156, shared;
	add.s32 	%r157, %r156, %r155;
	add.s32 	%r158, %r157, %r154;
	add.s32 	%r159, %r158, %r153;
	ld.volatile.shared.u8 	%rs5, [%r159];
	setp.eq.s16 	%p12, %rs5, 0;
	@%p12 bra 	$L__BB3_20;
	mov.u32 	%r160, %ctaid.x;
	mad.lo.s32 	%r17, %r9, %r160, %r1;
	cvt.u64.u32 	%rd66, %r17;
	cvt.u64.u32 	%rd67, %r348;
	mad.lo.s64 	%rd68, %rd2, %rd66, %rd67;
	shl.b64 	%rd69, %rd68, 2;
	add.s64 	%rd70, %rd9, %rd69;
	ld.f32 	%f34, [%rd70+12];
	setp.leu.f32 	%p13, %f34, %f5;
	@%p13 bra 	$L__BB3_20;
	add.s32 	%r161, %r348, %r17;
	add.s32 	%r162, %r161, 3;
	mul.wide.u32 	%rd71, %r162, 4;
	add.s64 	%rd72, %rd8, %rd71;
	ld.f32 	%f35, [%rd72];
	ld.volatile.shared.u32 	%r163, [%r11];
	cvt.rn.f32.u32 	%f36, %r163;
	add.f32 	%f37, %f35, %f36;
	cvt.rzi.u32.f32 	%r164, %f37;
	st.volatile.shared.u32 	[%r11], %r164;
$L__BB3_20:
	add.s32 	%r348, %r348, 4;
	and.b32  	%r349, %r4, -4;
	setp.ne.s32 	%p14, %r348, %r349;
	@%p14 bra 	$L__BB3_8;
$L__BB3_21:
	and.b32  	%r165, %r4, 3;
	setp.eq.s32 	%p15, %r165, 0;
	@%p15 bra 	$L__BB3_27;
	add.s32 	%r166, %r1, %r349;
	mov.u32 	%r167, %ctaid.x;
	mul.lo.s32 	%r168, %r9, %r167;
	add.s32 	%r351, %r166, %r168;
	cvt.u64.u32 	%rd73, %r349;
	add.s32 	%r169, %r168, %r1;
	cvt.u64.u32 	%rd74, %r169;
	mad.lo.s64 	%rd75, %rd2, %rd74, %rd73;
	shl.b64 	%rd76, %rd75, 2;
	add.s64 	%rd152, %rd9, %rd76;
	mad.lo.s64 	%rd77, %rd3, %rd74, %rd73;
	shl.b64 	%rd78, %rd77, 2;
	add.s64 	%rd151, %rd10, %rd78;
	neg.s32 	%r350, %r165;
$L__BB3_23:
	.pragma "nounroll";
	ld.u32 	%r171, [%rd151];
	shl.b32 	%r172, %r9, 3;
	shl.b32 	%r173, %r9, 2;
	mov.u32 	%r174, shared;
	add.s32 	%r175, %r174, %r173;
	add.s32 	%r176, %r175, %r172;
	add.s32 	%r177, %r176, %r171;
	ld.volatile.shared.u8 	%rs6, [%r177];
	setp.eq.s16 	%p16, %rs6, 0;
	@%p16 bra 	$L__BB3_26;
	ld.f32 	%f38, [%rd152];
	setp.leu.f32 	%p17, %f38, %f5;
	@%p17 bra 	$L__BB3_26;
	mul.wide.u32 	%rd79, %r351, 4;
	add.s64 	%rd80, %rd8, %rd79;
	ld.f32 	%f39, [%rd80];
	ld.volatile.shared.u32 	%r178, [%r11];
	cvt.rn.f32.u32 	%f40, %r178;
	add.f32 	%f41, %f39, %f40;
	cvt.rzi.u32.f32 	%r179, %f41;
	st.volatile.shared.u32 	[%r11], %r179;
$L__BB3_26:
	add.s32 	%r351, %r351, 1;
	add.s64 	%rd152, %rd152, 4;
	add.s64 	%rd151, %rd151, 4;
	add.s32 	%r350, %r350, 1;
	setp.ne.s32 	%p18, %r350, 0;
	@%p18 bra 	$L__BB3_23;
$L__BB3_27:
	bar.sync 	0;
	and.b32  	%r27, %r9, 15;
	setp.lt.u32 	%p19, %r9, 16;
	mov.b32 	%r359, 0;
	mov.u32 	%r367, %r359;
	@%p19 bra 	$L__BB3_30;
	and.b32  	%r359, %r9, 2032;
	mov.u32 	%r184, shared;
	add.s32 	%r352, %r184, 32;
	and.b32  	%r185, %r9, -16;
	neg.s32 	%r353, %r185;
	mov.b32 	%r367, 0;
$L__BB3_29:
	.pragma "nounroll";
	ld.volatile.shared.u32 	%r186, [%r352+-32];
	ld.volatile.shared.u32 	%r187, [%r11];
	setp.gt.u32 	%p20, %r186, %r187;
	selp.u32 	%r188, 1, 0, %p20;
	add.s32 	%r189, %r367, %r188;
	ld.volatile.shared.u32 	%r190, [%r352+-28];
	ld.volatile.shared.u32 	%r191, [%r11];
	setp.gt.u32 	%p21, %r190, %r191;
	selp.u32 	%r192, 1, 0, %p21;
	add.s32 	%r193, %r189, %r192;
	ld.volatile.shared.u32 	%r194, [%r352+-24];
	ld.volatile.shared.u32 	%r195, [%r11];
	setp.gt.u32 	%p22, %r194, %r195;
	selp.u32 	%r196, 1, 0, %p22;
	add.s32 	%r197, %r193, %r196;
	ld.volatile.shared.u32 	%r198, [%r352+-20];
	ld.volatile.shared.u32 	%r199, [%r11];
	setp.gt.u32 	%p23, %r198, %r199;
	selp.u32 	%r200, 1, 0, %p23;
	add.s32 	%r201, %r197, %r200;
	ld.volatile.shared.u32 	%r202, [%r352+-16];
	ld.volatile.shared.u32 	%r203, [%r11];
	setp.gt.u32 	%p24, %r202, %r203;
	selp.u32 	%r204, 1, 0, %p24;
	add.s32 	%r205, %r201, %r204;
	ld.volatile.shared.u32 	%r206, [%r352+-12];
	ld.volatile.shared.u32 	%r207, [%r11];
	setp.gt.u32 	%p25, %r206, %r207;
	selp.u32 	%r208, 1, 0, %p25;
	add.s32 	%r209, %r205, %r208;
	ld.volatile.shared.u32 	%r210, [%r352+-8];
	ld.volatile.shared.u32 	%r211, [%r11];
	setp.gt.u32 	%p26, %r210, %r211;
	selp.u32 	%r212, 1, 0, %p26;
	add.s32 	%r213, %r209, %r212;
	ld.volatile.shared.u32 	%r214, [%r352+-4];
	ld.volatile.shared.u32 	%r215, [%r11];
	setp.gt.u32 	%p27, %r214, %r215;
	selp.u32 	%r216, 1, 0, %p27;
	add.s32 	%r217, %r213, %r216;
	ld.volatile.shared.u32 	%r218, [%r352];
	ld.volatile.shared.u32 	%r219, [%r11];
	setp.gt.u32 	%p28, %r218, %r219;
	selp.u32 	%r220, 1, 0, %p28;
	add.s32 	%r221, %r217, %r220;
	ld.volatile.shared.u32 	%r222, [%r352+4];
	ld.volatile.shared.u32 	%r223, [%r11];
	setp.gt.u32 	%p29, %r222, %r223;
	selp.u32 	%r224, 1, 0, %p29;
	add.s32 	%r225, %r221, %r224;
	ld.volatile.shared.u32 	%r226, [%r352+8];
	ld.volatile.shared.u32 	%r227, [%r11];
	setp.gt.u32 	%p30, %r226, %r227;
	selp.u32 	%r228, 1, 0, %p30;
	add.s32 	%r229, %r225, %r228;
	ld.volatile.shared.u32 	%r230, [%r352+12];
	ld.volatile.shared.u32 	%r231, [%r11];
	setp.gt.u32 	%p31, %r230, %r231;
	selp.u32 	%r232, 1, 0, %p31;
	add.s32 	%r233, %r229, %r232;
	ld.volatile.shared.u32 	%r234, [%r352+16];
	ld.volatile.shared.u32 	%r235, [%r11];
	setp.gt.u32 	%p32, %r234, %r235;
	selp.u32 	%r236, 1, 0, %p32;
	add.s32 	%r237, %r233, %r236;
	ld.volatile.shared.u32 	%r238, [%r352+20];
	ld.volatile.shared.u32 	%r239, [%r11];
	setp.gt.u32 	%p33, %r238, %r239;
	selp.u32 	%r240, 1, 0, %p33;
	add.s32 	%r241, %r237, %r240;
	ld.volatile.shared.u32 	%r242, [%r352+24];
	ld.volatile.shared.u32 	%r243, [%r11];
	setp.gt.u32 	%p34, %r242, %r243;
	selp.u32 	%r244, 1, 0, %p34;
	add.s32 	%r245, %r241, %r244;
	ld.volatile.shared.u32 	%r246, [%r352+28];
	ld.volatile.shared.u32 	%r247, [%r11];
	setp.gt.u32 	%p35, %r246, %r247;
	selp.u32 	%r248, 1, 0, %p35;
	add.s32 	%r367, %r245, %r248;
	add.s32 	%r353, %r353, 16;
	add.s32 	%r352, %r352, 64;
	setp.ne.s32 	%p36, %r353, 0;
	@%p36 bra 	$L__BB3_29;
$L__BB3_30:
	setp.eq.s32 	%p37, %r27, 0;
	@%p37 bra 	$L__BB3_39;
	and.b32  	%r39, %r9, 7;
	setp.lt.u32 	%p38, %r27, 8;
	@%p38 bra 	$L__BB3_33;
	shl.b32 	%r250, %r359, 2;
	mov.u32 	%r251, shared;
	add.s32 	%r252, %r251, %r250;
	ld.volatile.shared.u32 	%r253, [%r252];
	ld.volatile.shared.u32 	%r254, [%r11];
	setp.gt.u32 	%p39, %r253, %r254;
	selp.u32 	%r255, 1, 0, %p39;
	add.s32 	%r256, %r367, %r255;
	ld.volatile.shared.u32 	%r257, [%r252+4];
	ld.volatile.shared.u32 	%r258, [%r11];
	setp.gt.u32 	%p40, %r257, %r258;
	selp.u32 	%r259, 1, 0, %p40;
	add.s32 	%r260, %r256, %r259;
	ld.volatile.shared.u32 	%r261, [%r252+8];
	ld.volatile.shared.u32 	%r262, [%r11];
	setp.gt.u32 	%p41, %r261, %r262;
	selp.u32 	%r263, 1, 0, %p41;
	add.s32 	%r264, %r260, %r263;
	ld.volatile.shared.u32 	%r265, [%r252+12];
	ld.volatile.shared.u32 	%r266, [%r11];
	setp.gt.u32 	%p42, %r265, %r266;
	selp.u32 	%r267, 1, 0, %p42;
	add.s32 	%r268, %r264, %r267;
	ld.volatile.shared.u32 	%r269, [%r252+16];
	ld.volatile.shared.u32 	%r270, [%r11];
	setp.gt.u32 	%p43, %r269, %r270;
	selp.u32 	%r271, 1, 0, %p43;
	add.s32 	%r272, %r268, %r271;
	ld.volatile.shared.u32 	%r273, [%r252+20];
	ld.volatile.shared.u32 	%r274, [%r11];
	setp.gt.u32 	%p44, %r273, %r274;
	selp.u32 	%r275, 1, 0, %p44;
	add.s32 	%r276, %r272, %r275;
	ld.volatile.shared.u32 	%r277, [%r252+24];
	ld.volatile.shared.u32 	%r278, [%r11];
	setp.gt.u32 	%p45, %r277, %r278;
	selp.u32 	%r279, 1, 0, %p45;
	add.s32 	%r280, %r276, %r279;
	ld.volatile.shared.u32 	%r281, [%r252+28];
	ld.volatile.shared.u32 	%r282, [%r11];
	setp.gt.u32 	%p46, %r281, %r282;
	selp.u32 	%r283, 1, 0, %p46;
	add.s32 	%r367, %r280, %r283;
	add.s32 	%r359, %r359, 8;
$L__BB3_33:
	setp.eq.s32 	%p47, %r39, 0;
	@%p47 bra 	$L__BB3_39;
	and.b32  	%r45, %r9, 3;
	setp.lt.u32 	%p48, %r39, 4;
	@%p48 bra 	$L__BB3_36;
	shl.b32 	%r285, %r359, 2;
	mov.u32 	%r286, shared;
	add.s32 	%r287, %r286, %r285;
	ld.volatile.shared.u32 	%r288, [%r287];
	ld.volatile.shared.u32 	%r289, [%r11];
	setp.gt.u32 	%p49, %r288, %r289;
	selp.u32 	%r290, 1, 0, %p49;
	add.s32 	%r291, %r367, %r290;
	ld.volatile.shared.u32 	%r292, [%r287+4];
	ld.volatile.shared.u32 	%r293, [%r11];
	setp.gt.u32 	%p50, %r292, %r293;
	selp.u32 	%r294, 1, 0, %p50;
	add.s32 	%r295, %r291, %r294;
	ld.volatile.shared.u32 	%r296, [%r287+8];
	ld.volatile.shared.u32 	%r297, [%r11];
	setp.gt.u32 	%p51, %r296, %r297;
	selp.u32 	%r298, 1, 0, %p51;
	add.s32 	%r299, %r295, %r298;
	ld.volatile.shared.u32 	%r300, [%r287+12];
	ld.volatile.shared.u32 	%r301, [%r11];
	setp.gt.u32 	%p52, %r300, %r301;
	selp.u32 	%r302, 1, 0, %p52;
	add.s32 	%r367, %r299, %r302;
	add.s32 	%r359, %r359, 4;
$L__BB3_36:
	setp.eq.s32 	%p53, %r45, 0;
	@%p53 bra 	$L__BB3_39;
	shl.b32 	%r303, %r359, 2;
	mov.u32 	%r304, shared;
	add.s32 	%r365, %r304, %r303;
	neg.s32 	%r364, %r45;
$L__BB3_38:
	.pragma "nounroll";
	ld.volatile.shared.u32 	%r305, [%r365];
	ld.volatile.shared.u32 	%r306, [%r11];
	setp.gt.u32 	%p54, %r305, %r306;
	selp.u32 	%r307, 1, 0, %p54;
	add.s32 	%r367, %r367, %r307;
	add.s32 	%r365, %r365, 4;
	add.s32 	%r364, %r364, 1;
	setp.ne.s32 	%p55, %r364, 0;
	@%p55 bra 	$L__BB3_38;
$L__BB3_39:
	cvt.rn.f32.u32 	%f42, %r367;
	cvt.rn.f32.u32 	%f43, %r9;
	mul.f32 	%f44, %f6, %f43;
	setp.gt.f32 	%p56, %f44, %f42;
	setp.ne.s32 	%p57, %r367, 0;
	and.pred  	%p58, %p57, %p56;
	not.pred 	%p59, %p58;
	selp.u16 	%rs7, 1, 0, %p58;
	bar.sync 	0;
	mov.u32 	%r308, %ctaid.x;
	mad.lo.s32 	%r60, %r9, %r308, %r1;
	cvt.u64.u32 	%rd81, %r60;
	add.s64 	%rd82, %rd11, %rd81;
	st.u8 	[%rd82], %rs7;
	selp.u32 	%r309, 1, 0, %p58;
	cvt.rn.f32.u32 	%f7, %r309;
	shl.b32 	%r310, %r9, 2;
	mov.u32 	%r311, shared;
	add.s32 	%r312, %r311, %r310;
	shl.b32 	%r313, %r1, 2;
	add.s32 	%r61, %r312, %r313;
	st.volatile.shared.f32 	[%r61], %f7;
	bar.sync 	0;
	setp.eq.s32 	%p60, %r4, 0;
	or.pred  	%p61, %p59, %p60;
	@%p61 bra 	$L__BB3_68;
	cvt.s64.s32 	%rd83, %r60;
	mul.lo.s64 	%rd21, %rd3, %rd83;
	mul.lo.s64 	%rd22, %rd2, %rd83;
	setp.lt.u32 	%p62, %r4, 4;
	mov.b32 	%r370, 0;
	@%p62 bra 	$L__BB3_55;
	and.b32  	%r370, %r4, -4;
	neg.s32 	%r368, %r370;
	shl.b64 	%rd84, %rd21, 2;
	add.s64 	%rd85, %rd84, %rd10;
	add.s64 	%rd154, %rd85, 8;
	shl.b64 	%rd86, %rd22, 2;
	add.s64 	%rd87, %rd86, %rd9;
	add.s64 	%rd153, %rd87, 8;
$L__BB3_42:
	.pragma "nounroll";
	ld.u32 	%r316, [%rd154+-8];
	add.s32 	%r317, %r316, %r10;
	cvt.u64.u32 	%rd88, %r317;
	add.s64 	%rd89, %rd11, %rd88;
	ld.u8 	%rs8, [%rd89];
	setp.eq.s16 	%p63, %rs8, 0;
	@%p63 bra 	$L__BB3_44;
	ld.f32 	%f45, [%rd153+-8];
	add.f32 	%f46, %f3, %f45;
	cvt.f64.f32 	%fd1, %f46;
	min.f64 	%fd2, %fd1, 0d3FF0000000000000;
	cvt.rn.f32.f64 	%f47, %fd2;
	st.f32 	[%rd153+-8], %f47;
	bra.uni 	$L__BB3_45;
$L__BB3_44:
	ld.f32 	%f48, [%rd153+-8];
	sub.f32 	%f49, %f48, %f4;
	cvt.f64.f32 	%fd3, %f49;
	max.f64 	%fd4, %fd3, 0d0000000000000000;
	cvt.rn.f32.f64 	%f50, %fd4;
	st.f32 	[%rd153+-8], %f50;
$L__BB3_45:
	ld.u32 	%r318, [%rd154+-4];
	add.s32 	%r319, %r318, %r10;
	cvt.u64.u32 	%rd90, %r319;
	add.s64 	%rd91, %rd11, %rd90;
	ld.u8 	%rs9, [%rd91];
	setp.eq.s16 	%p64, %rs9, 0;
	@%p64 bra 	$L__BB3_47;
	ld.f32 	%f51, [%rd153+-4];
	add.f32 	%f52, %f3, %f51;
	cvt.f64.f32 	%fd5, %f52;
	min.f64 	%fd6, %fd5, 0d3FF0000000000000;
	cvt.rn.f32.f64 	%f53, %fd6;
	st.f32 	[%rd153+-4], %f53;
	bra.uni 	$L__BB3_48;
$L__BB3_47:
	ld.f32 	%f54, [%rd153+-4];
	sub.f32 	%f55, %f54, %f4;
	cvt.f64.f32 	%fd7, %f55;
	max.f64 	%fd8, %fd7, 0d0000000000000000;
	cvt.rn.f32.f64 	%f56, %fd8;
	st.f32 	[%rd153+-4], %f56;
$L__BB3_48:
	ld.u32 	%r320, [%rd154];
	add.s32 	%r321, %r320, %r10;
	cvt.u64.u32 	%rd92, %r321;
	add.s64 	%rd93, %rd11, %rd92;
	ld.u8 	%rs10, [%rd93];
	setp.eq.s16 	%p65, %rs10, 0;
	@%p65 bra 	$L__BB3_50;
	ld.f32 	%f57, [%rd153];
	add.f32 	%f58, %f3, %f57;
	cvt.f64.f32 	%fd9, %f58;
	min.f64 	%fd10, %fd9, 0d3FF0000000000000;
	cvt.rn.f32.f64 	%f59, %fd10;
	st.f32 	[%rd153], %f59;
	bra.uni 	$L__BB3_51;
$L__BB3_50:
	ld.f32 	%f60, [%rd153];
	sub.f32 	%f61, %f60, %f4;
	cvt.f64.f32 	%fd11, %f61;
	max.f64 	%fd12, %fd11, 0d0000000000000000;
	cvt.rn.f32.f64 	%f62, %fd12;
	st.f32 	[%rd153], %f62;
$L__BB3_51:
	ld.u32 	%r322, [%rd154+4];
	add.s32 	%r323, %r322, %r10;
	cvt.u64.u32 	%rd94, %r323;
	add.s64 	%rd95, %rd11, %rd94;
	ld.u8 	%rs11, [%rd95];
	setp.eq.s16 	%p66, %rs11, 0;
	@%p66 bra 	$L__BB3_53;
	ld.f32 	%f63, [%rd153+4];
	add.f32 	%f64, %f3, %f63;
	cvt.f64.f32 	%fd13, %f64;
	min.f64 	%fd14, %fd13, 0d3FF0000000000000;
	cvt.rn.f32.f64 	%f65, %fd14;
	st.f32 	[%rd153+4], %f65;
	bra.uni 	$L__BB3_54;
$L__BB3_53:
	ld.f32 	%f66, [%rd153+4];
	sub.f32 	%f67, %f66, %f4;
	cvt.f64.f32 	%fd15, %f67;
	max.f64 	%fd16, %fd15, 0d0000000000000000;
	cvt.rn.f32.f64 	%f68, %fd16;
	st.f32 	[%rd153+4], %f68;
$L__BB3_54:
	add.s32 	%r368, %r368, 4;
	add.s64 	%rd154, %rd154, 16;
	add.s64 	%rd153, %rd153, 16;
	setp.ne.s32 	%p67, %r368, 0;
	@%p67 bra 	$L__BB3_42;
$L__BB3_55:
	and.b32  	%r67, %r4, 3;
	setp.eq.s32 	%p68, %r67, 0;
	@%p68 bra 	$L__BB3_68;
	setp.eq.s32 	%p69, %r67, 1;
	@%p69 bra 	$L__BB3_64;
	cvt.u64.u32 	%rd96, %r370;
	add.s64 	%rd97, %rd21, %rd96;
	shl.b64 	%rd98, %rd97, 2;
	add.s64 	%rd99, %rd10, %rd98;
	ld.u32 	%r324, [%rd99];
	add.s32 	%r325, %r324, %r10;
	cvt.u64.u32 	%rd100, %r325;
	add.s64 	%rd101, %rd11, %rd100;
	ld.u8 	%rs12, [%rd101];
	setp.eq.s16 	%p70, %rs12, 0;
	@%p70 bra 	$L__BB3_59;
	add.s64 	%rd103, %rd22, %rd96;
	shl.b64 	%rd104, %rd103, 2;
	add.s64 	%rd105, %rd9, %rd104;
	ld.f32 	%f69, [%rd105];
	add.f32 	%f70, %f3, %f69;
	cvt.f64.f32 	%fd17, %f70;
	min.f64 	%fd18, %fd17, 0d3FF0000000000000;
	cvt.rn.f32.f64 	%f71, %fd18;
	st.f32 	[%rd105], %f71;
	bra.uni 	$L__BB3_60;
$L__BB3_59:
	add.s64 	%rd107, %rd22, %rd96;
	shl.b64 	%rd108, %rd107, 2;
	add.s64 	%rd109, %rd9, %rd108;
	ld.f32 	%f72, [%rd109];
	sub.f32 	%f73, %f72, %f4;
	cvt.f64.f32 	%fd19, %f73;
	max.f64 	%fd20, %fd19, 0d0000000000000000;
	cvt.rn.f32.f64 	%f74, %fd20;
	st.f32 	[%rd109], %f74;
$L__BB3_60:
	add.s64 	%rd111, %rd21, %rd96;
	shl.b64 	%rd112, %rd111, 2;
	add.s64 	%rd113, %rd10, %rd112;
	ld.u32 	%r326, [%rd113+4];
	add.s32 	%r327, %r326, %r10;
	cvt.u64.u32 	%rd114, %r327;
	add.s64 	%rd115, %rd11, %rd114;
	ld.u8 	%rs13, [%rd115];
	setp.eq.s16 	%p71, %rs13, 0;
	@%p71 bra 	$L__BB3_62;
	add.s64 	%rd117, %rd22, %rd96;
	shl.b64 	%rd118, %rd117, 2;
	add.s64 	%rd119, %rd9, %rd118;
	ld.f32 	%f75, [%rd119+4];
	add.f32 	%f76, %f3, %f75;
	cvt.f64.f32 	%fd21, %f76;
	min.f64 	%fd22, %fd21, 0d3FF0000000000000;
	cvt.rn.f32.f64 	%f77, %fd22;
	st.f32 	[%rd119+4], %f77;
	bra.uni 	$L__BB3_63;
$L__BB3_62:
	add.s64 	%rd121, %rd22, %rd96;
	shl.b64 	%rd122, %rd121, 2;
	add.s64 	%rd123, %rd9, %rd122;
	ld.f32 	%f78, [%rd123+4];
	sub.f32 	%f79, %f78, %f4;
	cvt.f64.f32 	%fd23, %f79;
	max.f64 	%fd24, %fd23, 0d0000000000000000;
	cvt.rn.f32.f64 	%f80, %fd24;
	st.f32 	[%rd123+4], %f80;
$L__BB3_63:
	add.s32 	%r370, %r370, 2;
$L__BB3_64:
	and.b32  	%r328, %r4, 1;
	setp.eq.b32 	%p72, %r328, 1;
	not.pred 	%p73, %p72;
	@%p73 bra 	$L__BB3_68;
	cvt.u64.u32 	%rd29, %r370;
	add.s64 	%rd124, %rd21, %rd29;
	shl.b64 	%rd125, %rd124, 2;
	add.s64 	%rd126, %rd10, %rd125;
	ld.u32 	%r329, [%rd126];
	add.s32 	%r330, %r329, %r10;
	cvt.u64.u32 	%rd127, %r330;
	add.s64 	%rd128, %rd11, %rd127;
	ld.u8 	%rs14, [%rd128];
	setp.eq.s16 	%p74, %rs14, 0;
	@%p74 bra 	$L__BB3_67;
	add.s64 	%rd129, %rd22, %rd29;
	shl.b64 	%rd130, %rd129, 2;
	add.s64 	%rd131, %rd9, %rd130;
	ld.f32 	%f81, [%rd131];
	add.f32 	%f82, %f3, %f81;
	cvt.f64.f32 	%fd25, %f82;
	min.f64 	%fd26, %fd25, 0d3FF0000000000000;
	cvt.rn.f32.f64 	%f83, %fd26;
	st.f32 	[%rd131], %f83;
	bra.uni 	$L__BB3_68;
$L__BB3_67:
	add.s64 	%rd132, %rd22, %rd29;
	shl.b64 	%rd133, %rd132, 2;
	add.s64 	%rd134, %rd9, %rd133;
	ld.f32 	%f84, [%rd134];
	sub.f32 	%f85, %f84, %f4;
	cvt.f64.f32 	%fd27, %f85;
	max.f64 	%fd28, %fd27, 0d0000000000000000;
	cvt.rn.f32.f64 	%f86, %fd28;
	st.f32 	[%rd134], %f86;
$L__BB3_68:
	min.u32 	%r332, %r8, %r2;
	cvt.rn.f32.u32 	%f87, %r332;
	mul.wide.u32 	%rd135, %r60, 4;
	add.s64 	%rd136, %rd7, %rd135;
	ld.f32 	%f88, [%rd136];
	add.f32 	%f89, %f87, 0fBF800000;
	ld.volatile.shared.u32 	%r333, [%r11];
	setp.ne.s32 	%p75, %r333, 0;
	selp.f32 	%f90, 0f3F800000, 0f00000000, %p75;
	fma.rn.f32 	%f91, %f89, %f88, %f90;
	div.rn.f32 	%f92, %f91, %f87;
	st.f32 	[%rd136], %f92;
	fma.rn.f32 	%f93, %f89, %f92, %f7;
	div.rn.f32 	%f94, %f93, %f87;
	add.s64 	%rd137, %rd6, %rd135;
	st.f32 	[%rd137], %f94;
	setp.lt.u32 	%p76, %r9, 1024;
	@%p76 bra 	$L__BB3_72;
	setp.gt.u32 	%p80, %r1, 511;
	@%p80 bra 	$L__BB3_71;
	ld.volatile.shared.f32 	%f95, [%r61+2048];
	ld.volatile.shared.f32 	%f96, [%r61];
	add.f32 	%f97, %f95, %f96;
	st.volatile.shared.f32 	[%r61], %f97;
$L__BB3_71:
	bar.sync 	0;
	bra.uni 	$L__BB3_73;
$L__BB3_72:
	setp.lt.u32 	%p77, %r9, 512;
	@%p77 bra 	$L__BB3_76;
$L__BB3_73:
	setp.gt.u32 	%p81, %r1, 255;
	@%p81 bra 	$L__BB3_75;
	ld.volatile.shared.f32 	%f98, [%r61+1024];
	ld.volatile.shared.f32 	%f99, [%r61];
	add.f32 	%f100, %f98, %f99;
	st.volatile.shared.f32 	[%r61], %f100;
$L__BB3_75:
	bar.sync 	0;
	bra.uni 	$L__BB3_77;
$L__BB3_76:
	setp.lt.u32 	%p78, %r9, 256;
	@%p78 bra 	$L__BB3_80;
$L__BB3_77:
	setp.gt.u32 	%p82, %r1, 127;
	@%p82 bra 	$L__BB3_79;
	ld.volatile.shared.f32 	%f101, [%r61+512];
	ld.volatile.shared.f32 	%f102, [%r61];
	add.f32 	%f103, %f101, %f102;
	st.volatile.shared.f32 	[%r61], %f103;
$L__BB3_79:
	bar.sync 	0;
	bra.uni 	$L__BB3_81;
$L__BB3_80:
	setp.lt.u32 	%p79, %r9, 128;
	@%p79 bra 	$L__BB3_84;
$L__BB3_81:
	setp.gt.u32 	%p83, %r1, 63;
	@%p83 bra 	$L__BB3_83;
	ld.volatile.shared.f32 	%f104, [%r61+256];
	ld.volatile.shared.f32 	%f105, [%r61];
	add.f32 	%f106, %f104, %f105;
	st.volatile.shared.f32 	[%r61], %f106;
$L__BB3_83:
	bar.sync 	0;
$L__BB3_84:
	setp.gt.u32 	%p84, %r1, 31;
	@%p84 bra 	$L__BB3_97;
	setp.lt.u32 	%p85, %r9, 64;
	@%p85 bra 	$L__BB3_87;
	ld.volatile.shared.f32 	%f107, [%r61+128];
	ld.volatile.shared.f32 	%f108, [%r61];
	add.f32 	%f109, %f107, %f108;
	st.volatile.shared.f32 	[%r61], %f109;
	bra.uni 	$L__BB3_88;
$L__BB3_87:
	setp.lt.u32 	%p86, %r9, 32;
	@%p86 bra 	$L__BB3_89;
$L__BB3_88:
	ld.volatile.shared.f32 	%f110, [%r61+64];
	ld.volatile.shared.f32 	%f111, [%r61];
	add.f32 	%f112, %f110, %f111;
	st.volatile.shared.f32 	[%r61], %f112;
	bra.uni 	$L__BB3_90;
$L__BB3_89:
	setp.lt.u32 	%p87, %r9, 16;
	@%p87 bra 	$L__BB3_91;
$L__BB3_90:
	ld.volatile.shared.f32 	%f113, [%r61+32];
	ld.volatile.shared.f32 	%f114, [%r61];
	add.f32 	%f115, %f113, %f114;
	st.volatile.shared.f32 	[%r61], %f115;
	bra.uni 	$L__BB3_92;
$L__BB3_91:
	setp.lt.u32 	%p88, %r9, 8;
	@%p88 bra 	$L__BB3_93;
$L__BB3_92:
	ld.volatile.shared.f32 	%f116, [%r61+16];
	ld.volatile.shared.f32 	%f117, [%r61];
	add.f32 	%f118, %f116, %f117;
	st.volatile.shared.f32 	[%r61], %f118;
	bra.uni 	$L__BB3_94;
$L__BB3_93:
	setp.lt.u32 	%p89, %r9, 4;
	@%p89 bra 	$L__BB3_95;
$L__BB3_94:
	ld.volatile.shared.f32 	%f119, [%r61+8];
	ld.volatile.shared.f32 	%f120, [%r61];
	add.f32 	%f121, %f119, %f120;
	st.volatile.shared.f32 	[%r61], %f121;
	bra.uni 	$L__BB3_96;
$L__BB3_95:
	setp.lt.u32 	%p90, %r9, 2;
	@%p90 bra 	$L__BB3_97;
$L__BB3_96:
	ld.volatile.shared.f32 	%f122, [%r61+4];
	ld.volatile.shared.f32 	%f123, [%r61];
	add.f32 	%f124, %f122, %f123;
	st.volatile.shared.f32 	[%r61], %f124;
$L__BB3_97:
	bar.sync 	0;
	mov.u32 	%r334, %ntid.x;
	shl.b32 	%r335, %r334, 2;
	mov.u32 	%r336, shared;
	add.s32 	%r337, %r336, %r335;
	ld.volatile.shared.f32 	%f125, [%r337];
	cvt.rn.f32.u32 	%f126, %r334;
	div.rn.f32 	%f127, %f125, %f126;
	st.volatile.shared.f32 	[%r61], %f127;
	bar.sync 	0;
	mul.wide.s32 	%rd138, %r60, 4;
	add.s64 	%rd139, %rd6, %rd138;
	ld.f32 	%f128, [%rd139];
	mov.f32 	%f129, 0f00000000;
	sub.f32 	%f130, %f129, %f128;
	mul.f32 	%f131, %f2, %f130;
	fma.rn.f32 	%f132, %f131, 0f3BBB989D, 0f3F000000;
	cvt.sat.f32.f32 	%f133, %f132;
	mov.f32 	%f134, 0f4B400001;
	mov.f32 	%f135, 0f437C0000;
	fma.rm.f32 	%f136, %f133, %f135, %f134;
	add.f32 	%f137, %f136, 0fCB40007F;
	neg.f32 	%f138, %f137;
	fma.rn.f32 	%f139, %f131, 0f3FB8AA3B, %f138;
	fma.rn.f32 	%f140, %f131, 0f32A57060, %f139;
	mov.b32 	%r338, %f136;
	shl.b32 	%r339, %r338, 23;
	mov.b32 	%f141, %r339;
	ex2.approx.ftz.f32 	%f142, %f140;
	mul.f32 	%f143, %f142, %f141;
	add.s64 	%rd140, %rd8, %rd138;
	st.f32 	[%rd140], %f143;
	add.s64 	%rd141, %rd7, %rd138;
	ld.f32 	%f144, [%rd141];
	mov.u32 	%r340, %ctaid.x;
	mul.wide.u32 	%rd142, %r340, 4;
	add.s64 	%rd30, %rd4, %rd142;
	ld.f32 	%f145, [%rd30];
	setp.geu.f32 	%p91, %f144, %f145;
	@%p91 bra 	$L__BB3_101;
	add.s64 	%rd31, %rd5, %rd138;
	ld.u32 	%r341, [%rd31];
	setp.eq.s32 	%p92, %r341, 0;
	@%p92 bra 	$L__BB3_101;
	mul.lo.s32 	%r71, %r5, %r1;
	mov.b32 	%f8, %r7;
	mov.b32 	%r371, 0;
$L__BB3_100:
	add.s32 	%r343, %r371, %r71;
	mul.wide.u32 	%rd144, %r343, 4;
	add.s64 	%rd145, %rd9, %rd144;
	ld.f32 	%f146, [%rd145];
	add.f32 	%f147, %f8, %f146;
	st.f32 	[%rd145], %f147;
	add.s32 	%r371, %r371, 1;
	ld.u32 	%r344, [%rd31];
	setp.lt.u32 	%p93, %r371, %r344;
	@%p93 bra 	$L__BB3_100;
$L__BB3_101:
	rem.u32 	%r345, %r2, %r3;
	setp.ne.s32 	%p94, %r345, 0;
	@%p94 bra 	$L__BB3_117;
	setp.eq.s32 	%p95, %r6, 0;
	mov.f32 	%f217, 0f00000000;
	@%p95 bra 	$L__BB3_115;
	and.b32  	%r74, %r6, 15;
	setp.lt.u32 	%p96, %r6, 16;
	mov.f32 	%f217, 0f00000000;
	mov.b32 	%r374, 0;
	@%p96 bra 	$L__BB3_106;
	and.b32  	%r374, %r6, -16;
	neg.s32 	%r372, %r374;
	add.s64 	%rd155, %rd7, 32;
	mov.f32 	%f217, 0f00000000;
$L__BB3_105:
	.pragma "nounroll";
	ld.f32 	%f152, [%rd155+-32];
	setp.gt.f32 	%p97, %f152, %f217;
	selp.f32 	%f153, %f152, %f217, %p97;
	ld.f32 	%f154, [%rd155+-28];
	setp.gt.f32 	%p98, %f154, %f153;
	selp.f32 	%f155, %f154, %f153, %p98;
	ld.f32 	%f156, [%rd155+-24];
	setp.gt.f32 	%p99, %f156, %f155;
	selp.f32 	%f157, %f156, %f155, %p99;
	ld.f32 	%f158, [%rd155+-20];
	setp.gt.f32 	%p100, %f158, %f157;
	selp.f32 	%f159, %f158, %f157, %p100;
	ld.f32 	%f160, [%rd155+-16];
	setp.gt.f32 	%p101, %f160, %f159;
	selp.f32 	%f161, %f160, %f159, %p101;
	ld.f32 	%f162, [%rd155+-12];
	setp.gt.f32 	%p102, %f162, %f161;
	selp.f32 	%f163, %f162, %f161, %p102;
	ld.f32 	%f164, [%rd155+-8];
	setp.gt.f32 	%p103, %f164, %f163;
	selp.f32 	%f165, %f164, %f163, %p103;
	ld.f32 	%f166, [%rd155+-4];
	setp.gt.f32 	%p104, %f166, %f165;
	selp.f32 	%f167, %f166, %f165, %p104;
	ld.f32 	%f168, [%rd155];
	setp.gt.f32 	%p105, %f168, %f167;
	selp.f32 	%f169, %f168, %f167, %p105;
	ld.f32 	%f170, [%rd155+4];
	setp.gt.f32 	%p106, %f170, %f169;
	selp.f32 	%f171, %f170, %f169, %p106;
	ld.f32 	%f172, [%rd155+8];
	setp.gt.f32 	%p107, %f172, %f171;
	selp.f32 	%f173, %f172, %f171, %p107;
	ld.f32 	%f174, [%rd155+12];
	setp.gt.f32 	%p108, %f174, %f173;
	selp.f32 	%f175, %f174, %f173, %p108;
	ld.f32 	%f176, [%rd155+16];
	setp.gt.f32 	%p109, %f176, %f175;
	selp.f32 	%f177, %f176, %f175, %p109;
	ld.f32 	%f178, [%rd155+20];
	setp.gt.f32 	%p110, %f178, %f177;
	selp.f32 	%f179, %f178, %f177, %p110;
	ld.f32 	%f180, [%rd155+24];
	setp.gt.f32 	%p111, %f180, %f179;
	selp.f32 	%f181, %f180, %f179, %p111;
	ld.f32 	%f182, [%rd155+28];
	setp.gt.f32 	%p112, %f182, %f181;
	selp.f32 	%f217, %f182, %f181, %p112;
	add.s32 	%r372, %r372, 16;
	add.s64 	%rd155, %rd155, 64;
	setp.ne.s32 	%p113, %r372, 0;
	@%p113 bra 	$L__BB3_105;
$L__BB3_106:
	setp.eq.s32 	%p114, %r74, 0;
	@%p114 bra 	$L__BB3_115;
	and.b32  	%r80, %r6, 7;
	setp.lt.u32 	%p115, %r74, 8;
	@%p115 bra 	$L__BB3_109;
	mul.wide.u32 	%rd146, %r374, 4;
	add.s64 	%rd147, %rd7, %rd146;
	ld.f32 	%f184, [%rd147];
	setp.gt.f32 	%p116, %f184, %f217;
	selp.f32 	%f185, %f184, %f217, %p116;
	ld.f32 	%f186, [%rd147+4];
	setp.gt.f32 	%p117, %f186, %f185;
	selp.f32 	%f187, %f186, %f185, %p117;
	ld.f32 	%f188, [%rd147+8];
	setp.gt.f32 	%p118, %f188, %f187;
	selp.f32 	%f189, %f188, %f187, %p118;
	ld.f32 	%f190, [%rd147+12];
	setp.gt.f32 	%p119, %f190, %f189;
	selp.f32 	%f191, %f190, %f189, %p119;
	ld.f32 	%f192, [%rd147+16];
	setp.gt.f32 	%p120, %f192, %f191;
	selp.f32 	%f193, %f192, %f191, %p120;
	ld.f32 	%f194, [%rd147+20];
	setp.gt.f32 	%p121, %f194, %f193;
	selp.f32 	%f195, %f194, %f193, %p121;
	ld.f32 	%f196, [%rd147+24];
	setp.gt.f32 	%p122, %f196, %f195;
	selp.f32 	%f197, %f196, %f195, %p122;
	ld.f32 	%f198, [%rd147+28];
	setp.gt.f32 	%p123, %f198, %f197;
	selp.f32 	%f217, %f198, %f197, %p123;
	add.s32 	%r374, %r374, 8;
$L__BB3_109:
	setp.eq.s32 	%p124, %r80, 0;
	@%p124 bra 	$L__BB3_115;
	and.b32  	%r83, %r6, 3;
	setp.lt.u32 	%p125, %r80, 4;
	@%p125 bra 	$L__BB3_112;
	mul.wide.u32 	%rd148, %r374, 4;
	add.s64 	%rd149, %rd7, %rd148;
	ld.f32 	%f200, [%rd149];
	setp.gt.f32 	%p126, %f200, %f217;
	selp.f32 	%f201, %f200, %f217, %p126;
	ld.f32 	%f202, [%rd149+4];
	setp.gt.f32 	%p127, %f202, %f201;
	selp.f32 	%f203, %f202, %f201, %p127;
	ld.f32 	%f204, [%rd149+8];
	setp.gt.f32 	%p128, %f204, %f203;
	selp.f32 	%f205, %f204, %f203, %p128;
	ld.f32 	%f206, [%rd149+12];
	setp.gt.f32 	%p129, %f206, %f205;
	selp.f32 	%f217, %f206, %f205, %p129;
	add.s32 	%r374, %r374, 4;
$L__BB3_112:
	setp.eq.s32 	%p130, %r83, 0;
	@%p130 bra 	$L__BB3_115;
	mul.wide.u32 	%rd150, %r374, 4;
	add.s64 	%rd156, %rd7, %rd150;
	neg.s32 	%r376, %r83;
$L__BB3_114:
	.pragma "nounroll";
	ld.f32 	%f207, [%rd156];
	setp.gt.f32 	%p131, %f207, %f217;
	selp.f32 	%f217, %f207, %f217, %p131;
	add.s64 	%rd156, %rd156, 4;
	add.s32 	%r376, %r376, 1;
	setp.ne.s32 	%p132, %r376, 0;
	@%p132 bra 	$L__BB3_114;
$L__BB3_115:
	setp.ne.s32 	%p133, %r1, 0;
	@%p133 bra 	$L__BB3_117;
	mul.f32 	%f208, %f1, %f217;
	st.f32 	[%rd30], %f208;
$L__BB3_117:
	ret;

}
	// .globl	_Z24calculateOverlap_wrapperPbPjPfS1_S0_fjjS0_jmm
.visible .entry _Z24calculateOverlap_wrapperPbPjPfS1_S0_fjjS0_jmm(
	.param .u64 .ptr .align 1 _Z24calculateOverlap_wrapperPbPjPfS1_S0_fjjS0_jmm_param_0,
	.param .u64 .ptr .align 1 _Z24calculateOverlap_wrapperPbPjPfS1_S0_fjjS0_jmm_param_1,
	.param .u64 .ptr .align 1 _Z24calculateOverlap_wrapperPbPjPfS1_S0_fjjS0_jmm_param_2,
	.param .u64 .ptr .align 1 _Z24calculateOverlap_wrapperPbPjPfS1_S0_fjjS0_jmm_param_3,
	.param .u64 .ptr .align 1 _Z24calculateOverlap_wrapperPbPjPfS1_S0_fjjS0_jmm_param_4,
	.param .f32 _Z24calculateOverlap_wrapperPbPjPfS1_S0_fjjS0_jmm_param_5,
	.param .u32 _Z24calculateOverlap_wrapperPbPjPfS1_S0_fjjS0_jmm_param_6,
	.param .u32 _Z24calculateOverlap_wrapperPbPjPfS1_S0_fjjS0_jmm_param_7,
	.param .u64 .ptr .align 1 _Z24calculateOverlap_wrapperPbPjPfS1_S0_fjjS0_jmm_param_8,
	.param .u32 _Z24calculateOverlap_wrapperPbPjPfS1_S0_fjjS0_jmm_param_9,
	.param .u64 _Z24calculateOverlap_wrapperPbPjPfS1_S0_fjjS0_jmm_param_10,
	.param .u64 _Z24calculateOverlap_wrapperPbPjPfS1_S0_fjjS0_jmm_param_11
)
{
	.reg .pred 	%p<19>;
	.reg .b16 	%rs<7>;
	.reg .b32 	%r<71>;
	.reg .b32 	%f<22>;
	.reg .b64 	%rd<50>;

	ld.param.u64 	%rd15, [_Z24calculateOverlap_wrapperPbPjPfS1_S0_fjjS0_jmm_param_0];
	ld.param.u64 	%rd19, [_Z24calculateOverlap_wrapperPbPjPfS1_S0_fjjS0_jmm_param_1];
	ld.param.u64 	%rd20, [_Z24calculateOverlap_wrapperPbPjPfS1_S0_fjjS0_jmm_param_2];
	ld.param.u64 	%rd21, [_Z24calculateOverlap_wrapperPbPjPfS1_S0_fjjS0_jmm_param_3];
	ld.param.f32 	%f1, [_Z24calculateOverlap_wrapperPbPjPfS1_S0_fjjS0_jmm_param_5];
	ld.param.u32 	%r25, [_Z24calculateOverlap_wrapperPbPjPfS1_S0_fjjS0_jmm_param_6];
	ld.param.u32 	%r23, [_Z24calculateOverlap_wrapperPbPjPfS1_S0_fjjS0_jmm_param_7];
	ld.param.u64 	%rd16, [_Z24calculateOverlap_wrapperPbPjPfS1_S0_fjjS0_jmm_param_8];
	ld.param.u32 	%r24, [_Z24calculateOverlap_wrapperPbPjPfS1_S0_fjjS0_jmm_param_9];
	ld.param.u64 	%rd17, [_Z24calculateOverlap_wrapperPbPjPfS1_S0_fjjS0_jmm_param_10];
	ld.param.u64 	%rd18, [_Z24calculateOverlap_wrapperPbPjPfS1_S0_fjjS0_jmm_param_11];
	cvta.to.global.u64 	%rd1, %rd21;
	cvta.to.global.u64 	%rd2, %rd20;
	cvta.to.global.u64 	%rd3, %rd19;
	mov.u32 	%r1, %ntid.x;
	shl.b32 	%r26, %r1, 2;
	mov.u32 	%r27, shared;
	add.s32 	%r2, %r27, %r26;
	mov.u32 	%r3, %tid.x;
	mov.u32 	%r28, %ctaid.x;
	mul.lo.s32 	%r4, %r1, %r28;
	add.s32 	%r5, %r4, %r3;
	mul.lo.s32 	%r6, %r25, %r28;
	shl.b32 	%r29, %r3, 2;
	add.s32 	%r7, %r27, %r29;
	mov.b32 	%r30, 0;
	st.volatile.shared.u32 	[%r7], %r30;
	sub.s32 	%r8, %r25, %r3;
	setp.eq.s32 	%p1, %r8, 0;
	@%p1 bra 	$L__BB4_3;
	add.s32 	%r9, %r6, %r3;
	cvta.to.global.u64 	%rd4, %rd15;
	mov.b32 	%r66, 0;
$L__BB4_2:
	add.s32 	%r32, %r9, %r66;
	cvt.u64.u32 	%rd22, %r32;
	add.s64 	%rd23, %rd4, %rd22;
	ld.global.u8 	%rs1, [%rd23];
	add.s32 	%r33, %r66, %r3;
	add.s32 	%r34, %r2, %r33;
	st.volatile.shared.u8 	[%r34], %rs1;
	add.s32 	%r66, %r66, %r1;
	setp.lt.u32 	%p2, %r66, %r8;
	@%p2 bra 	$L__BB4_2;
$L__BB4_3:
	bar.sync 	0;
	setp.eq.s32 	%p3, %r23, 0;
	@%p3 bra 	$L__BB4_25;
	cvt.u64.u32 	%rd24, %r5;
	mul.lo.s64 	%rd5, %rd17, %rd24;
	mul.lo.s64 	%rd6, %rd18, %rd24;
	and.b32  	%r12, %r23, 3;
	setp.lt.u32 	%p4, %r23, 4;
	mov.b32 	%r68, 0;
	@%p4 bra 	$L__BB4_19;
	and.b32  	%r68, %r23, -4;
	mov.b32 	%r67, 0;
$L__BB4_6:
	cvt.u64.u32 	%rd25, %r67;
	add.s64 	%rd26, %rd5, %rd25;
	shl.b64 	%rd27, %rd26, 2;
	add.s64 	%rd7, %rd3, %rd27;
	ld.global.u32 	%r37, [%rd7];
	add.s32 	%r38, %r2, %r37;
	ld.volatile.shared.u8 	%rs2, [%r38];
	setp.eq.s16 	%p5, %rs2, 0;
	add.s64 	%rd28, %rd6, %rd25;
	shl.b64 	%rd29, %rd28, 2;
	add.s64 	%rd8, %rd2, %rd29;
	@%p5 bra 	$L__BB4_9;
	ld.global.f32 	%f2, [%rd8];
	setp.leu.f32 	%p6, %f2, %f1;
	@%p6 bra 	$L__BB4_9;
	add.s32 	%r39, %r67, %r5;
	mul.wide.u32 	%rd30, %r39, 4;
	add.s64 	%rd31, %rd1, %rd30;
	ld.global.f32 	%f3, [%rd31];
	ld.volatile.shared.u32 	%r40, [%r7];
	cvt.rn.f32.u32 	%f4, %r40;
	add.f32 	%f5, %f3, %f4;
	cvt.rzi.u32.f32 	%r41, %f5;
	st.volatile.shared.u32 	[%r7], %r41;
$L__BB4_9:
	ld.global.u32 	%r42, [%rd7+4];
	add.s32 	%r43, %r2, %r42;
	ld.volatile.shared.u8 	%rs3, [%r43];
	setp.eq.s16 	%p7, %rs3, 0;
	@%p7 bra 	$L__BB4_12;
	ld.global.f32 	%f6, [%rd8+4];
	setp.leu.f32 	%p8, %f6, %f1;
	@%p8 bra 	$L__BB4_12;
	add.s32 	%r44, %r67, %r5;
	add.s32 	%r45, %r44, 1;
	mul.wide.u32 	%rd32, %r45, 4;
	add.s64 	%rd33, %rd1, %rd32;
	ld.global.f32 	%f7, [%rd33];
	ld.volatile.shared.u32 	%r46, [%r7];
	cvt.rn.f32.u32 	%f8, %r46;
	add.f32 	%f9, %f7, %f8;
	cvt.rzi.u32.f32 	%r47, %f9;
	st.volatile.shared.u32 	[%r7], %r47;
$L__BB4_12:
	ld.global.u32 	%r48, [%rd7+8];
	add.s32 	%r49, %r2, %r48;
	ld.volatile.shared.u8 	%rs4, [%r49];
	setp.eq.s16 	%p9, %rs4, 0;
	@%p9 bra 	$L__BB4_15;
	ld.global.f32 	%f10, [%rd8+8];
	setp.leu.f32 	%p10, %f10, %f1;
	@%p10 bra 	$L__BB4_15;
	add.s32 	%r50, %r67, %r5;
	add.s32 	%r51, %r50, 2;
	mul.wide.u32 	%rd34, %r51, 4;
	add.s64 	%rd35, %rd1, %rd34;
	ld.global.f32 	%f11, [%rd35];
	ld.volatile.shared.u32 	%r52, [%r7];
	cvt.rn.f32.u32 	%f12, %r52;
	add.f32 	%f13, %f11, %f12;
	cvt.rzi.u32.f32 	%r53, %f13;
	st.volatile.shared.u32 	[%r7], %r53;
$L__BB4_15:
	ld.global.u32 	%r54, [%rd7+12];
	add.s32 	%r55, %r2, %r54;
	ld.volatile.shared.u8 	%rs5, [%r55];
	setp.eq.s16 	%p11, %rs5, 0;
	@%p11 bra 	$L__BB4_18;
	ld.global.f32 	%f14, [%rd8+12];
	setp.leu.f32 	%p12, %f14, %f1;
	@%p12 bra 	$L__BB4_18;
	add.s32 	%r56, %r67, %r5;
	add.s32 	%r57, %r56, 3;
	mul.wide.u32 	%rd36, %r57, 4;
	add.s64 	%rd37, %rd1, %rd36;
	ld.global.f32 	%f15, [%rd37];
	ld.volatile.shared.u32 	%r58, [%r7];
	cvt.rn.f32.u32 	%f16, %r58;
	add.f32 	%f17, %f15, %f16;
	cvt.rzi.u32.f32 	%r59, %f17;
	st.volatile.shared.u32 	[%r7], %r59;
$L__BB4_18:
	add.s32 	%r67, %r67, 4;
	setp.ne.s32 	%p13, %r67, %r68;
	@%p13 bra 	$L__BB4_6;
$L__BB4_19:
	setp.eq.s32 	%p14, %r12, 0;
	@%p14 bra 	$L__BB4_25;
	add.s32 	%r60, %r3, %r68;
	add.s32 	%r70, %r60, %r4;
	cvt.u64.u32 	%rd38, %r68;
	add.s64 	%rd39, %rd6, %rd38;
	shl.b64 	%rd40, %rd39, 2;
	add.s64 	%rd49, %rd2, %rd40;
	add.s64 	%rd41, %rd5, %rd38;
	shl.b64 	%rd42, %rd41, 2;
	add.s64 	%rd48, %rd3, %rd42;
	neg.s32 	%r69, %r12;
$L__BB4_21:
	.pragma "nounroll";
	ld.global.u32 	%r61, [%rd48];
	add.s32 	%r62, %r2, %r61;
	ld.volatile.shared.u8 	%rs6, [%r62];
	setp.eq.s16 	%p15, %rs6, 0;
	@%p15 bra 	$L__BB4_24;
	ld.global.f32 	%f18, [%rd49];
	setp.leu.f32 	%p16, %f18, %f1;
	@%p16 bra 	$L__BB4_24;
	mul.wide.u32 	%rd43, %r70, 4;
	add.s64 	%rd44, %rd1, %rd43;
	ld.global.f32 	%f19, [%rd44];
	ld.volatile.shared.u32 	%r63, [%r7];
	cvt.rn.f32.u32 	%f20, %r63;
	add.f32 	%f21, %f19, %f20;
	cvt.rzi.u32.f32 	%r64, %f21;
	st.volatile.shared.u32 	[%r7], %r64;
$L__BB4_24:
	add.s32 	%r70, %r70, 1;
	add.s64 	%rd49, %rd49, 4;
	add.s64 	%rd48, %rd48, 4;
	add.s32 	%r69, %r69, 1;
	setp.ne.s32 	%p17, %r69, 0;
	@%p17 bra 	$L__BB4_21;
$L__BB4_25:
	setp.ge.u32 	%p18, %r5, %r24;
	@%p18 bra 	$L__BB4_27;
	ld.volatile.shared.u32 	%r65, [%r7];
	cvta.to.global.u64 	%rd45, %rd16;
	mul.wide.u32 	%rd46, %r5, 4;
	add.s64 	%rd47, %rd45, %rd46;
	st.global.u32 	[%rd47], %r65;
$L__BB4_27:
	ret;

}
	// .globl	_Z22inhibitColumns_wrapperPjPbfj
.visible .entry _Z22inhibitColumns_wrapperPjPbfj(
	.param .u64 .ptr .align 1 _Z22inhibitColumns_wrapperPjPbfj_param_0,
	.param .u64 .ptr .align 1 _Z22inhibitColumns_wrapperPjPbfj_param_1,
	.param .f32 _Z22inhibitColumns_wrapperPjPbfj_param_2,
	.param .u32 _Z22inhibitColumns_wrapperPjPbfj_param_3
)
{
	.reg .pred 	%p<41>;
	.reg .b16 	%rs<2>;
	.reg .b32 	%r<193>;
	.reg .b32 	%f<6>;
	.reg .b64 	%rd<9>;

	ld.param.u64 	%rd2, [_Z22inhibitColumns_wrapperPjPbfj_param_0];
	ld.param.u64 	%rd1, [_Z22inhibitColumns_wrapperPjPbfj_param_1];
	ld.param.f32 	%f1, [_Z22inhibitColumns_wrapperPjPbfj_param_2];
	ld.param.u32 	%r37, [_Z22inhibitColumns_wrapperPjPbfj_param_3];
	cvta.to.global.u64 	%rd3, %rd2;
	mov.u32 	%r1, %tid.x;
	mul.wide.u32 	%rd4, %r1, 4;
	add.s64 	%rd5, %rd3, %rd4;
	ld.global.u32 	%r40, [%rd5];
	shl.b32 	%r41, %r1, 2;
	mov.u32 	%r42, shared;
	add.s32 	%r2, %r42, %r41;
	st.volatile.shared.u32 	[%r2], %r40;
	bar.sync 	0;
	mov.u32 	%r3, %ntid.x;
	and.b32  	%r4, %r3, 15;
	setp.lt.u32 	%p1, %r3, 16;
	mov.b32 	%r184, 0;
	mov.u32 	%r192, %r184;
	@%p1 bra 	$L__BB5_3;
	and.b32  	%r184, %r3, 2032;
	add.s32 	%r177, %r42, 32;
	and.b32  	%r46, %r3, -16;
	neg.s32 	%r178, %r46;
	mov.b32 	%r192, 0;
$L__BB5_2:
	.pragma "nounroll";
	ld.volatile.shared.u32 	%r47, [%r177+-32];
	ld.volatile.shared.u32 	%r48, [%r2];
	setp.gt.u32 	%p2, %r47, %r48;
	selp.u32 	%r49, 1, 0, %p2;
	add.s32 	%r50, %r192, %r49;
	ld.volatile.shared.u32 	%r51, [%r177+-28];
	ld.volatile.shared.u32 	%r52, [%r2];
	setp.gt.u32 	%p3, %r51, %r52;
	selp.u32 	%r53, 1, 0, %p3;
	add.s32 	%r54, %r50, %r53;
	ld.volatile.shared.u32 	%r55, [%r177+-24];
	ld.volatile.shared.u32 	%r56, [%r2];
	setp.gt.u32 	%p4, %r55, %r56;
	selp.u32 	%r57, 1, 0, %p4;
	add.s32 	%r58, %r54, %r57;
	ld.volatile.shared.u32 	%r59, [%r177+-20];
	ld.volatile.shared.u32 	%r60, [%r2];
	setp.gt.u32 	%p5, %r59, %r60;
	selp.u32 	%r61, 1, 0, %p5;
	add.s32 	%r62, %r58, %r61;
	ld.volatile.shared.u32 	%r63, [%r177+-16];
	ld.volatile.shared.u32 	%r64, [%r2];
	setp.gt.u32 	%p6, %r63, %r64;
	selp.u32 	%r65, 1, 0, %p6;
	add.s32 	%r66, %r62, %r65;
	ld.volatile.shared.u32 	%r67, [%r177+-12];
	ld.volatile.shared.u32 	%r68, [%r2];
	setp.gt.u32 	%p7, %r67, %r68;
	selp.u32 	%r69, 1, 0, %p7;
	add.s32 	%r70, %r66, %r69;
	ld.volatile.shared.u32 	%r71, [%r177+-8];
	ld.volatile.shared.u32 	%r72, [%r2];
	setp.gt.u32 	%p8, %r71, %r72;
	selp.u32 	%r73, 1, 0, %p8;
	add.s32 	%r74, %r70, %r73;
	ld.volatile.shared.u32 	%r75, [%r177+-4];
	ld.volatile.shared.u32 	%r76, [%r2];
	setp.gt.u32 	%p9, %r75, %r76;
	selp.u32 	%r77, 1, 0, %p9;
	add.s32 	%r78, %r74, %r77;
	ld.volatile.shared.u32 	%r79, [%r177];
	ld.volatile.shared.u32 	%r80, [%r2];
	setp.gt.u32 	%p10, %r79, %r80;
	selp.u32 	%r81, 1, 0, %p10;
	add.s32 	%r82, %r78, %r81;
	ld.volatile.shared.u32 	%r83, [%r177+4];
	ld.volatile.shared.u32 	%r84, [%r2];
	setp.gt.u32 	%p11, %r83, %r84;
	selp.u32 	%r85, 1, 0, %p11;
	add.s32 	%r86, %r82, %r85;
	ld.volatile.shared.u32 	%r87, [%r177+8];
	ld.volatile.shared.u32 	%r88, [%r2];
	setp.gt.u32 	%p12, %r87, %r88;
	selp.u32 	%r89, 1, 0, %p12;
	add.s32 	%r90, %r86, %r89;
	ld.volatile.shared.u32 	%r91, [%r177+12];
	ld.volatile.shared.u32 	%r92, [%r2];
	setp.gt.u32 	%p13, %r91, %r92;
	selp.u32 	%r93, 1, 0, %p13;
	add.s32 	%r94, %r90, %r93;
	ld.volatile.shared.u32 	%r95, [%r177+16];
	ld.volatile.shared.u32 	%r96, [%r2];
	setp.gt.u32 	%p14, %r95, %r96;
	selp.u32 	%r97, 1, 0, %p14;
	add.s32 	%r98, %r94, %r97;
	ld.volatile.shared.u32 	%r99, [%r177+20];
	ld.volatile.shared.u32 	%r100, [%r2];
	setp.gt.u32 	%p15, %r99, %r100;
	selp.u32 	%r101, 1, 0, %p15;
	add.s32 	%r102, %r98, %r101;
	ld.volatile.shared.u32 	%r103, [%r177+24];
	ld.volatile.shared.u32 	%r104, [%r2];
	setp.gt.u32 	%p16, %r103, %r104;
	selp.u32 	%r105, 1, 0, %p16;
	add.s32 	%r106, %r102, %r105;
	ld.volatile.shared.u32 	%r107, [%r177+28];
	ld.volatile.shared.u32 	%r108, [%r2];
	setp.gt.u32 	%p17, %r107, %r108;
	selp.u32 	%r109, 1, 0, %p17;
	add.s32 	%r192, %r106, %r109;
	add.s32 	%r178, %r178, 16;
	add.s32 	%r177, %r177, 64;
	setp.ne.s32 	%p18, %r178, 0;
	@%p18 bra 	$L__BB5_2;
$L__BB5_3:
	setp.eq.s32 	%p19, %r4, 0;
	@%p19 bra 	$L__BB5_12;
	and.b32  	%r16, %r3, 7;
	setp.lt.u32 	%p20, %r4, 8;
	@%p20 bra 	$L__BB5_6;
	shl.b32 	%r111, %r184, 2;
	add.s32 	%r113, %r42, %r111;
	ld.volatile.shared.u32 	%r114, [%r113];
	ld.volatile.shared.u32 	%r115, [%r2];
	setp.gt.u32 	%p21, %r114, %r115;
	selp.u32 	%r116, 1, 0, %p21;
	add.s32 	%r117, %r192, %r116;
	ld.volatile.shared.u32 	%r118, [%r113+4];
	ld.volatile.shared.u32 	%r119, [%r2];
	setp.gt.u32 	%p22, %r118, %r119;
	selp.u32 	%r120, 1, 0, %p22;
	add.s32 	%r121, %r117, %r120;
	ld.volatile.shared.u32 	%r122, [%r113+8];
	ld.volatile.shared.u32 	%r123, [%r2];
	setp.gt.u32 	%p23, %r122, %r123;
	selp.u32 	%r124, 1, 0, %p23;
	add.s32 	%r125, %r121, %r124;
	ld.volatile.shared.u32 	%r126, [%r113+12];
	ld.volatile.shared.u32 	%r127, [%r2];
	setp.gt.u32 	%p24, %r126, %r127;
	selp.u32 	%r128, 1, 0, %p24;
	add.s32 	%r129, %r125, %r128;
	ld.volatile.shared.u32 	%r130, [%r113+16];
	ld.volatile.shared.u32 	%r131, [%r2];
	setp.gt.u32 	%p25, %r130, %r131;
	selp.u32 	%r132, 1, 0, %p25;
	add.s32 	%r133, %r129, %r132;
	ld.volatile.shared.u32 	%r134, [%r113+20];
	ld.volatile.shared.u32 	%r135, [%r2];
	setp.gt.u32 	%p26, %r134, %r135;
	selp.u32 	%r136, 1, 0, %p26;
	add.s32 	%r137, %r133, %r136;
	ld.volatile.shared.u32 	%r138, [%r113+24];
	ld.volatile.shared.u32 	%r139, [%r2];
	setp.gt.u32 	%p27, %r138, %r139;
	selp.u32 	%r140, 1, 0, %p27;
	add.s32 	%r141, %r137, %r140;
	ld.volatile.shared.u32 	%r142, [%r113+28];
	ld.volatile.shared.u32 	%r143, [%r2];
	setp.gt.u32 	%p28, %r142, %r143;
	selp.u32 	%r144, 1, 0, %p28;
	add.s32 	%r192, %r141, %r144;
	add.s32 	%r184, %r184, 8;
$L__BB5_6:
	setp.eq.s32 	%p29, %r16, 0;
	@%p29 bra 	$L__BB5_12;
	and.b32  	%r22, %r3, 3;
	setp.lt.u32 	%p30, %r16, 4;
	@%p30 bra 	$L__BB5_9;
	shl.b32 	%r146, %r184, 2;
	add.s32 	%r148, %r42, %r146;
	ld.volatile.shared.u32 	%r149, [%r148];
	ld.volatile.shared.u32 	%r150, [%r2];
	setp.gt.u32 	%p31, %r149, %r150;
	selp.u32 	%r151, 1, 0, %p31;
	add.s32 	%r152, %r192, %r151;
	ld.volatile.shared.u32 	%r153, [%r148+4];
	ld.volatile.shared.u32 	%r154, [%r2];
	setp.gt.u32 	%p32, %r153, %r154;
	selp.u32 	%r155, 1, 0, %p32;
	add.s32 	%r156, %r152, %r155;
	ld.volatile.shared.u32 	%r157, [%r148+8];
	ld.volatile.shared.u32 	%r158, [%r2];
	setp.gt.u32 	%p33, %r157, %r158;
	selp.u32 	%r159, 1, 0, %p33;
	add.s32 	%r160, %r156, %r159;
	ld.volatile.shared.u32 	%r161, [%r148+12];
	ld.volatile.shared.u32 	%r162, [%r2];
	setp.gt.u32 	%p34, %r161, %r162;
	selp.u32 	%r163, 1, 0, %p34;
	add.s32 	%r192, %r160, %r163;
	add.s32 	%r184, %r184, 4;
$L__BB5_9:
	setp.eq.s32 	%p35, %r22, 0;
	@%p35 bra 	$L__BB5_12;
	shl.b32 	%r164, %r184, 2;
	add.s32 	%r190, %r42, %r164;
	neg.s32 	%r189, %r22;
$L__BB5_11:
	.pragma "nounroll";
	ld.volatile.shared.u32 	%r166, [%r190];
	ld.volatile.shared.u32 	%r167, [%r2];
	setp.gt.u32 	%p36, %r166, %r167;
	selp.u32 	%r168, 1, 0, %p36;
	add.s32 	%r192, %r192, %r168;
	add.s32 	%r190, %r190, 4;
	add.s32 	%r189, %r189, 1;
	setp.ne.s32 	%p37, %r189, 0;
	@%p37 bra 	$L__BB5_11;
$L__BB5_12:
	cvt.rn.f32.u32 	%f2, %r192;
	cvt.rn.f32.u32 	%f3, %r3;
	mul.f32 	%f4, %f1, %f3;
	setp.gt.f32 	%p38, %f4, %f2;
	setp.ne.s32 	%p39, %r192, 0;
	and.pred  	%p40, %p39, %p38;
	selp.u16 	%rs1, 1, 0, %p40;
	shl.b32 	%r169, %r37, 2;
	add.s32 	%r171, %r42, %r169;
	cvta.to.global.u64 	%rd6, %rd1;
	bar.sync 	0;
	mov.u32 	%r172, %ctaid.x;
	mad.lo.s32 	%r173, %r172, %r3, %r1;
	cvt.u64.u32 	%rd7, %r173;
	add.s64 	%rd8, %rd6, %rd7;
	st.global.u8 	[%rd8], %rs1;
	selp.u32 	%r174, 1, 0, %p40;
	cvt.rn.f32.u32 	%f5, %r174;
	add.s32 	%r176, %r171, %r41;
	st.volatile.shared.f32 	[%r176], %f5;
	ret;

}
	// .globl	_Z21adaptSynapses_wrapperPbPjPfffS_jmmjj
.visible .entry _Z21adaptSynapses_wrapperPbPjPfffS_jmmjj(
	.param .u64 .ptr .align 1 _Z21adaptSynapses_wrapperPbPjPfffS_jmmjj_param_0,
	.param .u64 .ptr .align 1 _Z21adaptSynapses_wrapperPbPjPfffS_jmmjj_param_1,
	.param .u64 .ptr .align 1 _Z21adaptSynapses_wrapperPbPjPfffS_jmmjj_param_2,
	.param .f32 _Z21adaptSynapses_wrapperPbPjPfffS_jmmjj_param_3,
	.param .f32 _Z21adaptSynapses_wrapperPbPjPfffS_jmmjj_param_4,
	.param .u64 .ptr .align 1 _Z21adaptSynapses_wrapperPbPjPfffS_jmmjj_param_5,
	.param .u32 _Z21adaptSynapses_wrapperPbPjPfffS_jmmjj_param_6,
	.param .u64 _Z21adaptSynapses_wrapperPbPjPfffS_jmmjj_param_7,
	.param .u64 _Z21adaptSynapses_wrapperPbPjPfffS_jmmjj_param_8,
	.param .u32 _Z21adaptSynapses_wrapperPbPjPfffS_jmmjj_param_9,
	.param .u32 _Z21adaptSynapses_wrapperPbPjPfffS_jmmjj_param_10
)
{
	.reg .pred 	%p<18>;
	.reg .b16 	%rs<9>;
	.reg .b32 	%r<37>;
	.reg .b32 	%f<45>;
	.reg .b64 	%rd<58>;
	.reg .b64 	%fd<29>;

	ld.param.u64 	%rd19, [_Z21adaptSynapses_wrapperPbPjPfffS_jmmjj_param_0];
	ld.param.u64 	%rd20, [_Z21adaptSynapses_wrapperPbPjPfffS_jmmjj_param_1];
	ld.param.u64 	%rd21, [_Z21adaptSynapses_wrapperPbPjPfffS_jmmjj_param_2];
	ld.param.f32 	%f1, [_Z21adaptSynapses_wrapperPbPjPfffS_jmmjj_param_3];
	ld.param.f32 	%f2, [_Z21adaptSynapses_wrapperPbPjPfffS_jmmjj_param_4];
	ld.param.u64 	%rd16, [_Z21adaptSynapses_wrapperPbPjPfffS_jmmjj_param_5];
	ld.param.u32 	%r12, [_Z21adaptSynapses_wrapperPbPjPfffS_jmmjj_param_6];
	ld.param.u64 	%rd17, [_Z21adaptSynapses_wrapperPbPjPfffS_jmmjj_param_7];
	ld.param.u64 	%rd18, [_Z21adaptSynapses_wrapperPbPjPfffS_jmmjj_param_8];
	ld.param.u32 	%r13, [_Z21adaptSynapses_wrapperPbPjPfffS_jmmjj_param_9];
	ld.param.u32 	%r14, [_Z21adaptSynapses_wrapperPbPjPfffS_jmmjj_param_10];
	cvta.to.global.u64 	%rd1, %rd21;
	cvta.to.global.u64 	%rd2, %rd19;
	cvta.to.global.u64 	%rd3, %rd20;
	mov.u32 	%r1, %ctaid.x;
	mov.u32 	%r15, %ntid.x;
	mov.u32 	%r16, %tid.x;
	mad.lo.s32 	%r2, %r1, %r15, %r16;
	setp.ge.u32 	%p1, %r2, %r14;
	@%p1 bra 	$L__BB6_30;
	cvta.to.global.u64 	%rd22, %rd16;
	cvt.s64.s32 	%rd4, %r2;
	add.s64 	%rd23, %rd22, %rd4;
	ld.global.u8 	%rs1, [%rd23];
	setp.eq.s16 	%p2, %rs1, 0;
	setp.eq.s32 	%p3, %r13, 0;
	or.pred  	%p4, %p2, %p3;
	@%p4 bra 	$L__BB6_30;
	mul.lo.s64 	%rd5, %rd18, %rd4;
	mul.lo.s32 	%r3, %r12, %r1;
	mul.lo.s64 	%rd6, %rd17, %rd4;
	add.s32 	%r18, %r13, -1;
	and.b32  	%r4, %r13, 3;
	setp.lt.u32 	%p5, %r18, 3;
	mov.b32 	%r36, 0;
	@%p5 bra 	$L__BB6_17;
	and.b32  	%r36, %r13, -4;
	neg.s32 	%r34, %r36;
	shl.b64 	%rd24, %rd5, 2;
	add.s64 	%rd25, %rd24, %rd3;
	add.s64 	%rd57, %rd25, 8;
	shl.b64 	%rd26, %rd6, 2;
	add.s64 	%rd27, %rd26, %rd1;
	add.s64 	%rd56, %rd27, 8;
$L__BB6_4:
	.pragma "nounroll";
	ld.global.u32 	%r19, [%rd57+-8];
	add.s32 	%r20, %r19, %r3;
	cvt.u64.u32 	%rd28, %r20;
	add.s64 	%rd29, %rd2, %rd28;
	ld.global.u8 	%rs2, [%rd29];
	setp.eq.s16 	%p6, %rs2, 0;
	@%p6 bra 	$L__BB6_6;
	ld.global.f32 	%f3, [%rd56+-8];
	add.f32 	%f4, %f1, %f3;
	cvt.f64.f32 	%fd1, %f4;
	min.f64 	%fd2, %fd1, 0d3FF0000000000000;
	cvt.rn.f32.f64 	%f5, %fd2;
	st.global.f32 	[%rd56+-8], %f5;
	bra.uni 	$L__BB6_7;
$L__BB6_6:
	ld.global.f32 	%f6, [%rd56+-8];
	sub.f32 	%f7, %f6, %f2;
	cvt.f64.f32 	%fd3, %f7;
	max.f64 	%fd4, %fd3, 0d0000000000000000;
	cvt.rn.f32.f64 	%f8, %fd4;
	st.global.f32 	[%rd56+-8], %f8;
$L__BB6_7:
	ld.global.u32 	%r21, [%rd57+-4];
	add.s32 	%r22, %r21, %r3;
	cvt.u64.u32 	%rd30, %r22;
	add.s64 	%rd31, %rd2, %rd30;
	ld.global.u8 	%rs3, [%rd31];
	setp.eq.s16 	%p7, %rs3, 0;
	@%p7 bra 	$L__BB6_9;
	ld.global.f32 	%f9, [%rd56+-4];
	add.f32 	%f10, %f1, %f9;
	cvt.f64.f32 	%fd5, %f10;
	min.f64 	%fd6, %fd5, 0d3FF0000000000000;
	cvt.rn.f32.f64 	%f11, %fd6;
	st.global.f32 	[%rd56+-4], %f11;
	bra.uni 	$L__BB6_10;
$L__BB6_9:
	ld.global.f32 	%f12, [%rd56+-4];
	sub.f32 	%f13, %f12, %f2;
	cvt.f64.f32 	%fd7, %f13;
	max.f64 	%fd8, %fd7, 0d0000000000000000;
	cvt.rn.f32.f64 	%f14, %fd8;
	st.global.f32 	[%rd56+-4], %f14;
$L__BB6_10:
	ld.global.u32 	%r23, [%rd57];
	add.s32 	%r24, %r23, %r3;
	cvt.u64.u32 	%rd32, %r24;
	add.s64 	%rd33, %rd2, %rd32;
	ld.global.u8 	%rs4, [%rd33];
	setp.eq.s16 	%p8, %rs4, 0;
	@%p8 bra 	$L__BB6_12;
	ld.global.f32 	%f15, [%rd56];
	add.f32 	%f16, %f1, %f15;
	cvt.f64.f32 	%fd9, %f16;
	min.f64 	%fd10, %fd9, 0d3FF0000000000000;
	cvt.rn.f32.f64 	%f17, %fd10;
	st.global.f32 	[%rd56], %f17;
	bra.uni 	$L__BB6_13;
$L__BB6_12:
	ld.global.f32 	%f18, [%rd56];
	sub.f32 	%f19, %f18, %f2;
	cvt.f64.f32 	%fd11, %f19;
	max.f64 	%fd12, %fd11, 0d0000000000000000;
	cvt.rn.f32.f64 	%f20, %fd12;
	st.global.f32 	[%rd56], %f20;
$L__BB6_13:
	ld.global.u32 	%r25, [%rd57+4];
	add.s32 	%r26, %r25, %r3;
	cvt.u64.u32 	%rd34, %r26;
	add.s64 	%rd35, %rd2, %rd34;
	ld.global.u8 	%rs5, [%rd35];
	setp.eq.s16 	%p9, %rs5, 0;
	@%p9 bra 	$L__BB6_15;
	ld.global.f32 	%f21, [%rd56+4];
	add.f32 	%f22, %f1, %f21;
	cvt.f64.f32 	%fd13, %f22;
	min.f64 	%fd14, %fd13, 0d3FF0000000000000;
	cvt.rn.f32.f64 	%f23, %fd14;
	st.global.f32 	[%rd56+4], %f23;
	bra.uni 	$L__BB6_16;
$L__BB6_15:
	ld.global.f32 	%f24, [%rd56+4];
	sub.f32 	%f25, %f24, %f2;
	cvt.f64.f32 	%fd15, %f25;
	max.f64 	%fd16, %fd15, 0d0000000000000000;
	cvt.rn.f32.f64 	%f26, %fd16;
	st.global.f32 	[%rd56+4], %f26;
$L__BB6_16:
	add.s32 	%r34, %r34, 4;
	add.s64 	%rd57, %rd57, 16;
	add.s64 	%rd56, %rd56, 16;
	setp.ne.s32 	%p10, %r34, 0;
	@%p10 bra 	$L__BB6_4;
$L__BB6_17:
	setp.eq.s32 	%p11, %r4, 0;
	@%p11 bra 	$L__BB6_30;
	setp.eq.s32 	%p12, %r4, 1;
	@%p12 bra 	$L__BB6_26;
	cvt.u64.u32 	%rd36, %r36;
	add.s64 	%rd37, %rd5, %rd36;
	shl.b64 	%rd38, %rd37, 2;
	add.s64 	%rd13, %rd3, %rd38;
	ld.global.u32 	%r27, [%rd13];
	add.s32 	%r28, %r27, %r3;
	cvt.u64.u32 	%rd39, %r28;
	add.s64 	%rd40, %rd2, %rd39;
	ld.global.u8 	%rs6, [%rd40];
	setp.eq.s16 	%p13, %rs6, 0;
	add.s64 	%rd41, %rd6, %rd36;
	shl.b64 	%rd42, %rd41, 2;
	add.s64 	%rd14, %rd1, %rd42;
	@%p13 bra 	$L__BB6_21;
	ld.global.f32 	%f27, [%rd14];
	add.f32 	%f28, %f1, %f27;
	cvt.f64.f32 	%fd17, %f28;
	min.f64 	%fd18, %fd17, 0d3FF0000000000000;
	cvt.rn.f32.f64 	%f29, %fd18;
	st.global.f32 	[%rd14], %f29;
	bra.uni 	$L__BB6_22;
$L__BB6_21:
	ld.global.f32 	%f30, [%rd14];
	sub.f32 	%f31, %f30, %f2;
	cvt.f64.f32 	%fd19, %f31;
	max.f64 	%fd20, %fd19, 0d0000000000000000;
	cvt.rn.f32.f64 	%f32, %fd20;
	st.global.f32 	[%rd14], %f32;
$L__BB6_22:
	ld.global.u32 	%r29, [%rd13+4];
	add.s32 	%r30, %r29, %r3;
	cvt.u64.u32 	%rd43, %r30;
	add.s64 	%rd44, %rd2, %rd43;
	ld.global.u8 	%rs7, [%rd44];
	setp.eq.s16 	%p14, %rs7, 0;
	@%p14 bra 	$L__BB6_24;
	ld.global.f32 	%f33, [%rd14+4];
	add.f32 	%f34, %f1, %f33;
	cvt.f64.f32 	%fd21, %f34;
	min.f64 	%fd22, %fd21, 0d3FF0000000000000;
	cvt.rn.f32.f64 	%f35, %fd22;
	st.global.f32 	[%rd14+4], %f35;
	bra.uni 	$L__BB6_25;
$L__BB6_24:
	ld.global.f32 	%f36, [%rd14+4];
	sub.f32 	%f37, %f36, %f2;
	cvt.f64.f32 	%fd23, %f37;
	max.f64 	%fd24, %fd23, 0d0000000000000000;
	cvt.rn.f32.f64 	%f38, %fd24;
	st.global.f32 	[%rd14+4], %f38;
$L__BB6_25:
	add.s32 	%r36, %r36, 2;
$L__BB6_26:
	and.b32  	%r31, %r13, 1;
	setp.eq.b32 	%p15, %r31, 1;
	not.pred 	%p16, %p15;
	@%p16 bra 	$L__BB6_30;
	cvt.u64.u32 	%rd15, %r36;
	add.s64 	%rd45, %rd5, %rd15;
	shl.b64 	%rd46, %rd45, 2;
	add.s64 	%rd47, %rd3, %rd46;
	ld.global.u32 	%r32, [%rd47];
	add.s32 	%r33, %r32, %r3;
	cvt.u64.u32 	%rd48, %r33;
	add.s64 	%rd49, %rd2, %rd48;
	ld.global.u8 	%rs8, [%rd49];
	setp.eq.s16 	%p17, %rs8, 0;
	@%p17 bra 	$L__BB6_29;
	add.s64 	%rd50, %rd6, %rd15;
	shl.b64 	%rd51, %rd50, 2;
	add.s64 	%rd52, %rd1, %rd51;
	ld.global.f32 	%f39, [%rd52];
	add.f32 	%f40, %f1, %f39;
	cvt.f64.f32 	%fd25, %f40;
	min.f64 	%fd26, %fd25, 0d3FF0000000000000;
	cvt.rn.f32.f64 	%f41, %fd26;
	st.global.f32 	[%rd52], %f41;
	bra.uni 	$L__BB6_30;
$L__BB6_29:
	add.s64 	%rd53, %rd6, %rd15;
	shl.b64 	%rd54, %rd53, 2;
	add.s64 	%rd55, %rd1, %rd54;
	ld.global.f32 	%f42, [%rd55];
	sub.f32 	%f43, %f42, %f2;
	cvt.f64.f32 	%fd27, %f43;
	max.f64 	%fd28, %fd27, 0d0000000000000000;
	cvt.rn.f32.f64 	%f44, %fd28;
	st.global.f32 	[%rd55], %f44;
$L__BB6_30:
	ret;

}
	// .globl	_Z23averageActivity_wrapperPbPf
.visible .entry _Z23averageActivity_wrapperPbPf(
	.param .u64 .ptr .align 1 _Z23averageActivity_wrapperPbPf_param_0,
	.param .u64 .ptr .align 1 _Z23averageActivity_wrapperPbPf_param_1
)
{
	.reg .pred 	%p<16>;
	.reg .b16 	%rs<2>;
	.reg .b32 	%r<6>;
	.reg .b32 	%f<36>;
	.reg .b64 	%rd<9>;

	ld.param.u64 	%rd2, [_Z23averageActivity_wrapperPbPf_param_0];
	ld.param.u64 	%rd1, [_Z23averageActivity_wrapperPbPf_param_1];
	cvta.to.global.u64 	%rd3, %rd2;
	mov.u32 	%r1, %tid.x;
	cvt.u64.u32 	%rd4, %r1;
	add.s64 	%rd5, %rd3, %rd4;
	ld.global.s8 	%rs1, [%rd5];
	cvt.rn.f32.s16 	%f1, %rs1;
	shl.b32 	%r4, %r1, 2;
	mov.u32 	%r5, shared;
	add.s32 	%r2, %r5, %r4;
	st.volatile.shared.f32 	[%r2], %f1;
	mov.u32 	%r3, %ntid.x;
	setp.lt.u32 	%p1, %r3, 1024;
	@%p1 bra 	$L__BB7_4;
	setp.gt.u32 	%p5, %r1, 511;
	@%p5 bra 	$L__BB7_3;
	ld.volatile.shared.f32 	%f2, [%r2+2048];
	ld.volatile.shared.f32 	%f3, [%r2];
	add.f32 	%f4, %f2, %f3;
	st.volatile.shared.f32 	[%r2], %f4;
$L__BB7_3:
	bar.sync 	0;
	bra.uni 	$L__BB7_5;
$L__BB7_4:
	setp.lt.u32 	%p2, %r3, 512;
	@%p2 bra 	$L__BB7_8;
$L__BB7_5:
	setp.gt.u32 	%p6, %r1, 255;
	@%p6 bra 	$L__BB7_7;
	ld.volatile.shared.f32 	%f5, [%r2+1024];
	ld.volatile.shared.f32 	%f6, [%r2];
	add.f32 	%f7, %f5, %f6;
	st.volatile.shared.f32 	[%r2], %f7;
$L__BB7_7:
	bar.sync 	0;
	bra.uni 	$L__BB7_9;
$L__BB7_8:
	setp.lt.u32 	%p3, %r3, 256;
	@%p3 bra 	$L__BB7_12;
$L__BB7_9:
	setp.gt.u32 	%p7, %r1, 127;
	@%p7 bra 	$L__BB7_11;
	ld.volatile.shared.f32 	%f8, [%r2+512];
	ld.volatile.shared.f32 	%f9, [%r2];
	add.f32 	%f10, %f8, %f9;
	st.volatile.shared.f32 	[%r2], %f10;
$L__BB7_11:
	bar.sync 	0;
	bra.uni 	$L__BB7_13;
$L__BB7_12:
	setp.lt.u32 	%p4, %r3, 128;
	@%p4 bra 	$L__BB7_16;
$L__BB7_13:
	setp.gt.u32 	%p8, %r1, 63;
	@%p8 bra 	$L__BB7_15;
	ld.volatile.shared.f32 	%f11, [%r2+256];
	ld.volatile.shared.f32 	%f12, [%r2];
	add.f32 	%f13, %f11, %f12;
	st.volatile.shared.f32 	[%r2], %f13;
$L__BB7_15:
	bar.sync 	0;
$L__BB7_16:
	setp.gt.u32 	%p9, %r1, 31;
	@%p9 bra 	$L__BB7_29;
	setp.lt.u32 	%p10, %r3, 64;
	@%p10 bra 	$L__BB7_19;
	ld.volatile.shared.f32 	%f14, [%r2+128];
	ld.volatile.shared.f32 	%f15, [%r2];
	add.f32 	%f16, %f14, %f15;
	st.volatile.shared.f32 	[%r2], %f16;
	bra.uni 	$L__BB7_20;
$L__BB7_19:
	setp.lt.u32 	%p11, %r3, 32;
	@%p11 bra 	$L__BB7_21;
$L__BB7_20:
	ld.volatile.shared.f32 	%f17, [%r2+64];
	ld.volatile.shared.f32 	%f18, [%r2];
	add.f32 	%f19, %f17, %f18;
	st.volatile.shared.f32 	[%r2], %f19;
	bra.uni 	$L__BB7_22;
$L__BB7_21:
	setp.lt.u32 	%p12, %r3, 16;
	@%p12 bra 	$L__BB7_23;
$L__BB7_22:
	ld.volatile.shared.f32 	%f20, [%r2+32];
	ld.volatile.shared.f32 	%f21, [%r2];
	add.f32 	%f22, %f20, %f21;
	st.volatile.shared.f32 	[%r2], %f22;
	bra.uni 	$L__BB7_24;
$L__BB7_23:
	setp.lt.u32 	%p13, %r3, 8;
	@%p13 bra 	$L__BB7_25;
$L__BB7_24:
	ld.volatile.shared.f32 	%f23, [%r2+16];
	ld.volatile.shared.f32 	%f24, [%r2];
	add.f32 	%f25, %f23, %f24;
	st.volatile.shared.f32 	[%r2], %f25;
	bra.uni 	$L__BB7_26;
$L__BB7_25:
	setp.lt.u32 	%p14, %r3, 4;
	@%p14 bra 	$L__BB7_27;
$L__BB7_26:
	ld.volatile.shared.f32 	%f26, [%r2+8];
	ld.volatile.shared.f32 	%f27, [%r2];
	add.f32 	%f28, %f26, %f27;
	st.volatile.shared.f32 	[%r2], %f28;
	bra.uni 	$L__BB7_28;
$L__BB7_27:
	setp.lt.u32 	%p15, %r3, 2;
	@%p15 bra 	$L__BB7_29;
$L__BB7_28:
	ld.volatile.shared.f32 	%f29, [%r2+4];
	ld.volatile.shared.f32 	%f30, [%r2];
	add.f32 	%f31, %f29, %f30;
	st.volatile.shared.f32 	[%r2], %f31;
$L__BB7_29:
	cvta.to.global.u64 	%rd6, %rd1;
	bar.sync 	0;
	ld.volatile.shared.f32 	%f32, [shared];
	cvt.rn.f32.u32 	%f33, %r3;
	div.rn.f32 	%f34, %f32, %f33;
	st.volatile.shared.f32 	[%r2], %f34;
	ld.volatile.shared.f32 	%f35, [%r2];
	mul.wide.u32 	%rd7, %r1, 4;
	add.s64 	%rd8, %rd6, %rd7;
	st.global.f32 	[%rd8], %f35;
	ret;

}


// ===== COMPILED SASS (sm_100) =====

	.target	sm_100

	.elftype	@"ET_EXEC"


//--------------------- .note.nv.tkinfo           --------------------------
	.section	.note.nv.tkinfo,"",@"SHT_NOTE"
	.sectionflags	@"SHF_NOTE_NV_TKINFO"
	.tkinfo
        /*0018*/ 	.word	0x00000002
        /*0030*/ 	.string	""
        /*0030*/ 	.string	"ptxas"
        /*0030*/ 	.string	"Cuda compilation tools, release 13.0, V13.0.88"
        /*0030*/ 	.string	"Build cuda_13.0.r13.0/compiler.36424714_0"
        /*0030*/ 	.string	"-arch sm_100 -m 64 "



//--------------------- .note.nv.cuinfo           --------------------------
	.section	.note.nv.cuinfo,"",@"SHT_NOTE"
	.sectionflags	@"SHF_NOTE_NV_CUINFO"
        /*0018*/ 	.short	0x0002
        /*001a*/ 	.short	0x0064
        /*001c*/ 	.short	0x0082
	.zero		2


//--------------------- .nv.info                  --------------------------
	.section	.nv.info,"",@"SHT_CUDA_INFO"
	.align	4


	//----- nvinfo : EIATTR_REGCOUNT
	.align		4
        /*0000*/ 	.byte	0x04, 0x2f
        /*0002*/ 	.short	(.L_10 - .L_9)
	.align		4
.L_9:
        /*0004*/ 	.word	index@(_Z12setup_kernelP17curandStateXORWOW)
        /*0008*/ 	.word	0x0000001f


	//----- nvinfo : EIATTR_FRAME_SIZE
	.align		4
.L_10:
        /*000c*/ 	.byte	0x04, 0x11
        /*000e*/ 	.short	(.L_12 - .L_11)
	.align		4
.L_11:
        /*0010*/ 	.word	index@(_Z12setup_kernelP17curandStateXORWOW)
        /*0014*/ 	.word	0x00000000


	//----- nvinfo : EIATTR_REGCOUNT
	.align		4
.L_12:
        /*0018*/ 	.byte	0x04, 0x2f
        /*001a*/ 	.short	(.L_14 - .L_13)
	.align		4
.L_13:
        /*001c*/ 	.word	index@(_Z22generatePotentialPoolsPjmjS_P17curandStateXORWOWj)
        /*0020*/ 	.word	0x00000014


	//----- nvinfo : EIATTR_FRAME_SIZE
	.align		4
.L_14:
        /*0024*/ 	.byte	0x04, 0x11
        /*0026*/ 	.short	(.L_16 - .L_15)
	.align		4
.L_15:
        /*0028*/ 	.word	index@(_Z22generatePotentialPoolsPjmjS_P17curandStateXORWOWj)
        /*002c*/ 	.word	0x00000000


	//----- nvinfo : EIATTR_REGCOUNT
	.align		4
.L_16:
        /*0030*/ 	.byte	0x04, 0x2f
        /*0032*/ 	.short	(.L_18 - .L_17)
	.align		4
.L_17:
        /*0034*/ 	.word	index@(_Z19generatePermanencesPfmfffP17curandStateXORWOW)
        /*0038*/ 	.word	0x0000000e


	//----- nvinfo : EIATTR_FRAME_SIZE
	.align		4
.L_18:
        /*003c*/ 	.byte	0x04, 0x11
        /*003e*/ 	.short	(.L_20 - .L_19)
	.align		4
.L_19:
        /*0040*/ 	.word	index@(_Z19generatePermanencesPfmfffP17curandStateXORWOW)
        /*0044*/ 	.word	0x00000000


	//----- nvinfo : EIATTR_REGCOUNT
	.align		4
.L_20:
        /*0048*/ 	.byte	0x04, 0x2f
        /*004a*/ 	.short	(.L_22 - .L_21)
	.align		4
.L_21:
        /*004c*/ 	.word	index@(_Z7computeP4args)
        /*0050*/ 	.word	0x00000028


	//----- nvinfo : EIATTR_FRAME_SIZE
	.align		4
.L_22:
        /*0054*/ 	.byte	0x04, 0x11
        /*0056*/ 	.short	(.L_24 - .L_23)
	.align		4
.L_23:
        /*0058*/ 	.word	index@($__internal_1_$__cuda_sm3x_div_rn_noftz_f32_slowpath)
        /*005c*/ 	.word	0x00000000


	//----- nvinfo : EIATTR_FRAME_SIZE
	.align		4
.L_24:
        /*0060*/ 	.byte	0x04, 0x11
        /*0062*/ 	.short	(.L_26 - .L_25)
	.align		4
.L_25:
        /*0064*/ 	.word	index@(_Z7computeP4args)
        /*0068*/ 	.word	0x00000000


	//----- nvinfo : EIATTR_REGCOUNT
	.align		4
.L_26:
        /*006c*/ 	.byte	0x04, 0x2f
        /*006e*/ 	.short	(.L_28 - .L_27)
	.align		4
.L_27:
        /*0070*/ 	.word	index@(_Z24calculateOverlap_wrapperPbPjPfS1_S0_fjjS0_jmm)
        /*0074*/ 	.word	0x00000014


	//----- nvinfo : EIATTR_FRAME_SIZE
	.align		4
.L_28:
        /*0078*/ 	.byte	0x04, 0x11
        /*007a*/ 	.short	(.L_30 - .L_29)
	.align		4
.L_29:
        /*007c*/ 	.word	index@(_Z24calculateOverlap_wrapperPbPjPfS1_S0_fjjS0_jmm)
        /*0080*/ 	.word	0x00000000


	//----- nvinfo : EIATTR_REGCOUNT
	.align		4
.L_30:
        /*0084*/ 	.byte	0x04, 0x2f
        /*0086*/ 	.short	(.L_32 - .L_31)
	.align		4
.L_31:
        /*0088*/ 	.word	index@(_Z22inhibitColumns_wrapperPjPbfj)
        /*008c*/ 	.word	0x00000013


	//----- nvinfo : EIATTR_FRAME_SIZE
	.align		4
.L_32:
        /*0090*/ 	.byte	0x04, 0x11
        /*0092*/ 	.short	(.L_34 - .L_33)
	.align		4
.L_33:
        /*0094*/ 	.word	index@(_Z22inhibitColumns_wrapperPjPbfj)
        /*0098*/ 	.word	0x00000000


	//----- nvinfo : EIATTR_REGCOUNT
	.align		4
.L_34:
        /*009c*/ 	.byte	0x04, 0x2f
        /*009e*/ 	.short	(.L_36 - .L_35)
	.align		4
.L_35:
        /*00a0*/ 	.word	index@(_Z21adaptSynapses_wrapperPbPjPfffS_jmmjj)
        /*00a4*/ 	.word	0x00000018


	//----- nvinfo : EIATTR_FRAME_SIZE
	.align		4
.L_36:
        /*00a8*/ 	.byte	0x04, 0x11
        /*00aa*/ 	.short	(.L_38 - .L_37)
	.align		4
.L_37:
        /*00ac*/ 	.word	index@(_Z21adaptSynapses_wrapperPbPjPfffS_jmmjj)
        /*00b0*/ 	.word	0x00000000


	//----- nvinfo : EIATTR_REGCOUNT
	.align		4
.L_38:
        /*00b4*/ 	.byte	0x04, 0x2f
        /*00b6*/ 	.short	(.L_40 - .L_39)
	.align		4
.L_39:
        /*00b8*/ 	.word	index@(_Z23averageActivity_wrapperPbPf)
        /*00bc*/ 	.word	0x00000010


	//----- nvinfo : EIATTR_FRAME_SIZE
	.align		4
.L_40:
        /*00c0*/ 	.byte	0x04, 0x11
        /*00c2*/ 	.short	(.L_42 - .L_41)
	.align		4
.L_41:
        /*00c4*/ 	.word	index@($__internal_0_$__cuda_sm3x_div_rn_noftz_f32_slowpath)
        /*00c8*/ 	.word	0x00000000


	//----- nvinfo : EIATTR_FRAME_SIZE
	.align		4
.L_42:
        /*00cc*/ 	.byte	0x04, 0x11
        /*00ce*/ 	.short	(.L_44 - .L_43)
	.align		4
.L_43:
        /*00d0*/ 	.word	index@(_Z23averageActivity_wrapperPbPf)
        /*00d4*/ 	.word	0x00000000


	//----- nvinfo : EIATTR_MIN_STACK_SIZE
	.align		4
.L_44:
        /*00d8*/ 	.byte	0x04, 0x12
        /*00da*/ 	.short	(.L_46 - .L_45)
	.align		4
.L_45:
        /*00dc*/ 	.word	index@(_Z23averageActivity_wrapperPbPf)
        /*00e0*/ 	.word	0x00000000


	//----- nvinfo : EIATTR_MIN_STACK_SIZE
	.align		4
.L_46:
        /*00e4*/ 	.byte	0x04, 0x12
        /*00e6*/ 	.short	(.L_48 - .L_47)
	.align		4
.L_47:
        /*00e8*/ 	.word	index@(_Z21adaptSynapses_wrapperPbPjPfffS_jmmjj)
        /*00ec*/ 	.word	0x00000000


	//----- nvinfo : EIATTR_MIN_STACK_SIZE
	.align		4
.L_48:
        /*00f0*/ 	.byte	0x04, 0x12
        /*00f2*/ 	.short	(.L_50 - .L_49)
	.align		4
.L_49:
        /*00f4*/ 	.word	index@(_Z22inhibitColumns_wrapperPjPbfj)
        /*00f8*/ 	.word	0x00000000


	//----- nvinfo : EIATTR_MIN_STACK_SIZE
	.align		4
.L_50:
        /*00fc*/ 	.byte	0x04, 0x12
        /*00fe*/ 	.short	(.L_52 - .L_51)
	.align		4
.L_51:
        /*0100*/ 	.word	index@(_Z24calculateOverlap_wrapperPbPjPfS1_S0_fjjS0_jmm)
        /*0104*/ 	.word	0x00000000


	//----- nvinfo : EIATTR_MIN_STACK_SIZE
	.align		4
.L_52:
        /*0108*/ 	.byte	0x04, 0x12
        /*010a*/ 	.short	(.L_54 - .L_53)
	.align		4
.L_53:
        /*010c*/ 	.word	index@(_Z7computeP4args)
        /*0110*/ 	.word	0x00000000


	//----- nvinfo : EIATTR_MIN_STACK_SIZE
	.align		4
.L_54:
        /*0114*/ 	.byte	0x04, 0x12
        /*0116*/ 	.short	(.L_56 - .L_55)
	.align		4
.L_55:
        /*0118*/ 	.word	index@(_Z19generatePermanencesPfmfffP17curandStateXORWOW)
        /*011c*/ 	.word	0x00000000


	//----- nvinfo : EIATTR_MIN_STACK_SIZE
	.align		4
.L_56:
        /*0120*/ 	.byte	0x04, 0x12
        /*0122*/ 	.short	(.L_58 - .L_57)
	.align		4
.L_57:
        /*0124*/ 	.word	index@(_Z22generatePotentialPoolsPjmjS_P17curandStateXORWOWj)
        /*0128*/ 	.word	0x00000000


	//----- nvinfo : EIATTR_MIN_STACK_SIZE
	.align		4
.L_58:
        /*012c*/ 	.byte	0x04, 0x12
        /*012e*/ 	.short	(.L_60 - .L_59)
	.align		4
.L_59:
        /*0130*/ 	.word	index@(_Z12setup_kernelP17curandStateXORWOW)
        /*0134*/ 	.word	0x00000000
.L_60:


//--------------------- .nv.compat                --------------------------
	.section	.nv.compat,"",@"SHT_CUDA_COMPAT_INFO"
	.align	4
        /*0000*/ 	.byte	0x02, 0x09, 0x00, 0x00, 0x02, 0x02, 0x01, 0x00, 0x02, 0x05, 0x05, 0x00, 0x03, 0x07, 0x01, 0x01
        /*0010*/ 	.byte	0x02, 0x03, 0x00, 0x00, 0x02, 0x06, 0x01, 0x00, 0x04, 0x0b, 0x08, 0x00, 0x01, 0x00, 0x00, 0x00
        /*0020*/ 	.byte	0x00, 0x00, 0x00, 0x00


//--------------------- .nv.info._Z23averageActivity_wrapperPbPf --------------------------
	.section	.nv.info._Z23averageActivity_wrapperPbPf,"",@"SHT_CUDA_INFO"
	.sectionflags	@""
	.align	4


	//----- nvinfo : EIATTR_CUDA_API_VERSION
	.align		4
        /*0000*/ 	.byte	0x04, 0x37
        /*0002*/ 	.short	(.L_62 - .L_61)
.L_61:
        /*0004*/ 	.word	0x00000082


	//----- nvinfo : EIATTR_KPARAM_INFO
	.align		4
.L_62:
        /*0008*/ 	.byte	0x04, 0x17
        /*000a*/ 	.short	(.L_64 - .L_63)
.L_63:
        /*000c*/ 	.word	0x00000000
        /*0010*/ 	.short	0x0001
        /*0012*/ 	.short	0x0008
        /*0014*/ 	.byte	0x00, 0xf5, 0x21, 0x00


	//----- nvinfo : EIATTR_KPARAM_INFO
	.align		4
.L_64:
        /*0018*/ 	.byte	0x04, 0x17
        /*001a*/ 	.short	(.L_66 - .L_65)
.L_65:
        /*001c*/ 	.word	0x00000000
        /*0020*/ 	.short	0x0000
        /*0022*/ 	.short	0x0000
        /*0024*/ 	.byte	0x00, 0xf5, 0x21, 0x00


	//----- nvinfo : EIATTR_SPARSE_MMA_MASK
	.align		4
.L_66:
        /*0028*/ 	.byte	0x03, 0x50
        /*002a*/ 	.short	0x0000


	//----- nvinfo : EIATTR_MAXREG_COUNT
	.align		4
        /*002c*/ 	.byte	0x03, 0x1b
        /*002e*/ 	.short	0x00ff


	//----- nvinfo : EIATTR_NUM_BARRIERS
	.align		4
        /*0030*/ 	.byte	0x02, 0x4c
        /*0032*/ 	.byte	0x01
	.zero		1


	//----- nvinfo : EIATTR_MERCURY_ISA_VERSION
	.align		4
        /*0034*/ 	.byte	0x03, 0x5f
        /*0036*/ 	.short	0x0101


	//----- nvinfo : EIATTR_VRC_CTA_INIT_COUNT
	.align		4
        /*0038*/ 	.byte	0x02, 0x4a
	.zero		1
	.zero		1


	//----- nvinfo : EIATTR_EXIT_INSTR_OFFSETS
	.align		4
        /*003c*/ 	.byte	0x04, 0x1c
        /*003e*/ 	.short	(.L_68 - .L_67)


	//   ....[0]....
.L_67:
        /*0040*/ 	.word	0x00000700


	//----- nvinfo : EIATTR_CRS_STACK_SIZE
	.align		4
.L_68:
        /*0044*/ 	.byte	0x04, 0x1e
        /*0046*/ 	.short	(.L_70 - .L_69)
.L_69:
        /*0048*/ 	.word	0x00000000


	//----- nvinfo : EIATTR_CBANK_PARAM_SIZE
	.align		4
.L_70:
        /*004c*/ 	.byte	0x03, 0x19
        /*004e*/ 	.short	0x0010


	//----- nvinfo : EIATTR_PARAM_CBANK
	.align		4
        /*0050*/ 	.byte	0x04, 0x0a
        /*0052*/ 	.short	(.L_72 - .L_71)
	.align		4
.L_71:
        /*0054*/ 	.word	index@(.nv.constant0._Z23averageActivity_wrapperPbPf)
        /*0058*/ 	.short	0x0380
        /*005a*/ 	.short	0x0010


	//----- nvinfo : EIATTR_SW_WAR
	.align		4
.L_72:
        /*005c*/ 	.byte	0x04, 0x36
        /*005e*/ 	.short	(.L_74 - .L_73)
.L_73:
        /*0060*/ 	.word	0x00000008
.L_74:


//--------------------- .nv.info._Z21adaptSynapses_wrapperPbPjPfffS_jmmjj --------------------------
	.section	.nv.info._Z21adaptSynapses_wrapperPbPjPfffS_jmmjj,"",@"SHT_CUDA_INFO"
	.sectionflags	@""
	.align	4


	//----- nvinfo : EIATTR_CUDA_API_VERSION
	.align		4
        /*0000*/ 	.byte	0x04, 0x37
        /*0002*/ 	.short	(.L_76 - .L_75)
.L_75:
        /*0004*/ 	.word	0x00000082


	//----- nvinfo : EIATTR_KPARAM_INFO
	.align		4
.L_76:
        /*0008*/ 	.byte	0x04, 0x17
        /*000a*/ 	.short	(.L_78 - .L_77)
.L_77:
        /*000c*/ 	.word	0x00000000
        /*0010*/ 	.short	0x000a
        /*0012*/ 	.short	0x0044
        /*0014*/ 	.byte	0x00, 0xf0, 0x11, 0x00


	//----- nvinfo : EIATTR_KPARAM_INFO
	.align		4
.L_78:
        /*0018*/ 	.byte	0x04, 0x17
        /*001a*/ 	.short	(.L_80 - .L_79)
.L_79:
        /*001c*/ 	.word	0x00000000
        /*0020*/ 	.short	0x0009
        /*0022*/ 	.short	0x0040
        /*0024*/ 	.byte	0x00, 0xf0, 0x11, 0x00


	//----- nvinfo : EIATTR_KPARAM_INFO
	.align		4
.L_80:
        /*0028*/ 	.byte	0x04, 0x17
        /*002a*/ 	.short	(.L_82 - .L_81)
.L_81:
        /*002c*/ 	.word	0x00000000
        /*0030*/ 	.short	0x0008
        /*0032*/ 	.short	0x0038
        /*0034*/ 	.byte	0x00, 0xf0, 0x21, 0x00


	//----- nvinfo : EIATTR_KPARAM_INFO
	.align		4
.L_82:
        /*0038*/ 	.byte	0x04, 0x17
        /*003a*/ 	.short	(.L_84 - .L_83)
.L_83:
        /*003c*/ 	.word	0x00000000
        /*0040*/ 	.short	0x0007
        /*0042*/ 	.short	0x0030
        /*0044*/ 	.byte	0x00, 0xf0, 0x21, 0x00


	//----- nvinfo : EIATTR_KPARAM_INFO
	.align		4
.L_84:
        /*0048*/ 	.byte	0x04, 0x17
        /*004a*/ 	.short	(.L_86 - .L_85)
.L_85:
        /*004c*/ 	.word	0x00000000
        /*0050*/ 	.short	0x0006
        /*0052*/ 	.short	0x0028
        /*0054*/ 	.byte	0x00, 0xf0, 0x11, 0x00


	//----- nvinfo : EIATTR_KPARAM_INFO
	.align		4
.L_86:
        /*0058*/ 	.byte	0x04, 0x17
        /*005a*/ 	.short	(.L_88 - .L_87)
.L_87:
        /*005c*/ 	.word	0x00000000
        /*0060*/ 	.short	0x0005
        /*0062*/ 	.short	0x0020
        /*0064*/ 	.byte	0x00, 0xf5, 0x21, 0x00


	//----- nvinfo : EIATTR_KPARAM_INFO
	.align		4
.L_88:
        /*0068*/ 	.byte	0x04, 0x17
        /*006a*/ 	.short	(.L_90 - .L_89)
.L_89:
        /*006c*/ 	.word	0x00000000
        /*0070*/ 	.short	0x0004
        /*0072*/ 	.short	0x001c
        /*0074*/ 	.byte	0x00, 0xf0, 0x11, 0x00


	//----- nvinfo : EIATTR_KPARAM_INFO
	.align		4
.L_90:
        /*0078*/ 	.byte	0x04, 0x17
        /*007a*/ 	.short	(.L_92 - .L_91)
.L_91:
        /*007c*/ 	.word	0x00000000
        /*0080*/ 	.short	0x0003
        /*0082*/ 	.short	0x0018
        /*0084*/ 	.byte	0x00, 0xf0, 0x11, 0x00


	//----- nvinfo : EIATTR_KPARAM_INFO
	.align		4
.L_92:
        /*0088*/ 	.byte	0x04, 0x17
        /*008a*/ 	.short	(.L_94 - .L_93)
.L_93:
        /*008c*/ 	.word	0x00000000
        /*0090*/ 	.short	0x0002
        /*0092*/ 	.short	0x0010
        /*0094*/ 	.byte	0x00, 0xf5, 0x21, 0x00


	//----- nvinfo : EIATTR_KPARAM_INFO
	.align		4
.L_94:
        /*0098*/ 	.byte	0x04, 0x17
        /*009a*/ 	.short	(.L_96 - .L_95)
.L_95:
        /*009c*/ 	.word	0x00000000
        /*00a0*/ 	.short	0x0001
        /*00a2*/ 	.short	0x0008
        /*00a4*/ 	.byte	0x00, 0xf5, 0x21, 0x00


	//----- nvinfo : EIATTR_KPARAM_INFO
	.align		4
.L_96:
        /*00a8*/ 	.byte	0x04, 0x17
        /*00aa*/ 	.short	(.L_98 - .L_97)
.L_97:
        /*00ac*/ 	.word	0x00000000
        /*00b0*/ 	.short	0x0000
        /*00b2*/ 	.short	0x0000
        /*00b4*/ 	.byte	0x00, 0xf5, 0x21, 0x00


	//----- nvinfo : EIATTR_SPARSE_MMA_MASK
	.align		4
.L_98:
        /*00b8*/ 	.byte	0x03, 0x50
        /*00ba*/ 	.short	0x0000


	//----- nvinfo : EIATTR_MAXREG_COUNT
	.align		4
        /*00bc*/ 	.byte	0x03, 0x1b
        /*00be*/ 	.short	0x00ff


	//----- nvinfo : EIATTR_MERCURY_ISA_VERSION
	.align		4
        /*00c0*/ 	.byte	0x03, 0x5f
        /*00c2*/ 	.short	0x0101


	//----- nvinfo : EIATTR_VRC_CTA_INIT_COUNT
	.align		4
        /*00c4*/ 	.byte	0x02, 0x4a
	.zero		1
	.zero		1


	//----- nvinfo : EIATTR_EXIT_INSTR_OFFSETS
	.align		4
        /*00c8*/ 	.byte	0x04, 0x1c
        /*00ca*/ 	.short	(.L_100 - .L_99)


	//   ....[0]....
.L_99:
        /*00cc*/ 	.word	0x00000070


	//   ....[1]....
        /*00d0*/ 	.word	0x00000110


	//   ....[2]....
        /*00d4*/ 	.word	0x00000c00


	//   ....[3]....
        /*00d8*/ 	.word	0x00001160


	//   ....[4]....
        /*00dc*/ 	.word	0x00001360


	//   ....[5]....
        /*00e0*/ 	.word	0x00001490


	//----- nvinfo : EIATTR_CRS_STACK_SIZE
	.align		4
.L_100:
        /*00e4*/ 	.byte	0x04, 0x1e
        /*00e6*/ 	.short	(.L_102 - .L_101)
.L_101:
        /*00e8*/ 	.word	0x00000000


	//----- nvinfo : EIATTR_CBANK_PARAM_SIZE
	.align		4
.L_102:
        /*00ec*/ 	.byte	0x03, 0x19
        /*00ee*/ 	.short	0x0048


	//----- nvinfo : EIATTR_PARAM_CBANK
	.align		4
        /*00f0*/ 	.byte	0x04, 0x0a
        /*00f2*/ 	.short	(.L_104 - .L_103)
	.align		4
.L_103:
        /*00f4*/ 	.word	index@(.nv.constant0._Z21adaptSynapses_wrapperPbPjPfffS_jmmjj)
        /*00f8*/ 	.short	0x0380
        /*00fa*/ 	.short	0x0048


	//----- nvinfo : EIATTR_SW_WAR
	.align		4
.L_104:
        /*00fc*/ 	.byte	0x04, 0x36
        /*00fe*/ 	.short	(.L_106 - .L_105)
.L_105:
        /*0100*/ 	.word	0x00000008
.L_106:


//--------------------- .nv.info._Z22inhibitColumns_wrapperPjPbfj --------------------------
	.section	.nv.info._Z22inhibitColumns_wrapperPjPbfj,"",@"SHT_CUDA_INFO"
	.sectionflags	@""
	.align	4


	//----- nvinfo : EIATTR_CUDA_API_VERSION
	.align		4
        /*0000*/ 	.byte	0x04, 0x37
        /*0002*/ 	.short	(.L_108 - .L_107)
.L_107:
        /*0004*/ 	.word	0x00000082


	//----- nvinfo : EIATTR_KPARAM_INFO
	.align		4
.L_108:
        /*0008*/ 	.byte	0x04, 0x17
        /*000a*/ 	.short	(.L_110 - .L_109)
.L_109:
        /*000c*/ 	.word	0x00000000
        /*0010*/ 	.short	0x0003
        /*0012*/ 	.short	0x0014
        /*0014*/ 	.byte	0x00, 0xf0, 0x11, 0x00


	//----- nvinfo : EIATTR_KPARAM_INFO
	.align		4
.L_110:
        /*0018*/ 	.byte	0x04, 0x17
        /*001a*/ 	.short	(.L_112 - .L_111)
.L_111:
        /*001c*/ 	.word	0x00000000
        /*0020*/ 	.short	0x0002
        /*0022*/ 	.short	0x0010
        /*0024*/ 	.byte	0x00, 0xf0, 0x11, 0x00


	//----- nvinfo : EIATTR_KPARAM_INFO
	.align		4
.L_112:
        /*0028*/ 	.byte	0x04, 0x17
        /*002a*/ 	.short	(.L_114 - .L_113)
.L_113:
        /*002c*/ 	.word	0x00000000
        /*0030*/ 	.short	0x0001
        /*0032*/ 	.short	0x0008
        /*0034*/ 	.byte	0x00, 0xf5, 0x21, 0x00


	//----- nvinfo : EIATTR_KPARAM_INFO
	.align		4
.L_114:
        /*0038*/ 	.byte	0x04, 0x17
        /*003a*/ 	.short	(.L_116 - .L_115)
.L_115:
        /*003c*/ 	.word	0x00000000
        /*0040*/ 	.short	0x0000
        /*0042*/ 	.short	0x0000
        /*0044*/ 	.byte	0x00, 0xf5, 0x21, 0x00


	//----- nvinfo : EIATTR_SPARSE_MMA_MASK
	.align		4
.L_116:
        /*0048*/ 	.byte	0x03, 0x50
        /*004a*/ 	.short	0x0000


	//----- nvinfo : EIATTR_MAXREG_COUNT
	.align		4
        /*004c*/ 	.byte	0x03, 0x1b
        /*004e*/ 	.short	0x00ff


	//----- nvinfo : EIATTR_NUM_BARRIERS
	.align		4
        /*0050*/ 	.byte	0x02, 0x4c
        /*0052*/ 	.byte	0x01
	.zero		1


	//----- nvinfo : EIATTR_MERCURY_ISA_VERSION
	.align		4
        /*0054*/ 	.byte	0x03, 0x5f
        /*0056*/ 	.short	0x0101


	//----- nvinfo : EIATTR_VRC_CTA_INIT_COUNT
	.align		4
        /*0058*/ 	.byte	0x02, 0x4a
	.zero		1
	.zero		1


	//----- nvinfo : EIATTR_EXIT_INSTR_OFFSETS
	.align		4
        /*005c*/ 	.byte	0x04, 0x1c
        /*005e*/ 	.short	(.L_118 - .L_117)


	//   ....[0]....
.L_117:
        /*0060*/ 	.word	0x00000d50


	//----- nvinfo : EIATTR_CBANK_PARAM_SIZE
	.align		4
.L_118:
        /*0064*/ 	.byte	0x03, 0x19
        /*0066*/ 	.short	0x0018


	//----- nvinfo : EIATTR_PARAM_CBANK
	.align		4
        /*0068*/ 	.byte	0x04, 0x0a
        /*006a*/ 	.short	(.L_120 - .L_119)
	.align		4
.L_119:
        /*006c*/ 	.word	index@(.nv.constant0._Z22inhibitColumns_wrapperPjPbfj)
        /*0070*/ 	.short	0x0380
        /*0072*/ 	.short	0x0018


	//----- nvinfo : EIATTR_SW_WAR
	.align		4
.L_120:
        /*0074*/ 	.byte	0x04, 0x36
        /*0076*/ 	.short	(.L_122 - .L_121)
.L_121:
        /*0078*/ 	.word	0x00000008
.L_122:


//--------------------- .nv.info._Z24calculateOverlap_wrapperPbPjPfS1_S0_fjjS0_jmm --------------------------
	.section	.nv.info._Z24calculateOverlap_wrapperPbPjPfS1_S0_fjjS0_jmm,"",@"SHT_CUDA_INFO"
	.sectionflags	@""
	.align	4


	//----- nvinfo : EIATTR_CUDA_API_VERSION
	.align		4
        /*0000*/ 	.byte	0x04, 0x37
        /*0002*/ 	.short	(.L_124 - .L_123)
.L_123:
        /*0004*/ 	.word	0x00000082


	//----- nvinfo : EIATTR_KPARAM_INFO
	.align		4
.L_124:
        /*0008*/ 	.byte	0x04, 0x17
        /*000a*/ 	.short	(.L_126 - .L_125)
.L_125:
        /*000c*/ 	.word	0x00000000
        /*0010*/ 	.short	0x000b
        /*0012*/ 	.short	0x0050
        /*0014*/ 	.byte	0x00, 0xf0, 0x21, 0x00


	//----- nvinfo : EIATTR_KPARAM_INFO
	.align		4
.L_126:
        /*0018*/ 	.byte	0x04, 0x17
        /*001a*/ 	.short	(.L_128 - .L_127)
.L_127:
        /*001c*/ 	.word	0x00000000
        /*0020*/ 	.short	0x000a
        /*0022*/ 	.short	0x0048
        /*0024*/ 	.byte	0x00, 0xf0, 0x21, 0x00


	//----- nvinfo : EIATTR_KPARAM_INFO
	.align		4
.L_128:
        /*0028*/ 	.byte	0x04, 0x17
        /*002a*/ 	.short	(.L_130 - .L_129)
.L_129:
        /*002c*/ 	.word	0x00000000
        /*0030*/ 	.short	0x0009
        /*0032*/ 	.short	0x0040
        /*0034*/ 	.byte	0x00, 0xf0, 0x11, 0x00


	//----- nvinfo : EIATTR_KPARAM_INFO
	.align		4
.L_130:
        /*0038*/ 	.byte	0x04, 0x17
        /*003a*/ 	.short	(.L_132 - .L_131)
.L_131:
        /*003c*/ 	.word	0x00000000
        /*0040*/ 	.short	0x0008
        /*0042*/ 	.short	0x0038
        /*0044*/ 	.byte	0x00, 0xf5, 0x21, 0x00


	//----- nvinfo : EIATTR_KPARAM_INFO
	.align		4
.L_132:
        /*0048*/ 	.byte	0x04, 0x17
        /*004a*/ 	.short	(.L_134 - .L_133)
.L_133:
        /*004c*/ 	.word	0x00000000
        /*0050*/ 	.short	0x0007
        /*0052*/ 	.short	0x0030
        /*0054*/ 	.byte	0x00, 0xf0, 0x11, 0x00


	//----- nvinfo : EIATTR_KPARAM_INFO
	.align		4
.L_134:
        /*0058*/ 	.byte	0x04, 0x17
        /*005a*/ 	.short	(.L_136 - .L_135)
.L_135:
        /*005c*/ 	.word	0x00000000
        /*0060*/ 	.short	0x0006
        /*0062*/ 	.short	0x002c
        /*0064*/ 	.byte	0x00, 0xf0, 0x11, 0x00


	//----- nvinfo : EIATTR_KPARAM_INFO
	.align		4
.L_136:
        /*0068*/ 	.byte	0x04, 0x17
        /*006a*/ 	.short	(.L_138 - .L_137)
.L_137:
        /*006c*/ 	.word	0x00000000
        /*0070*/ 	.short	0x0005
        /*0072*/ 	.short	0x0028
        /*0074*/ 	.byte	0x00, 0xf0, 0x11, 0x00


	//----- nvinfo : EIATTR_KPARAM_INFO
	.align		4
.L_138:
        /*0078*/ 	.byte	0x04, 0x17
        /*007a*/ 	.short	(.L_140 - .L_139)
.L_139:
        /*007c*/ 	.word	0x00000000
        /*0080*/ 	.short	0x0004
        /*0082*/ 	.short	0x0020
        /*0084*/ 	.byte	0x00, 0xf5, 0x21, 0x00


	//----- nvinfo : EIATTR_KPARAM_INFO
	.align		4
.L_140:
        /*0088*/ 	.byte	0x04, 0x17
        /*008a*/ 	.short	(.L_142 - .L_141)
.L_141:
        /*008c*/ 	.word	0x00000000
        /*0090*/ 	.short	0x0003
        /*0092*/ 	.short	0x0018
        /*0094*/ 	.byte	0x00, 0xf5, 0x21, 0x00


	//----- nvinfo : EIATTR_KPARAM_INFO
	.align		4
.L_142:
        /*0098*/ 	.byte	0x04, 0x17
        /*009a*/ 	.short	(.L_144 - .L_143)
.L_143:
        /*009c*/ 	.word	0x00000000
        /*00a0*/ 	.short	0x0002
        /*00a2*/ 	.short	0x0010
        /*00a4*/ 	.byte	0x00, 0xf5, 0x21, 0x00


	//----- nvinfo : EIATTR_KPARAM_INFO
	.align		4
.L_144:
        /*00a8*/ 	.byte	0x04, 0x17
        /*00aa*/ 	.short	(.L_146 - .L_145)
.L_145:
        /*00ac*/ 	.word	0x00000000
        /*00b0*/ 	.short	0x0001
        /*00b2*/ 	.short	0x0008
        /*00b4*/ 	.byte	0x00, 0xf5, 0x21, 0x00


	//----- nvinfo : EIATTR_KPARAM_INFO
	.align		4
.L_146:
        /*00b8*/ 	.byte	0x04, 0x17
        /*00ba*/ 	.short	(.L_148 - .L_147)
.L_147:
        /*00bc*/ 	.word	0x00000000
        /*00c0*/ 	.short	0x0000
        /*00c2*/ 	.short	0x0000
        /*00c4*/ 	.byte	0x00, 0xf5, 0x21, 0x00


	//----- nvinfo : EIATTR_SPARSE_MMA_MASK
	.align		4
.L_148:
        /*00c8*/ 	.byte	0x03, 0x50
        /*00ca*/ 	.short	0x0000


	//----- nvinfo : EIATTR_MAXREG_COUNT
	.align		4
        /*00cc*/ 	.byte	0x03, 0x1b
        /*00ce*/ 	.short	0x00ff


	//----- nvinfo : EIATTR_NUM_BARRIERS
	.align		4
        /*00d0*/ 	.byte	0x02, 0x4c
        /*00d2*/ 	.byte	0x01
	.zero		1


	//----- nvinfo : EIATTR_MERCURY_ISA_VERSION
	.align		4
        /*00d4*/ 	.byte	0x03, 0x5f
        /*00d6*/ 	.short	0x0101


	//----- nvinfo : EIATTR_VRC_CTA_INIT_COUNT
	.align		4
        /*00d8*/ 	.byte	0x02, 0x4a
	.zero		1
	.zero		1


	//----- nvinfo : EIATTR_EXIT_INSTR_OFFSETS
	.align		4
        /*00dc*/ 	.byte	0x04, 0x1c
        /*00de*/ 	.short	(.L_150 - .L_149)


	//   ....[0]....
.L_149:
        /*00e0*/ 	.word	0x00000b10


	//   ....[1]....
        /*00e4*/ 	.word	0x00000b60


	//----- nvinfo : EIATTR_CRS_STACK_SIZE
	.align		4
.L_150:
        /*00e8*/ 	.byte	0x04, 0x1e
        /*00ea*/ 	.short	(.L_152 - .L_151)
.L_151:
        /*00ec*/ 	.word	0x00000000


	//----- nvinfo : EIATTR_CBANK_PARAM_SIZE
	.align		4
.L_152:
        /*00f0*/ 	.byte	0x03, 0x19
        /*00f2*/ 	.short	0x0058


	//----- nvinfo : EIATTR_PARAM_CBANK
	.align		4
        /*00f4*/ 	.byte	0x04, 0x0a
        /*00f6*/ 	.short	(.L_154 - .L_153)
	.align		4
.L_153:
        /*00f8*/ 	.word	index@(.nv.constant0._Z24calculateOverlap_wrapperPbPjPfS1_S0_fjjS0_jmm)
        /*00fc*/ 	.short	0x0380
        /*00fe*/ 	.short	0x0058


	//----- nvinfo : EIATTR_SW_WAR
	.align		4
.L_154:
        /*0100*/ 	.byte	0x04, 0x36
        /*0102*/ 	.short	(.L_156 - .L_155)
.L_155:
        /*0104*/ 	.word	0x00000008
.L_156:


//--------------------- .nv.info._Z7computeP4args --------------------------
	.section	.nv.info._Z7computeP4args,"",@"SHT_CUDA_INFO"
	.sectionflags	@""
	.align	4


	//----- nvinfo : EIATTR_CUDA_API_VERSION
	.align		4
        /*0000*/ 	.byte	0x04, 0x37
        /*0002*/ 	.short	(.L_158 - .L_157)
.L_157:
        /*0004*/ 	.word	0x00000082


	//----- nvinfo : EIATTR_KPARAM_INFO
	.align		4
.L_158:
        /*0008*/ 	.byte	0x04, 0x17
        /*000a*/ 	.short	(.L_160 - .L_159)
.L_159:
        /*000c*/ 	.word	0x00000000
        /*0010*/ 	.short	0x0000
        /*0012*/ 	.short	0x0000
        /*0014*/ 	.byte	0x00, 0xf5, 0x21, 0x00


	//----- nvinfo : EIATTR_SPARSE_MMA_MASK
	.align		4
.L_160:
        /*0018*/ 	.byte	0x03, 0x50
        /*001a*/ 	.short	0x0000


	//----- nvinfo : EIATTR_MAXREG_COUNT
	.align		4
        /*001c*/ 	.byte	0x03, 0x1b
        /*001e*/ 	.short	0x00ff


	//----- nvinfo : EIATTR_NUM_BARRIERS
	.align		4
        /*0020*/ 	.byte	0x02, 0x4c
        /*0022*/ 	.byte	0x01
	.zero		1


	//----- nvinfo : EIATTR_MERCURY_ISA_VERSION
	.align		4
        /*0024*/ 	.byte	0x03, 0x5f
        /*0026*/ 	.short	0x0101


	//----- nvinfo : EIATTR_VRC_CTA_INIT_COUNT
	.align		4
        /*0028*/ 	.byte	0x02, 0x4a
	.zero		1
	.zero		1


	//----- nvinfo : EIATTR_EXIT_INSTR_OFFSETS
	.align		4
        /*002c*/ 	.byte	0x04, 0x1c
        /*002e*/ 	.short	(.L_162 - .L_161)


	//   ....[0]....
.L_161:
        /*0030*/ 	.word	0x00003b50


	//   ....[1]....
        /*0034*/ 	.word	0x000043f0


	//   ....[2]....
        /*0038*/ 	.word	0x00004420


	//----- nvinfo : EIATTR_CRS_STACK_SIZE
	.align		4
.L_162:
        /*003c*/ 	.byte	0x04, 0x1e
        /*003e*/ 	.short	(.L_164 - .L_163)
.L_163:
        /*0040*/ 	.word	0x00000000


	//----- nvinfo : EIATTR_CBANK_PARAM_SIZE
	.align		4
.L_164:
        /*0044*/ 	.byte	0x03, 0x19
        /*0046*/ 	.short	0x0008


	//----- nvinfo : EIATTR_PARAM_CBANK
	.align		4
        /*0048*/ 	.byte	0x04, 0x0a
        /*004a*/ 	.short	(.L_166 - .L_165)
	.align		4
.L_165:
        /*004c*/ 	.word	index@(.nv.constant0._Z7computeP4args)
        /*0050*/ 	.short	0x0380
        /*0052*/ 	.short	0x0008


	//----- nvinfo : EIATTR_SW_WAR
	.align		4
.L_166:
        /*0054*/ 	.byte	0x04, 0x36
        /*0056*/ 	.short	(.L_168 - .L_167)
.L_167:
        /*0058*/ 	.word	0x00000008
.L_168:


//--------------------- .nv.info._Z19generatePermanencesPfmfffP17curandStateXORWOW --------------------------
	.section	.nv.info._Z19generatePermanencesPfmfffP17curandStateXORWOW,"",@"SHT_CUDA_INFO"
	.sectionflags	@""
	.align	4


	//----- nvinfo : EIATTR_CUDA_API_VERSION
	.align		4
        /*0000*/ 	.byte	0x04, 0x37
        /*0002*/ 	.short	(.L_170 - .L_169)
.L_169:
        /*0004*/ 	.word	0x00000082


	//----- nvinfo : EIATTR_KPARAM_INFO
	.align		4
.L_170:
        /*0008*/ 	.byte	0x04, 0x17
        /*000a*/ 	.short	(.L_172 - .L_171)
.L_171:
        /*000c*/ 	.word	0x00000000
        /*0010*/ 	.short	0x0005
        /*0012*/ 	.short	0x0020
        /*0014*/ 	.byte	0x00, 0xf5, 0x21, 0x00


	//----- nvinfo : EIATTR_KPARAM_INFO
	.align		4
.L_172:
        /*0018*/ 	.byte	0x04, 0x17
        /*001a*/ 	.short	(.L_174 - .L_173)
.L_173:
        /*001c*/ 	.word	0x00000000
        /*0020*/ 	.short	0x0004
        /*0022*/ 	.short	0x0018
        /*0024*/ 	.byte	0x00, 0xf0, 0x11, 0x00


	//----- nvinfo : EIATTR_KPARAM_INFO
	.align		4
.L_174:
        /*0028*/ 	.byte	0x04, 0x17
        /*002a*/ 	.short	(.L_176 - .L_175)
.L_175:
        /*002c*/ 	.word	0x00000000
        /*0030*/ 	.short	0x0003
        /*0032*/ 	.short	0x0014
        /*0034*/ 	.byte	0x00, 0xf0, 0x11, 0x00


	//----- nvinfo : EIATTR_KPARAM_INFO
	.align		4
.L_176:
        /*0038*/ 	.byte	0x04, 0x17
        /*003a*/ 	.short	(.L_178 - .L_177)
.L_177:
        /*003c*/ 	.word	0x00000000
        /*0040*/ 	.short	0x0002
        /*0042*/ 	.short	0x0010
        /*0044*/ 	.byte	0x00, 0xf0, 0x11, 0x00


	//----- nvinfo : EIATTR_KPARAM_INFO
	.align		4
.L_178:
        /*0048*/ 	.byte	0x04, 0x17
        /*004a*/ 	.short	(.L_180 - .L_179)
.L_179:
        /*004c*/ 	.word	0x00000000
        /*0050*/ 	.short	0x0001
        /*0052*/ 	.short	0x0008
        /*0054*/ 	.byte	0x00, 0xf0, 0x21, 0x00


	//----- nvinfo : EIATTR_KPARAM_INFO
	.align		4
.L_180:
        /*0058*/ 	.byte	0x04, 0x17
        /*005a*/ 	.short	(.L_182 - .L_181)
.L_181:
        /*005c*/ 	.word	0x00000000
        /*0060*/ 	.short	0x0000
        /*0062*/ 	.short	0x0000
        /*0064*/ 	.byte	0x00, 0xf5, 0x21, 0x00


	//----- nvinfo : EIATTR_SPARSE_MMA_MASK
	.align		4
.L_182:
        /*0068*/ 	.byte	0x03, 0x50
        /*006a*/ 	.short	0x0000


	//----- nvinfo : EIATTR_MAXREG_COUNT
	.align		4
        /*006c*/ 	.byte	0x03, 0x1b
        /*006e*/ 	.short	0x00ff


	//----- nvinfo : EIATTR_MERCURY_ISA_VERSION
	.align		4
        /*0070*/ 	.byte	0x03, 0x5f
        /*0072*/ 	.short	0x0101


	//----- nvinfo : EIATTR_VRC_CTA_INIT_COUNT
	.align		4
        /*0074*/ 	.byte	0x02, 0x4a
	.zero		1
	.zero		1


	//----- nvinfo : EIATTR_EXIT_INSTR_OFFSETS
	.align		4
        /*0078*/ 	.byte	0x04, 0x1c
        /*007a*/ 	.short	(.L_184 - .L_183)


	//   ....[0]....
.L_183:
        /*007c*/ 	.word	0x000003b0


	//----- nvinfo : EIATTR_CRS_STACK_SIZE
	.align		4
.L_184:
        /*0080*/ 	.byte	0x04, 0x1e
        /*0082*/ 	.short	(.L_186 - .L_185)
.L_185:
        /*0084*/ 	.word	0x00000000


	//----- nvinfo : EIATTR_CBANK_PARAM_SIZE
	.align		4
.L_186:
        /*0088*/ 	.byte	0x03, 0x19
        /*008a*/ 	.short	0x0028


	//----- nvinfo : EIATTR_PARAM_CBANK
	.align		4
        /*008c*/ 	.byte	0x04, 0x0a
        /*008e*/ 	.short	(.L_188 - .L_187)
	.align		4
.L_187:
        /*0090*/ 	.word	index@(.nv.constant0._Z19generatePermanencesPfmfffP17curandStateXORWOW)
        /*0094*/ 	.short	0x0380
        /*0096*/ 	.short	0x0028


	//----- nvinfo : EIATTR_SW_WAR
	.align		4
.L_188:
        /*0098*/ 	.byte	0x04, 0x36
        /*009a*/ 	.short	(.L_190 - .L_189)
.L_189:
        /*009c*/ 	.word	0x00000008
.L_190:


//--------------------- .nv.info._Z22generatePotentialPoolsPjmjS_P17curandStateXORWOWj --------------------------
	.section	.nv.info._Z22generatePotentialPoolsPjmjS_P17curandStateXORWOWj,"",@"SHT_CUDA_INFO"
	.sectionflags	@""
	.align	4


	//----- nvinfo : EIATTR_CUDA_API_VERSION
	.align		4
        /*0000*/ 	.byte	0x04, 0x37
        /*0002*/ 	.short	(.L_192 - .L_191)
.L_191:
        /*0004*/ 	.word	0x00000082


	//----- nvinfo : EIATTR_KPARAM_INFO
	.align		4
.L_192:
        /*0008*/ 	.byte	0x04, 0x17
        /*000a*/ 	.short	(.L_194 - .L_193)
.L_193:
        /*000c*/ 	.word	0x00000000
        /*0010*/ 	.short	0x0005
        /*0012*/ 	.short	0x0028
        /*0014*/ 	.byte	0x00, 0xf0, 0x11, 0x00


	//----- nvinfo : EIATTR_KPARAM_INFO
	.align		4
.L_194:
        /*0018*/ 	.byte	0x04, 0x17
        /*001a*/ 	.short	(.L_196 - .L_195)
.L_195:
        /*001c*/ 	.word	0x00000000
        /*0020*/ 	.short	0x0004
        /*0022*/ 	.short	0x0020
        /*0024*/ 	.byte	0x00, 0xf5, 0x21, 0x00


	//----- nvinfo : EIATTR_KPARAM_INFO
	.align		4
.L_196:
        /*0028*/ 	.byte	0x04, 0x17
        /*002a*/ 	.short	(.L_198 - .L_197)
.L_197:
        /*002c*/ 	.word	0x00000000
        /*0030*/ 	.short	0x0003
        /*0032*/ 	.short	0x0018
        /*0034*/ 	.byte	0x00, 0xf5, 0x21, 0x00


	//----- nvinfo : EIATTR_KPARAM_INFO
	.align		4
.L_198:
        /*0038*/ 	.byte	0x04, 0x17
        /*003a*/ 	.short	(.L_200 - .L_199)
.L_199:
        /*003c*/ 	.word	0x00000000
        /*0040*/ 	.short	0x0002
        /*0042*/ 	.short	0x0010
        /*0044*/ 	.byte	0x00, 0xf0, 0x11, 0x00


	//----- nvinfo : EIATTR_KPARAM_INFO
	.align		4
.L_200:
        /*0048*/ 	.byte	0x04, 0x17
        /*004a*/ 	.short	(.L_202 - .L_201)
.L_201:
        /*004c*/ 	.word	0x00000000
        /*0050*/ 	.short	0x0001
        /*0052*/ 	.short	0x0008
        /*0054*/ 	.byte	0x00, 0xf0, 0x21, 0x00


	//----- nvinfo : EIATTR_KPARAM_INFO
	.align		4
.L_202:
        /*0058*/ 	.byte	0x04, 0x17
        /*005a*/ 	.short	(.L_204 - .L_203)
.L_203:
        /*005c*/ 	.word	0x00000000
        /*0060*/ 	.short	0x0000
        /*0062*/ 	.short	0x0000
        /*0064*/ 	.byte	0x00, 0xf5, 0x21, 0x00


	//----- nvinfo : EIATTR_SPARSE_MMA_MASK
	.align		4
.L_204:
        /*0068*/ 	.byte	0x03, 0x50
        /*006a*/ 	.short	0x0000


	//----- nvinfo : EIATTR_MAXREG_COUNT
	.align		4
        /*006c*/ 	.byte	0x03, 0x1b
        /*006e*/ 	.short	0x00ff


	//----- nvinfo : EIATTR_NUM_BARRIERS
	.align		4
        /*0070*/ 	.byte	0x02, 0x4c
        /*0072*/ 	.byte	0x01
	.zero		1


	//----- nvinfo : EIATTR_MERCURY_ISA_VERSION
	.align		4
        /*0074*/ 	.byte	0x03, 0x5f
        /*0076*/ 	.short	0x0101


	//----- nvinfo : EIATTR_VRC_CTA_INIT_COUNT
	.align		4
        /*0078*/ 	.byte	0x02, 0x4a
	.zero		1
	.zero		1


	//----- nvinfo : EIATTR_EXIT_INSTR_OFFSETS
	.align		4
        /*007c*/ 	.byte	0x04, 0x1c
        /*007e*/ 	.short	(.L_206 - .L_205)


	//   ....[0]....
.L_205:
        /*0080*/ 	.word	0x00001530


	//   ....[1]....
        /*0084*/ 	.word	0x000015c0


	//----- nvinfo : EIATTR_CRS_STACK_SIZE
	.align		4
.L_206:
        /*0088*/ 	.byte	0x04, 0x1e
        /*008a*/ 	.short	(.L_208 - .L_207)
.L_207:
        /*008c*/ 	.word	0x00000000


	//----- nvinfo : EIATTR_CBANK_PARAM_SIZE
	.align		4
.L_208:
        /*0090*/ 	.byte	0x03, 0x19
        /*0092*/ 	.short	0x002c


	//----- nvinfo : EIATTR_PARAM_CBANK
	.align		4
        /*0094*/ 	.byte	0x04, 0x0a
        /*0096*/ 	.short	(.L_210 - .L_209)
	.align		4
.L_209:
        /*0098*/ 	.word	index@(.nv.constant0._Z22generatePotentialPoolsPjmjS_P17curandStateXORWOWj)
        /*009c*/ 	.short	0x0380
        /*009e*/ 	.short	0x002c


	//----- nvinfo : EIATTR_SW_WAR
	.align		4
.L_210:
        /*00a0*/ 	.byte	0x04, 0x36
        /*00a2*/ 	.short	(.L_212 - .L_211)
.L_211:
        /*00a4*/ 	.word	0x00000008
.L_212:


//--------------------- .nv.info._Z12setup_kernelP17curandStateXORWOW --------------------------
	.section	.nv.info._Z12setup_kernelP17curandStateXORWOW,"",@"SHT_CUDA_INFO"
	.sectionflags	@""
	.align	4


	//----- nvinfo : EIATTR_CUDA_API_VERSION
	.align		4
        /*0000*/ 	.byte	0x04, 0x37
        /*0002*/ 	.short	(.L_214 - .L_213)
.L_213:
        /*0004*/ 	.word	0x00000082


	//----- nvinfo : EIATTR_KPARAM_INFO
	.align		4
.L_214:
        /*0008*/ 	.byte	0x04, 0x17
        /*000a*/ 	.short	(.L_216 - .L_215)
.L_215:
        /*000c*/ 	.word	0x00000000
        /*0010*/ 	.short	0x0000
        /*0012*/ 	.short	0x0000
        /*0014*/ 	.byte	0x00, 0xf5, 0x21, 0x00


	//----- nvinfo : EIATTR_SPARSE_MMA_MASK
	.align		4
.L_216:
        /*0018*/ 	.byte	0x03, 0x50
        /*001a*/ 	.short	0x0000


	//----- nvinfo : EIATTR_MAXREG_COUNT
	.align		4
        /*001c*/ 	.byte	0x03, 0x1b
        /*001e*/ 	.short	0x00ff


	//----- nvinfo : EIATTR_MERCURY_ISA_VERSION
	.align		4
        /*0020*/ 	.byte	0x03, 0x5f
        /*0022*/ 	.short	0x0101


	//----- nvinfo : EIATTR_VRC_CTA_INIT_COUNT
	.align		4
        /*0024*/ 	.byte	0x02, 0x4a
	.zero		1
	.zero		1


	//----- nvinfo : EIATTR_EXIT_INSTR_OFFSETS
	.align		4
        /*0028*/ 	.byte	0x04, 0x1c
        /*002a*/ 	.short	(.L_218 - .L_217)


	//   ....[0]....
.L_217:
        /*002c*/ 	.word	0x00000e80


	//----- nvinfo : EIATTR_CRS_STACK_SIZE
	.align		4
.L_218:
        /*0030*/ 	.byte	0x04, 0x1e
        /*0032*/ 	.short	(.L_220 - .L_219)
.L_219:
        /*0034*/ 	.word	0x00000000


	//----- nvinfo : EIATTR_CBANK_PARAM_SIZE
	.align		4
.L_220:
        /*0038*/ 	.byte	0x03, 0x19
        /*003a*/ 	.short	0x0008


	//----- nvinfo : EIATTR_PARAM_CBANK
	.align		4
        /*003c*/ 	.byte	0x04, 0x0a
        /*003e*/ 	.short	(.L_222 - .L_221)
	.align		4
.L_221:
        /*0040*/ 	.word	index@(.nv.constant0._Z12setup_kernelP17curandStateXORWOW)
        /*0044*/ 	.short	0x0380
        /*0046*/ 	.short	0x0008


	//----- nvinfo : EIATTR_SW_WAR
	.align		4
.L_222:
        /*0048*/ 	.byte	0x04, 0x36
        /*004a*/ 	.short	(.L_224 - .L_223)
.L_223:
        /*004c*/ 	.word	0x00000008
.L_224:


//--------------------- .nv.callgraph             --------------------------
	.section	.nv.callgraph,"",@"SHT_CUDA_CALLGRAPH"
	.align	4
	.sectionentsize	8
	.align		4
        /*0000*/ 	.word	0x00000000
	.align		4
        /*0004*/ 	.word	0xffffffff
	.align		4
        /*0008*/ 	.word	0x00000000
	.align		4
        /*000c*/ 	.word	0xfffffffe
	.align		4
        /*0010*/ 	.word	0x00000000
	.align		4
        /*0014*/ 	.word	0xfffffffd
	.align		4
        /*0018*/ 	.word	0x00000000
	.align		4
        /*001c*/ 	.word	0xfffffffc


//--------------------- .nv.constant4             --------------------------
	.section	.nv.constant4,"a",@progbits
	.align	8
	.align		8
.nv.constant4:
        /*0000*/ 	.dword	precalc_xorwow_matrix
	.align		8
        /*0008*/ 	.dword	precalc_xorwow_offset_matrix
	.align		8
        /*0010*/ 	.dword	mrg32k3aM1
	.align		8
        /*0018*/ 	.dword	mrg32k3aM2
	.align		8
        /*0020*/ 	.dword	mrg32k3aM1SubSeq
	.align		8
        /*0028*/ 	.dword	mrg32k3aM2SubSeq
	.align		8
        /*0030*/ 	.dword	mrg32k3aM1Seq
	.align		8
        /*0038*/ 	.dword	mrg32k3aM2Seq


//--------------------- .nv.constant3             --------------------------
	.section	.nv.constant3,"a",@progbits
	.align	8
.nv.constant3:
	.type		__cr_lgamma_table,@object
	.size		__cr_lgamma_table,(.L_8 - __cr_lgamma_table)
__cr_lgamma_table:
        /*0000*/ 	.byte	0x00, 0x00, 0x00, 0x00, 0x00, 0x00, 0x00, 0x00, 0x00, 0x00, 0x00, 0x00, 0x00, 0x00, 0x00, 0x00
        /*0010*/ 	.byte	0xef, 0x39, 0xfa, 0xfe, 0x42, 0x2e, 0xe6, 0x3f, 0x02, 0x20, 0x2a, 0xfa, 0x0b, 0xab, 0xfc, 0x3f
        /*0020*/ 	.byte	0xf9, 0x2c, 0x92, 0x7c, 0xa7, 0x6c, 0x09, 0x40, 0xc9, 0x79, 0x44, 0x3c, 0x64, 0x26, 0x13, 0x40
        /*0030*/ 	.byte	0xca, 0x01, 0xcf, 0x3a, 0x27, 0x51, 0x1a, 0x40, 0x30, 0xcc, 0x2d, 0xf3, 0xe1, 0x0c, 0x21, 0x40
        /*0040*/ 	.byte	0x0d, 0xb7, 0xfc, 0x82, 0x8e, 0x35, 0x25, 0x40
.L_8:


//--------------------- .text._Z23averageActivity_wrapperPbPf --------------------------
	.section	.text._Z23averageActivity_wrapperPbPf,"ax",@progbits
	.align	128
        .global         _Z23averageActivity_wrapperPbPf
        .type           _Z23averageActivity_wrapperPbPf,@function
        .size           _Z23averageActivity_wrapperPbPf,(.L_x_184 - _Z23averageActivity_wrapperPbPf)
        .other          _Z23averageActivity_wrapperPbPf,@"STO_CUDA_ENTRY STV_DEFAULT"
_Z23averageActivity_wrapperPbPf:
.text._Z23averageActivity_wrapperPbPf:
[----:B------:R-:W-:Y:S01]  /*0000*/  LDC R1, c[0x0][0x37c] ;  /* 0x0000df00ff017b82 */ /* 0x000fe20000000800 */
[----:B------:R-:W0:Y:S01]  /*0010*/  S2R R2, SR_TID.X ;  /* 0x0000000000027919 */ /* 0x000e220000002100 */
[----:B------:R-:W0:Y:S01]  /*0020*/  LDCU.64 UR4, c[0x0][0x380] ;  /* 0x00007000ff0477ac */ /* 0x000e220008000a00 */
[----:B------:R-:W1:Y:S01]  /*0030*/  LDCU.64 UR6, c[0x0][0x358] ;  /* 0x00006b00ff0677ac */ /* 0x000e620008000a00 */
[----:B0-----:R-:W-:-:S05]  /*0040*/  IADD3 R6, P0, PT, R2, UR4, RZ ;  /* 0x0000000402067c10 */ /* 0x001fca000ff1e0ff */
[----:B------:R-:W-:-:S05]  /*0050*/  IMAD.X R7, RZ, RZ, UR5, P0 ;  /* 0x00000005ff077e24 */ /* 0x000fca00080e06ff */
[----:B-1----:R-:W2:Y:S01]  /*0060*/  LDG.E.S8 R6, desc[UR6][R6.64] ;  /* 0x0000000606067981 */ /* 0x002ea2000c1e1300 */
[----:B------:R-:W0:Y:S01]  /*0070*/  S2UR UR5, SR_CgaCtaId ;  /* 0x00000000000579c3 */ /* 0x000e220000008800 */
[----:B------:R-:W-:-:S07]  /*0080*/  UMOV UR4, 0x400 ;  /* 0x0000040000047882 */ /* 0x000fce0000000000 */
[----:B------:R-:W1:Y:S01]  /*0090*/  LDC R3, c[0x0][0x360] ;  /* 0x0000d800ff037b82 */ /* 0x000e620000000800 */
[----:B0-----:R-:W-:-:S06]  /*00a0*/  ULEA UR4, UR5, UR4, 0x18 ;  /* 0x0000000405047291 */ /* 0x001fcc000f8ec0ff */
[----:B------:R-:W-:Y:S02]  /*00b0*/  LEA R4, R2, UR4, 0x2 ;  /* 0x0000000402047c11 */ /* 0x000fe4000f8e10ff */
[----:B-1----:R-:W-:Y:S01]  /*00c0*/  ISETP.GE.U32.AND P0, PT, R3, 0x400, PT ;  /* 0x000004000300780c */ /* 0x002fe20003f06070 */
[----:B--2---:R-:W0:Y:S02]  /*00d0*/  I2F.S16 R5, R6 ;  /* 0x0000000600057306 */ /* 0x004e240000101400 */
[----:B0-----:R0:W-:Y:S10]  /*00e0*/  STS [R4], R5 ;  /* 0x0000000504007388 */ /* 0x0011f40000000800 */
[----:B------:R-:W-:Y:S05]  /*00f0*/  @!P0 BRA `(.L_x_0) ;  /* 0x00000000001c8947 */ /* 0x000fea0003800000 */
[----:B------:R-:W-:-:S13]  /*0100*/  ISETP.GT.U32.AND P0, PT, R2, 0x1ff, PT ;  /* 0x000001ff0200780c */ /* 0x000fda0003f04070 */
[----:B------:R-:W-:Y:S04]  /*0110*/  @!P0 LDS R0, [R4+0x800] ;  /* 0x0008000004008984 */ /* 0x000fe80000000800 */
[----:B0-----:R-:W0:Y:S02]  /*0120*/  @!P0 LDS R5, [R4] ;  /* 0x0000000004058984 */ /* 0x001e240000000800 */
[----:B0-----:R-:W-:-:S05]  /*0130*/  @!P0 FADD R5, R0, R5 ;  /* 0x0000000500058221 */ /* 0x001fca0000000000 */
[----:B------:R1:W-:Y:S01]  /*0140*/  @!P0 STS [R4], R5 ;  /* 0x0000000504008388 */ /* 0x0003e20000000800 */
[----:B------:R-:W-:Y:S06]  /*0150*/  BAR.SYNC.DEFER_BLOCKING 0x0 ;  /* 0x0000000000007b1d */ /* 0x000fec0000010000 */
[----:B------:R-:W-:Y:S05]  /*0160*/  BRA `(.L_x_1) ;  /* 0x0000000000087947 */ /* 0x000fea0003800000 */
.L_x_0:
[----:B------:R-:W-:-:S13]  /*0170*/  ISETP.GE.U32.AND P0, PT, R3, 0x200, PT ;  /* 0x000002000300780c */ /* 0x000fda0003f06070 */
[----:B------:R-:W-:Y:S05]  /*0180*/  @!P0 BRA `(.L_x_2) ;  /* 0x00000000001c8947 */ /* 0x000fea0003800000 */
.L_x_1:
[----:B------:R-:W-:-:S13]  /*0190*/  ISETP.GT.U32.AND P0, PT, R2, 0xff, PT ;  /* 0x000000ff0200780c */ /* 0x000fda0003f04070 */
[----:B------:R-:W-:Y:S04]  /*01a0*/  @!P0 LDS R0, [R4+0x400] ;  /* 0x0004000004008984 */ /* 0x000fe80000000800 */
[----:B01----:R-:W0:Y:S02]  /*01b0*/  @!P0 LDS R5, [R4] ;  /* 0x0000000004058984 */ /* 0x003e240000000800 */
[----:B0-----:R-:W-:-:S05]  /*01c0*/  @!P0 FADD R5, R0, R5 ;  /* 0x0000000500058221 */ /* 0x001fca0000000000 */
[----:B------:R1:W-:Y:S01]  /*01d0*/  @!P0 STS [R4], R5 ;  /* 0x0000000504008388 */ /* 0x0003e20000000800 */
[----:B------:R-:W-:Y:S06]  /*01e0*/  BAR.SYNC.DEFER_BLOCKING 0x0 ;  /* 0x0000000000007b1d */ /* 0x000fec0000010000 */
[----:B------:R-:W-:Y:S05]  /*01f0*/  BRA `(.L_x_3) ;  /* 0x0000000000087947 */ /* 0x000fea0003800000 */
.L_x_2:
[----:B------:R-:W-:-:S13]  /*0200*/  ISETP.GE.U32.AND P0, PT, R3, 0x100, PT ;  /* 0x000001000300780c */ /* 0x000fda0003f06070 */
[----:B------:R-:W-:Y:S05]  /*0210*/  @!P0 BRA `(.L_x_4) ;  /* 0x00000000001c8947 */ /* 0x000fea0003800000 */
.L_x_3:
[----:B------:R-:W-:-:S13]  /*0220*/  ISETP.GT.U32.AND P0, PT, R2, 0x7f, PT ;  /* 0x0000007f0200780c */ /* 0x000fda0003f04070 */
[----:B------:R-:W-:Y:S04]  /*0230*/  @!P0 LDS R0, [R4+0x200] ;  /* 0x0002000004008984 */ /* 0x000fe80000000800 */
[----:B01----:R-:W0:Y:S02]  /*0240*/  @!P0 LDS R5, [R4] ;  /* 0x0000000004058984 */ /* 0x003e240000000800 */
[----:B0-----:R-:W-:-:S05]  /*0250*/  @!P0 FADD R5, R0, R5 ;  /* 0x0000000500058221 */ /* 0x001fca0000000000 */
[----:B------:R1:W-:Y:S01]  /*0260*/  @!P0 STS [R4], R5 ;  /* 0x0000000504008388 */ /* 0x0003e20000000800 */
[----:B------:R-:W-:Y:S06]  /*0270*/  BAR.SYNC.DEFER_BLOCKING 0x0 ;  /* 0x0000000000007b1d */ /* 0x000fec0000010000 */
[----:B------:R-:W-:Y:S05]  /*0280*/  BRA `(.L_x_5) ;  /* 0x0000000000087947 */ /* 0x000fea0003800000 */
.L_x_4:
[----:B------:R-:W-:-:S13]  /*0290*/  ISETP.GE.U32.AND P0, PT, R3, 0x80, PT ;  /* 0x000000800300780c */ /* 0x000fda0003f06070 */
[----:B------:R-:W-:Y:S05]  /*02a0*/  @!P0 BRA `(.L_x_6) ;  /* 0x0000000000188947 */ /* 0x000fea0003800000 */
.L_x_5:
[----:B------:R-:W-:-:S13]  /*02b0*/  ISETP.GT.U32.AND P0, PT, R2, 0x3f, PT ;  /* 0x0000003f0200780c */ /* 0x000fda0003f04070 */
[----:B------:R-:W-:Y:S04]  /*02c0*/  @!P0 LDS R0, [R4+0x100] ;  /* 0x0001000004008984 */ /* 0x000fe80000000800 */
[----:B01----:R-:W0:Y:S02]  /*02d0*/  @!P0 LDS R5, [R4] ;  /* 0x0000000004058984 */ /* 0x003e240000000800 */
[----:B0-----:R-:W-:-:S05]  /*02e0*/  @!P0 FADD R5, R0, R5 ;  /* 0x0000000500058221 */ /* 0x001fca0000000000 */
[----:B------:R1:W-:Y:S01]  /*02f0*/  @!P0 STS [R4], R5 ;  /* 0x0000000504008388 */ /* 0x0003e20000000800 */
[----:B------:R-:W-:Y:S06]  /*0300*/  BAR.SYNC.DEFER_BLOCKING 0x0 ;  /* 0x0000000000007b1d */ /* 0x000fec0000010000 */
.L_x_6:
[----:B------:R-:W-:Y:S01]  /*0310*/  ISETP.GT.U32.AND P0, PT, R2, 0x1f, PT ;  /* 0x0000001f0200780c */ /* 0x000fe20003f04070 */
[----:B------:R-:W-:-:S12]  /*0320*/  BSSY.RECONVERGENT B0, `(.L_x_7) ;  /* 0x000002a000007945 */ /* 0x000fd80003800200 */
[----:B------:R-:W-:Y:S05]  /*0330*/  @P0 BRA `(.L_x_8) ;  /* 0x0000000000a00947 */ /* 0x000fea0003800000 */
[----:B------:R-:W-:-:S13]  /*0340*/  ISETP.GE.U32.AND P0, PT, R3, 0x40, PT ;  /* 0x000000400300780c */ /* 0x000fda0003f06070 */
[----:B------:R-:W-:Y:S04]  /*0350*/  @P0 LDS R0, [R4+0x80] ;  /* 0x0000800004000984 */ /* 0x000fe80000000800 */
[----:B01----:R-:W0:Y:S02]  /*0360*/  @P0 LDS R5, [R4] ;  /* 0x0000000004050984 */ /* 0x003e240000000800 */
[----:B0-----:R-:W-:-:S05]  /*0370*/  @P0 FADD R5, R0, R5 ;  /* 0x0000000500050221 */ /* 0x001fca0000000000 */
[----:B------:R0:W-:Y:S01]  /*0380*/  @P0 STS [R4], R5 ;  /* 0x0000000504000388 */ /* 0x0001e20000000800 */
[----:B------:R-:W-:Y:S05]  /*0390*/  @P0 BRA `(.L_x_9) ;  /* 0x0000000000080947 */ /* 0x000fea0003800000 */
[----:B------:R-:W-:-:S13]  /*03a0*/  ISETP.GE.U32.AND P0, PT, R3, 0x20, PT ;  /* 0x000000200300780c */ /* 0x000fda0003f06070 */
[----:B------:R-:W-:Y:S05]  /*03b0*/  @!P0 BRA `(.L_x_10) ;  /* 0x0000000000148947 */ /* 0x000fea0003800000 */
.L_x_9:
[----:B------:R-:W-:Y:S04]  /*03c0*/  LDS R0, [R4+0x40] ;  /* 0x0000400004007984 */ /* 0x000fe80000000800 */
[----:B0-----:R-:W0:Y:S02]  /*03d0*/  LDS R5, [R4] ;  /* 0x0000000004057984 */ /* 0x001e240000000800 */
[----:B0-----:R-:W-:-:S05]  /*03e0*/  FADD R5, R0, R5 ;  /* 0x0000000500057221 */ /* 0x001fca0000000000 */
[----:B------:R1:W-:Y:S01]  /*03f0*/  STS [R4], R5 ;  /* 0x0000000504007388 */ /* 0x0003e20000000800 */
[----:B------:R-:W-:Y:S05]  /*0400*/  BRA `(.L_x_11) ;  /* 0x0000000000087947 */ /* 0x000fea0003800000 */
.L_x_10:
[----:B------:R-:W-:-:S13]  /*0410*/  ISETP.GE.U32.AND P0, PT, R3, 0x10, PT ;  /* 0x000000100300780c */ /* 0x000fda0003f06070 */
[----:B------:R-:W-:Y:S05]  /*0420*/  @!P0 BRA `(.L_x_12) ;  /* 0x0000000000148947 */ /* 0x000fea0003800000 */
.L_x_11:
[----:B------:R-:W-:Y:S04]  /*0430*/  LDS R0, [R4+0x20] ;  /* 0x0000200004007984 */ /* 0x000fe80000000800 */
[----:B01----:R-:W0:Y:S02]  /*0440*/  LDS R5, [R4] ;  /* 0x0000000004057984 */ /* 0x003e240000000800 */
[----:B0-----:R-:W-:-:S05]  /*0450*/  FADD R5, R0, R5 ;  /* 0x0000000500057221 */ /* 0x001fca0000000000 */
[----:B------:R1:W-:Y:S01]  /*0460*/  STS [R4], R5 ;  /* 0x0000000504007388 */ /* 0x0003e20000000800 */
[----:B------:R-:W-:Y:S05]  /*0470*/  BRA `(.L_x_13) ;  /* 0x0000000000087947 */ /* 0x000fea0003800000 */
.L_x_12:
[----:B------:R-:W-:-:S13]  /*0480*/  ISETP.GE.U32.AND P0, PT, R3, 0x8, PT ;  /* 0x000000080300780c */ /* 0x000fda0003f06070 */
[----:B------:R-:W-:Y:S05]  /*0490*/  @!P0 BRA `(.L_x_14) ;  /* 0x0000000000148947 */ /* 0x000fea0003800000 */
.L_x_13:
[----:B------:R-:W-:Y:S04]  /*04a0*/  LDS R0, [R4+0x10] ;  /* 0x0000100004007984 */ /* 0x000fe80000000800 */
[----:B01----:R-:W0:Y:S02]  /*04b0*/  LDS R5, [R4] ;  /* 0x0000000004057984 */ /* 0x003e240000000800 */
[----:B0-----:R-:W-:-:S05]  /*04c0*/  FADD R5, R0, R5 ;  /* 0x0000000500057221 */ /* 0x001fca0000000000 */
[----:B------:R1:W-:Y:S01]  /*04d0*/  STS [R4], R5 ;  /* 0x0000000504007388 */ /* 0x0003e20000000800 */
[----:B------:R-:W-:Y:S05]  /*04e0*/  BRA `(.L_x_15) ;  /* 0x0000000000087947 */ /* 0x000fea0003800000 */
.L_x_14:
[----:B------:R-:W-:-:S13]  /*04f0*/  ISETP.GE.U32.AND P0, PT, R3, 0x4, PT ;  /* 0x000000040300780c */ /* 0x000fda0003f06070 */
[----:B------:R-:W-:Y:S05]  /*0500*/  @!P0 BRA `(.L_x_16) ;  /* 0x0000000000148947 */ /* 0x000fea0003800000 */
.L_x_15:
[----:B------:R-:W-:Y:S04]  /*0510*/  LDS R0, [R4+0x8] ;  /* 0x0000080004007984 */ /* 0x000fe80000000800 */
[----:B01----:R-:W0:Y:S02]  /*0520*/  LDS R5, [R4] ;  /* 0x0000000004057984 */ /* 0x003e240000000800 */
[----:B0-----:R-:W-:-:S05]  /*0530*/  FADD R5, R0, R5 ;  /* 0x0000000500057221 */ /* 0x001fca0000000000 */
[----:B------:R1:W-:Y:S01]  /*0540*/  STS [R4], R5 ;  /* 0x0000000504007388 */ /* 0x0003e20000000800 */
[----:B------:R-:W-:Y:S05]  /*0550*/  BRA `(.L_x_17) ;  /* 0x0000000000087947 */ /* 0x000fea0003800000 */
.L_x_16:
[----:B------:R-:W-:-:S13]  /*0560*/  ISETP.GE.U32.AND P0, PT, R3, 0x2, PT ;  /* 0x000000020300780c */ /* 0x000fda0003f06070 */
[----:B------:R-:W-:Y:S05]  /*0570*/  @!P0 BRA `(.L_x_8) ;  /* 0x0000000000108947 */ /* 0x000fea0003800000 */
.L_x_17:
[----:B------:R-:W-:Y:S04]  /*0580*/  LDS R0, [R4+0x4] ;  /* 0x0000040004007984 */ /* 0x000fe80000000800 */
[----:B01----:R-:W0:Y:S02]  /*0590*/  LDS R5, [R4] ;  /* 0x0000000004057984 */ /* 0x003e240000000800 */
[----:B0-----:R-:W-:-:S05]  /*05a0*/  FADD R5, R0, R5 ;  /* 0x0000000500057221 */ /* 0x001fca0000000000 */
[----:B------:R2:W-:Y:S02]  /*05b0*/  STS [R4], R5 ;  /* 0x0000000504007388 */ /* 0x0005e40000000800 */
.L_x_8:
[----:B------:R-:W-:Y:S05]  /*05c0*/  BSYNC.RECONVERGENT B0 ;  /* 0x0000000000007941 */ /* 0x000fea0003800200 */
.L_x_7:
[----:B------:R-:W-:Y:S01]  /*05d0*/  BAR.SYNC.DEFER_BLOCKING 0x0 ;  /* 0x0000000000007b1d */ /* 0x000fe20000010000 */
[----:B------:R-:W-:-:S05]  /*05e0*/  I2FP.F32.U32 R3, R3 ;  /* 0x0000000300037245 */ /* 0x000fca0000201000 */
[----:B------:R-:W0:Y:S02]  /*05f0*/  MUFU.RCP R6, R3 ;  /* 0x0000000300067308 */ /* 0x000e240000001000 */
[----:B012---:R-:W-:Y:S01]  /*0600*/  FFMA R5, -R3, R6, 1 ;  /* 0x3f80000003057423 */ /* 0x007fe20000000106 */
[----:B------:R-:W0:Y:S03]  /*0610*/  LDS R0, [UR4] ;  /* 0x00000004ff007984 */ /* 0x000e260008000800 */
[----:B------:R-:W-:Y:S02]  /*0620*/  FFMA R5, R6, R5, R6 ;  /* 0x0000000506057223 */ /* 0x000fe40000000006 */
[----:B0-----:R-:W0:Y:S02]  /*0630*/  FCHK P0, R0, R3 ;  /* 0x0000000300007302 */ /* 0x001e240000000000 */
[----:B------:R-:W-:-:S04]  /*0640*/  FFMA R6, R0, R5, RZ ;  /* 0x0000000500067223 */ /* 0x000fc800000000ff */
[----:B------:R-:W-:-:S04]  /*0650*/  FFMA R7, -R3, R6, R0 ;  /* 0x0000000603077223 */ /* 0x000fc80000000100 */
[----:B------:R-:W-:Y:S01]  /*0660*/  FFMA R5, R5, R7, R6 ;  /* 0x0000000705057223 */ /* 0x000fe20000000006 */
[----:B0-----:R-:W-:Y:S06]  /*0670*/  @!P0 BRA `(.L_x_18) ;  /* 0x00000000000c8947 */ /* 0x001fec0003800000 */
[----:B------:R-:W-:-:S07]  /*0680*/  MOV R6, 0x6a0 ;  /* 0x000006a000067802 */ /* 0x000fce0000000f00 */
[----:B------:R-:W-:Y:S05]  /*0690*/  CALL.REL.NOINC `($__internal_0_$__cuda_sm3x_div_rn_noftz_f32_slowpath) ;  /* 0x00000000001c7944 */ /* 0x000fea0003c00000 */
[----:B------:R-:W-:-:S07]  /*06a0*/  IMAD.MOV.U32 R5, RZ, RZ, R0 ;  /* 0x000000ffff057224 */ /* 0x000fce00078e0000 */
.L_x_18:
[----:B------:R-:W-:Y:S01]  /*06b0*/  STS [R4], R5 ;  /* 0x0000000504007388 */ /* 0x000fe20000000800 */
[----:B------:R-:W0:Y:S03]  /*06c0*/  LDC.64 R6, c[0x0][0x388] ;  /* 0x0000e200ff067b82 */ /* 0x000e260000000a00 */
[----:B------:R-:W1:Y:S01]  /*06d0*/  LDS R9, [R4] ;  /* 0x0000000004097984 */ /* 0x000e620000000800 */
[----:B0-----:R-:W-:-:S05]  /*06e0*/  IMAD.WIDE.U32 R2, R2, 0x4, R6 ;  /* 0x0000000402027825 */ /* 0x001fca00078e0006 */
[----:B-1----:R-:W-:Y:S01]  /*06f0*/  STG.E desc[UR6][R2.64], R9 ;  /* 0x0000000902007986 */ /* 0x002fe2000c101906 */
[----:B------:R-:W-:Y:S05]  /*0700*/  EXIT ;  /* 0x000000000000794d */ /* 0x000fea0003800000 */
        .weak           $__internal_0_$__cuda_sm3x_div_rn_noftz_f32_slowpath
        .type           $__internal_0_$__cuda_sm3x_div_rn_noftz_f32_slowpath,@function
        .size           $__internal_0_$__cuda_sm3x_div_rn_noftz_f32_slowpath,(.L_x_184 - $__internal_0_$__cuda_sm3x_div_rn_noftz_f32_slowpath)
$__internal_0_$__cuda_sm3x_div_rn_noftz_f32_slowpath:
[--C-:B------:R-:W-:Y:S01]  /*0710*/  SHF.R.U32.HI R7, RZ, 0x17, R3.reuse ;  /* 0x00000017ff077819 */ /* 0x100fe20000011603 */
[--C-:B------:R-:W-:Y:S01]  /*0720*/  IMAD.MOV.U32 R8, RZ, RZ, R0.reuse ;  /* 0x000000ffff087224 */ /* 0x100fe200078e0000 */
[----:B------:R-:W-:Y:S01]  /*0730*/  SHF.R.U32.HI R5, RZ, 0x17, R0 ;  /* 0x00000017ff057819 */ /* 0x000fe20000011600 */
[----:B------:R-:W-:Y:S01]  /*0740*/  IMAD.MOV.U32 R9, RZ, RZ, R3 ;  /* 0x000000ffff097224 */ /* 0x000fe200078e0003 */
[----:B------:R-:W-:Y:S02]  /*0750*/  LOP3.LUT R7, R7, 0xff, RZ, 0xc0, !PT ;  /* 0x000000ff07077812 */ /* 0x000fe400078ec0ff */
[----:B------:R-:W-:-:S03]  /*0760*/  LOP3.LUT R5, R5, 0xff, RZ, 0xc0, !PT ;  /* 0x000000ff05057812 */ /* 0x000fc600078ec0ff */
[----:B------:R-:W-:Y:S02]  /*0770*/  VIADD R12, R7, 0xffffffff ;  /* 0xffffffff070c7836 */ /* 0x000fe40000000000 */
[----:B------:R-:W-:-:S03]  /*0780*/  VIADD R11, R5, 0xffffffff ;  /* 0xffffffff050b7836 */ /* 0x000fc60000000000 */
[----:B------:R-:W-:-:S04]  /*0790*/  ISETP.GT.U32.AND P0, PT, R12, 0xfd, PT ;  /* 0x000000fd0c00780c */ /* 0x000fc80003f04070 */
[----:B------:R-:W-:-:S13]  /*07a0*/  ISETP.GT.U32.OR P0, PT, R11, 0xfd, P0 ;  /* 0x000000fd0b00780c */ /* 0x000fda0000704470 */
[----:B------:R-:W-:Y:S01]  /*07b0*/  @!P0 IMAD.MOV.U32 R10, RZ, RZ, RZ ;  /* 0x000000ffff0a8224 */ /* 0x000fe200078e00ff */
[----:B------:R-:W-:Y:S06]  /*07c0*/  @!P0 BRA `(.L_x_19) ;  /* 0x00000000005c8947 */ /* 0x000fec0003800000 */
[----:B------:R-:W-:Y:S02]  /*07d0*/  FSETP.GTU.FTZ.AND P0, PT, |R0|, +INF , PT ;  /* 0x7f8000000000780b */ /* 0x000fe40003f1c200 */
[----:B------:R-:W-:-:S04]  /*07e0*/  FSETP.GTU.FTZ.AND P1, PT, |R3|, +INF , PT ;  /* 0x7f8000000300780b */ /* 0x000fc80003f3c200 */
[----:B------:R-:W-:-:S13]  /*07f0*/  PLOP3.LUT P0, PT, P0, P1, PT, 0xf8, 0x8f ;  /* 0x00000000008f781c */ /* 0x000fda0000703f70 */
[----:B------:R-:W-:Y:S05]  /*0800*/  @P0 BRA `(.L_x_20) ;  /* 0x0000000400440947 */ /* 0x000fea0003800000 */
[----:B------:R-:W-:-:S13]  /*0810*/  LOP3.LUT P0, RZ, R9, 0x7fffffff, R8, 0xc8, !PT ;  /* 0x7fffffff09ff7812 */ /* 0x000fda000780c808 */
[----:B------:R-:W-:Y:S05]  /*0820*/  @!P0 BRA `(.L_x_21) ;  /* 0x0000000400348947 */ /* 0x000fea0003800000 */
[C---:B------:R-:W-:Y:S02]  /*0830*/  FSETP.NEU.FTZ.AND P2, PT, |R0|.reuse, +INF , PT ;  /* 0x7f8000000000780b */ /* 0x040fe40003f5d200 */
[----:B------:R-:W-:Y:S02]  /*0840*/  FSETP.NEU.FTZ.AND P1, PT, |R3|, +INF , PT ;  /* 0x7f8000000300780b */ /* 0x000fe40003f3d200 */
[----:B------:R-:W-:-:S11]  /*0850*/  FSETP.NEU.FTZ.AND P0, PT, |R0|, +INF , PT ;  /* 0x7f8000000000780b */ /* 0x000fd60003f1d200 */
[----:B------:R-:W-:Y:S05]  /*0860*/  @!P1 BRA !P2, `(.L_x_21) ;  /* 0x0000000400249947 */ /* 0x000fea0005000000 */
[----:B------:R-:W-:-:S04]  /*0870*/  LOP3.LUT P2, RZ, R8, 0x7fffffff, RZ, 0xc0, !PT ;  /* 0x7fffffff08ff7812 */ /* 0x000fc8000784c0ff */
[----:B------:R-:W-:-:S13]  /*0880*/  PLOP3.LUT P1, PT, P1, P2, PT, 0x2f, 0xf2 ;  /* 0x0000000000f2781c */ /* 0x000fda0000f24577 */
[----:B------:R-:W-:Y:S05]  /*0890*/  @P1 BRA `(.L_x_22) ;  /* 0x0000000400101947 */ /* 0x000fea0003800000 */
[----:B------:R-:W-:-:S04]  /*08a0*/  LOP3.LUT P1, RZ, R9, 0x7fffffff, RZ, 0xc0, !PT ;  /* 0x7fffffff09ff7812 */ /* 0x000fc8000782c0ff */
[----:B------:R-:W-:-:S13]  /*08b0*/  PLOP3.LUT P0, PT, P0, P1, PT, 0x2f, 0xf2 ;  /* 0x0000000000f2781c */ /* 0x000fda0000702577 */
[----:B------:R-:W-:Y:S05]  /*08c0*/  @P0 BRA `(.L_x_23) ;  /* 0x0000000000f80947 */ /* 0x000fea0003800000 */
[----:B------:R-:W-:Y:S02]  /*08d0*/  ISETP.GE.AND P0, PT, R11, RZ, PT ;  /* 0x000000ff0b00720c */ /* 0x000fe40003f06270 */
[----:B------:R-:W-:-:S11]  /*08e0*/  ISETP.GE.AND P1, PT, R12, RZ, PT ;  /* 0x000000ff0c00720c */ /* 0x000fd60003f26270 */
[----:B------:R-:W-:Y:S02]  /*08f0*/  @P0 IMAD.MOV.U32 R10, RZ, RZ, RZ ;  /* 0x000000ffff0a0224 */ /* 0x000fe400078e00ff */
[----:B------:R-:W-:Y:S01]  /*0900*/  @!P0 FFMA R8, R0, 1.84467440737095516160e+19, RZ ;  /* 0x5f80000000088823 */ /* 0x000fe200000000ff */
[----:B------:R-:W-:Y:S02]  /*0910*/  @!P0 IMAD.MOV.U32 R10, RZ, RZ, -0x40 ;  /* 0xffffffc0ff0a8424 */ /* 0x000fe400078e00ff */
[----:B------:R-:W-:Y:S02]  /*0920*/  @!P1 FFMA R9, R3, 1.84467440737095516160e+19, RZ ;  /* 0x5f80000003099823 */ /* 0x000fe400000000ff */
[----:B------:R-:W-:-:S07]  /*0930*/  @!P1 VIADD R10, R10, 0x40 ;  /* 0x000000400a0a9836 */ /* 0x000fce0000000000 */
.L_x_19:
[----:B------:R-:W-:Y:S01]  /*0940*/  LEA R0, R7, 0xc0800000, 0x17 ;  /* 0xc080000007007811 */ /* 0x000fe200078eb8ff */
[----:B------:R-:W-:-:S04]  /*0950*/  VIADD R5, R5, 0xffffff81 ;  /* 0xffffff8105057836 */ /* 0x000fc80000000000 */
[----:B------:R-:W-:Y:S02]  /*0960*/  IMAD.IADD R9, R9, 0x1, -R0 ;  /* 0x0000000109097824 */ /* 0x000fe400078e0a00 */
[C---:B------:R-:W-:Y:S01]  /*0970*/  IMAD R0, R5.reuse, -0x800000, R8 ;  /* 0xff80000005007824 */ /* 0x040fe200078e0208 */
[----:B------:R-:W-:Y:S01]  /*0980*/  IADD3 R5, PT, PT, R5, 0x7f, -R7 ;  /* 0x0000007f05057810 */ /* 0x000fe20007ffe807 */
[----:B------:R-:W0:Y:S01]  /*0990*/  MUFU.RCP R3, R9 ;  /* 0x0000000900037308 */ /* 0x000e220000001000 */
[----:B------:R-:W-:-:S03]  /*09a0*/  FADD.FTZ R11, -R9, -RZ ;  /* 0x800000ff090b7221 */ /* 0x000fc60000010100 */
[----:B------:R-:W-:Y:S02]  /*09b0*/  IMAD.IADD R5, R5, 0x1, R10 ;  /* 0x0000000105057824 */ /* 0x000fe400078e020a */
[----:B0-----:R-:W-:-:S04]  /*09c0*/  FFMA R12, R3, R11, 1 ;  /* 0x3f800000030c7423 */ /* 0x001fc8000000000b */
[----:B------:R-:W-:-:S04]  /*09d0*/  FFMA R12, R3, R12, R3 ;  /* 0x0000000c030c7223 */ /* 0x000fc80000000003 */
[----:B------:R-:W-:-:S04]  /*09e0*/  FFMA R3, R0, R12, RZ ;  /* 0x0000000c00037223 */ /* 0x000fc800000000ff */
[----:B------:R-:W-:-:S04]  /*09f0*/  FFMA R8, R11, R3, R0 ;  /* 0x000000030b087223 */ /* 0x000fc80000000000 */
[----:B------:R-:W-:-:S04]  /*0a00*/  FFMA R13, R12, R8, R3 ;  /* 0x000000080c0d7223 */ /* 0x000fc80000000003 */
[----:B------:R-:W-:-:S04]  /*0a10*/  FFMA R8, R11, R13, R0 ;  /* 0x0000000d0b087223 */ /* 0x000fc80000000000 */
[----:B------:R-:W-:-:S05]  /*0a20*/  FFMA R0, R12, R8, R13 ;  /* 0x000000080c007223 */ /* 0x000fca000000000d */
[----:B------:R-:W-:-:S04]  /*0a30*/  SHF.R.U32.HI R3, RZ, 0x17, R0 ;  /* 0x00000017ff037819 */ /* 0x000fc80000011600 */
[----:B------:R-:W-:-:S05]  /*0a40*/  LOP3.LUT R3, R3, 0xff, RZ, 0xc0, !PT ;  /* 0x000000ff03037812 */ /* 0x000fca00078ec0ff */
[----:B------:R-:W-:-:S04]  /*0a50*/  IMAD.IADD R7, R3, 0x1, R5 ;  /* 0x0000000103077824 */ /* 0x000fc800078e0205 */
[----:B------:R-:W-:-:S05]  /*0a60*/  VIADD R3, R7, 0xffffffff ;  /* 0xffffffff07037836 */ /* 0x000fca0000000000 */
[----:B------:R-:W-:-:S13]  /*0a70*/  ISETP.GE.U32.AND P0, PT, R3, 0xfe, PT ;  /* 0x000000fe0300780c */ /* 0x000fda0003f06070 */
[----:B------:R-:W-:Y:S05]  /*0a80*/  @!P0 BRA `(.L_x_24) ;  /* 0x0000000000808947 */ /* 0x000fea0003800000 */
[----:B------:R-:W-:-:S13]  /*0a90*/  ISETP.GT.AND P0, PT, R7, 0xfe, PT ;  /* 0x000000fe0700780c */ /* 0x000fda0003f04270 */
[----:B------:R-:W-:Y:S05]  /*0aa0*/  @P0 BRA `(.L_x_25) ;  /* 0x00000000006c0947 */ /* 0x000fea0003800000 */
[----:B------:R-:W-:-:S13]  /*0ab0*/  ISETP.GE.AND P0, PT, R7, 0x1, PT ;  /* 0x000000010700780c */ /* 0x000fda0003f06270 */
[----:B------:R-:W-:Y:S05]  /*0ac0*/  @P0 BRA `(.L_x_26) ;  /* 0x0000000000980947 */ /* 0x000fea0003800000 */
[----:B------:R-:W-:Y:S02]  /*0ad0*/  ISETP.GE.AND P0, PT, R7, -0x18, PT ;  /* 0xffffffe80700780c */ /* 0x000fe40003f06270 */
[----:B------:R-:W-:-:S11]  /*0ae0*/  LOP3.LUT R0, R0, 0x80000000, RZ, 0xc0, !PT ;  /* 0x8000000000007812 */ /* 0x000fd600078ec0ff */
[----:B------:R-:W-:Y:S05]  /*0af0*/  @!P0 BRA `(.L_x_26) ;  /* 0x00000000008c8947 */ /* 0x000fea0003800000 */
[CC--:B------:R-:W-:Y:S01]  /*0b00*/  FFMA.RZ R3, R12.reuse, R8.reuse, R13 ;  /* 0x000000080c037223 */ /* 0x0c0fe2000000c00d */
[C---:B------:R-:W-:Y:S01]  /*0b10*/  VIADD R10, R7.reuse, 0x20 ;  /* 0x00000020070a7836 */ /* 0x040fe20000000000 */
[C---:B------:R-:W-:Y:S02]  /*0b20*/  ISETP.NE.AND P2, PT, R7.reuse, RZ, PT ;  /* 0x000000ff0700720c */ /* 0x040fe40003f45270 */
[----:B------:R-:W-:Y:S01]  /*0b30*/  ISETP.NE.AND P1, PT, R7, RZ, PT ;  /* 0x000000ff0700720c */ /* 0x000fe20003f25270 */
[----:B------:R-:W-:Y:S01]  /*0b40*/  IMAD.MOV R7, RZ, RZ, -R7 ;  /* 0x000000ffff077224 */ /* 0x000fe200078e0a07 */
[----:B------:R-:W-:Y:S01]  /*0b50*/  LOP3.LUT R5, R3, 0x7fffff, RZ, 0xc0, !PT ;  /* 0x007fffff03057812 */ /* 0x000fe200078ec0ff */
[CCC-:B------:R-:W-:Y:S01]  /*0b60*/  FFMA.RP R3, R12.reuse, R8.reuse, R13.reuse ;  /* 0x000000080c037223 */ /* 0x1c0fe2000000800d */
[----:B------:R-:W-:Y:S02]  /*0b70*/  FFMA.RM R8, R12, R8, R13 ;  /* 0x000000080c087223 */ /* 0x000fe4000000400d */
[----:B------:R-:W-:-:S03]  /*0b80*/  LOP3.LUT R5, R5, 0x800000, RZ, 0xfc, !PT ;  /* 0x0080000005057812 */ /* 0x000fc600078efcff */
[----:B------:R-:W-:Y:S02]  /*0b90*/  FSETP.NEU.FTZ.AND P0, PT, R3, R8, PT ;  /* 0x000000080300720b */ /* 0x000fe40003f1d000 */
[----:B------:R-:W-:Y:S02]  /*0ba0*/  SHF.L.U32 R10, R5, R10, RZ ;  /* 0x0000000a050a7219 */ /* 0x000fe400000006ff */
[----:B------:R-:W-:Y:S02]  /*0bb0*/  SEL R8, R7, RZ, P2 ;  /* 0x000000ff07087207 */ /* 0x000fe40001000000 */
[----:B------:R-:W-:Y:S02]  /*0bc0*/  ISETP.NE.AND P1, PT, R10, RZ, P1 ;  /* 0x000000ff0a00720c */ /* 0x000fe40000f25270 */
[----:B------:R-:W-:Y:S02]  /*0bd0*/  SHF.R.U32.HI R8, RZ, R8, R5 ;  /* 0x00000008ff087219 */ /* 0x000fe40000011605 */
[----:B------:R-:W-:-:S02]  /*0be0*/  PLOP3.LUT P0, PT, P0, P1, PT, 0xf8, 0x8f ;  /* 0x00000000008f781c */ /* 0x000fc40000703f70 */
[----:B------:R-:W-:Y:S02]  /*0bf0*/  SHF.R.U32.HI R10, RZ, 0x1, R8 ;  /* 0x00000001ff0a7819 */ /* 0x000fe40000011608 */
[----:B------:R-:W-:-:S04]  /*0c00*/  SEL R3, RZ, 0x1, !P0 ;  /* 0x00000001ff037807 */ /* 0x000fc80004000000 */
[----:B------:R-:W-:-:S04]  /*0c10*/  LOP3.LUT R3, R3, 0x1, R10, 0xf8, !PT ;  /* 0x0000000103037812 */ /* 0x000fc800078ef80a */
[----:B------:R-:W-:-:S05]  /*0c20*/  LOP3.LUT R3, R3, R8, RZ, 0xc0, !PT ;  /* 0x0000000803037212 */ /* 0x000fca00078ec0ff */
[----:B------:R-:W-:-:S05]  /*0c30*/  IMAD.IADD R3, R10, 0x1, R3 ;  /* 0x000000010a037824 */ /* 0x000fca00078e0203 */
[----:B------:R-:W-:Y:S01]  /*0c40*/  LOP3.LUT R0, R3, R0, RZ, 0xfc, !PT ;  /* 0x0000000003007212 */ /* 0x000fe200078efcff */
[----:B------:R-:W-:Y:S06]  /*0c50*/  BRA `(.L_x_26) ;  /* 0x0000000000347947 */ /* 0x000fec0003800000 */
.L_x_25:
[----:B------:R-:W-:-:S04]  /*0c60*/  LOP3.LUT R0, R0, 0x80000000, RZ, 0xc0, !PT ;  /* 0x8000000000007812 */ /* 0x000fc800078ec0ff */
[----:B------:R-:W-:Y:S01]  /*0c70*/  LOP3.LUT R0, R0, 0x7f800000, RZ, 0xfc, !PT ;  /* 0x7f80000000007812 */ /* 0x000fe200078efcff */
[----:B------:R-:W-:Y:S06]  /*0c80*/  BRA `(.L_x_26) ;  /* 0x0000000000287947 */ /* 0x000fec0003800000 */
.L_x_24:
[----:B------:R-:W-:Y:S01]  /*0c90*/  IMAD R0, R5, 0x800000, R0 ;  /* 0x0080000005007824 */ /* 0x000fe200078e0200 */
[----:B------:R-:W-:Y:S06]  /*0ca0*/  BRA `(.L_x_26) ;  /* 0x0000000000207947 */ /* 0x000fec0003800000 */
.L_x_23:
[----:B------:R-:W-:-:S04]  /*0cb0*/  LOP3.LUT R0, R9, 0x80000000, R8, 0x48, !PT ;  /* 0x8000000009007812 */ /* 0x000fc800078e4808 */
[----:B------:R-:W-:Y:S01]  /*0cc0*/  LOP3.LUT R0, R0, 0x7f800000, RZ, 0xfc, !PT ;  /* 0x7f80000000007812 */ /* 0x000fe200078efcff */
[----:B------:R-:W-:Y:S06]  /*0cd0*/  BRA `(.L_x_26) ;  /* 0x0000000000147947 */ /* 0x000fec0003800000 */
.L_x_22:
[----:B------:R-:W-:Y:S01]  /*0ce0*/  LOP3.LUT R0, R9, 0x80000000, R8, 0x48, !PT ;  /* 0x8000000009007812 */ /* 0x000fe200078e4808 */
[----:B------:R-:W-:Y:S06]  /*0cf0*/  BRA `(.L_x_26) ;  /* 0x00000000000c7947 */ /* 0x000fec0003800000 */
.L_x_21:
[----:B------:R-:W0:Y:S01]  /*0d00*/  MUFU.RSQ R0, -QNAN ;  /* 0xffc0000000007908 */ /* 0x000e220000001400 */
[----:B------:R-:W-:Y:S05]  /*0d10*/  BRA `(.L_x_26) ;  /* 0x0000000000047947 */ /* 0x000fea0003800000 */
.L_x_20:
[----:B------:R-:W-:-:S07]  /*0d20*/  FADD.FTZ R0, R0, R3 ;  /* 0x0000000300007221 */ /* 0x000fce0000010000 */
.L_x_26:
[----:B------:R-:W-:-:S04]  /*0d30*/  IMAD.MOV.U32 R7, RZ, RZ, 0x0 ;  /* 0x00000000ff077424 */ /* 0x000fc800078e00ff */
[----:B0-----:R-:W-:Y:S05]  /*0d40*/  RET.REL.NODEC R6 `(_Z23averageActivity_wrapperPbPf) ;  /* 0xfffffff006ac7950 */ /* 0x001fea0003c3ffff */
.L_x_27:
[----:B------:R-:W-:-:S00]  /*0d50*/  BRA `(.L_x_27) ;  /* 0xfffffffc00fc7947 */ /* 0x000fc0000383ffff */
[----:B------:R-:W-:-:S00]  /*0d60*/  NOP ;  /* 0x0000000000007918 */ /* 0x000fc00000000000 */
        /* <DEDUP_REMOVED lines=9> */
.L_x_184:


//--------------------- .text._Z21adaptSynapses_wrapperPbPjPfffS_jmmjj --------------------------
	.section	.text._Z21adaptSynapses_wrapperPbPjPfffS_jmmjj,"ax",@progbits
	.align	128
        .global         _Z21adaptSynapses_wrapperPbPjPfffS_jmmjj
        .type           _Z21adaptSynapses_wrapperPbPjPfffS_jmmjj,@function
        .size           _Z21adaptSynapses_wrapperPbPjPfffS_jmmjj,(.L_x_187 - _Z21adaptSynapses_wrapperPbPjPfffS_jmmjj)
        .other          _Z21adaptSynapses_wrapperPbPjPfffS_jmmjj,@"STO_CUDA_ENTRY STV_DEFAULT"
_Z21adaptSynapses_wrapperPbPjPfffS_jmmjj:
.text._Z21adaptSynapses_wrapperPbPjPfffS_jmmjj:
[----:B------:R-:W-:Y:S01]  /*0000*/  LDC R1, c[0x0][0x37c] ;  /* 0x0000df00ff017b82 */ /* 0x000fe20000000800 */
[----:B------:R-:W0:Y:S07]  /*0010*/  S2R R3, SR_TID.X ;  /* 0x0000000000037919 */ /* 0x000e2e0000002100 */
[----:B------:R-:W0:Y:S01]  /*0020*/  S2UR UR7, SR_CTAID.X ;  /* 0x00000000000779c3 */ /* 0x000e220000002500 */
[----:B------:R-:W1:Y:S07]  /*0030*/  LDCU UR4, c[0x0][0x3c4] ;  /* 0x00007880ff0477ac */ /* 0x000e6e0008000800 */
[----:B------:R-:W0:Y:S02]  /*0040*/  LDC R4, c[0x0][0x360] ;  /* 0x0000d800ff047b82 */ /* 0x000e240000000800 */
[----:B0-----:R-:W-:-:S05]  /*0050*/  IMAD R4, R4, UR7, R3 ;  /* 0x0000000704047c24 */ /* 0x001fca000f8e0203 */
[----:B-1----:R-:W-:-:S13]  /*0060*/  ISETP.GE.U32.AND P0, PT, R4, UR4, PT ;  /* 0x0000000404007c0c */ /* 0x002fda000bf06070 */
[----:B------:R-:W-:Y:S05]  /*0070*/  @P0 EXIT ;  /* 0x000000000000094d */ /* 0x000fea0003800000 */
[----:B------:R-:W0:Y:S01]  /*0080*/  LDCU.64 UR4, c[0x0][0x3a0] ;  /* 0x00007400ff0477ac */ /* 0x000e220008000a00 */
[----:B------:R-:W-:Y:S01]  /*0090*/  SHF.R.S32.HI R0, RZ, 0x1f, R4 ;  /* 0x0000001fff007819 */ /* 0x000fe20000011404 */
[----:B------:R-:W1:Y:S01]  /*00a0*/  LDCU.64 UR8, c[0x0][0x358] ;  /* 0x00006b00ff0877ac */ /* 0x000e620008000a00 */
[----:B------:R-:W2:Y:S01]  /*00b0*/  LDCU UR10, c[0x0][0x3c0] ;  /* 0x00007800ff0a77ac */ /* 0x000ea20008000800 */
[----:B0-----:R-:W-:-:S04]  /*00c0*/  IADD3 R2, P0, PT, R4, UR4, RZ ;  /* 0x0000000404027c10 */ /* 0x001fc8000ff1e0ff */
[----:B------:R-:W-:-:S05]  /*00d0*/  IADD3.X R3, PT, PT, R0, UR5, RZ, P0, !PT ;  /* 0x0000000500037c10 */ /* 0x000fca00087fe4ff */
[----:B-1----:R-:W3:Y:S01]  /*00e0*/  LDG.E.U8 R2, desc[UR8][R2.64] ;  /* 0x0000000802027981 */ /* 0x002ee2000c1e1100 */
[----:B--2---:R-:W-:-:S04]  /*00f0*/  ISETP.NE.AND P0, PT, RZ, UR10, PT ;  /* 0x0000000aff007c0c */ /* 0x004fc8000bf05270 */
[----:B---3--:R-:W-:-:S13]  /*0100*/  ISETP.EQ.OR P0, PT, R2, RZ, !P0 ;  /* 0x000000ff0200720c */ /* 0x008fda0004702670 */
[----:B------:R-:W-:Y:S05]  /*0110*/  @P0 EXIT ;  /* 0x000000000000094d */ /* 0x000fea0003800000 */
[----:B------:R-:W0:Y:S01]  /*0120*/  LDCU.128 UR12, c[0x0][0x3b0] ;  /* 0x00007600ff0c77ac */ /* 0x000e220008000c00 */
[----:B------:R-:W-:Y:S02]  /*0130*/  UIADD3 UR4, UPT, UPT, UR10, -0x1, URZ ;  /* 0xffffffff0a047890 */ /* 0x000fe4000fffe0ff */
[----:B------:R-:W-:Y:S02]  /*0140*/  ULOP3.LUT UR5, UR10, 0x3, URZ, 0xc0, !UPT ;  /* 0x000000030a057892 */ /* 0x000fe4000f8ec0ff */
[----:B------:R-:W-:-:S03]  /*0150*/  UISETP.GE.U32.AND UP0, UPT, UR4, 0x3, UPT ;  /* 0x000000030400788c */ /* 0x000fc6000bf06070 */
[----:B------:R-:W-:Y:S01]  /*0160*/  UMOV UR4, URZ ;  /* 0x000000ff00047c82 */ /* 0x000fe20008000000 */
[C---:B0-----:R-:W-:Y:S02]  /*0170*/  IMAD R5, R0.reuse, UR14, RZ ;  /* 0x0000000e00057c24 */ /* 0x041fe4000f8e02ff */
[----:B------:R-:W-:Y:S02]  /*0180*/  IMAD R9, R0, UR12, RZ ;  /* 0x0000000c00097c24 */ /* 0x000fe4000f8e02ff */
[----:B------:R-:W-:-:S04]  /*0190*/  IMAD.WIDE.U32 R2, R4, UR14, RZ ;  /* 0x0000000e04027c25 */ /* 0x000fc8000f8e00ff */
[C---:B------:R-:W-:Y:S02]  /*01a0*/  IMAD R7, R4.reuse, UR15, R5 ;  /* 0x0000000f04077c24 */ /* 0x040fe4000f8e0205 */
[C---:B------:R-:W-:Y:S02]  /*01b0*/  IMAD R9, R4.reuse, UR13, R9 ;  /* 0x0000000d04097c24 */ /* 0x040fe4000f8e0209 */
[----:B------:R-:W-:-:S04]  /*01c0*/  IMAD.WIDE.U32 R4, R4, UR12, RZ ;  /* 0x0000000c04047c25 */ /* 0x000fc8000f8e00ff */
[----:B------:R-:W-:Y:S02]  /*01d0*/  IMAD.IADD R7, R3, 0x1, R7 ;  /* 0x0000000103077824 */ /* 0x000fe400078e0207 */
[----:B------:R-:W-:Y:S01]  /*01e0*/  IMAD.IADD R9, R5, 0x1, R9 ;  /* 0x0000000105097824 */ /* 0x000fe200078e0209 */
[----:B------:R-:W-:Y:S06]  /*01f0*/  BRA.U !UP0, `(.L_x_28) ;  /* 0x00000009087c7547 */ /* 0x000fec000b800000 */
[----:B------:R-:W0:Y:S01]  /*0200*/  LDCU.64 UR12, c[0x0][0x388] ;  /* 0x00007100ff0c77ac */ /* 0x000e220008000a00 */
[----:B------:R-:W1:Y:S01]  /*0210*/  LDC R0, c[0x0][0x3a8] ;  /* 0x0000ea00ff007b82 */ /* 0x000e620000000800 */
[----:B------:R-:W2:Y:S01]  /*0220*/  LDCU.64 UR14, c[0x0][0x390] ;  /* 0x00007200ff0e77ac */ /* 0x000ea20008000a00 */
[----:B------:R-:W-:Y:S01]  /*0230*/  ULOP3.LUT UR4, UR10, 0xfffffffc, URZ, 0xc0, !UPT ;  /* 0xfffffffc0a047892 */ /* 0x000fe2000f8ec0ff */
[----:B------:R-:W3:Y:S03]  /*0240*/  LDCU.64 UR16, c[0x0][0x380] ;  /* 0x00007000ff1077ac */ /* 0x000ee60008000a00 */
[----:B------:R-:W-:Y:S01]  /*0250*/  UIADD3 UR6, UPT, UPT, -UR4, URZ, URZ ;  /* 0x000000ff04067290 */ /* 0x000fe2000fffe1ff */
[----:B0-----:R-:W-:Y:S02]  /*0260*/  LEA R12, P0, R2, UR12, 0x2 ;  /* 0x0000000c020c7c11 */ /* 0x001fe4000f8010ff */
[----:B--2---:R-:W-:-:S02]  /*0270*/  LEA R6, P1, R4, UR14, 0x2 ;  /* 0x0000000e04067c11 */ /* 0x004fc4000f8210ff */
[----:B------:R-:W-:Y:S02]  /*0280*/  LEA.HI.X R13, R2, UR13, R7, 0x2, P0 ;  /* 0x0000000d020d7c11 */ /* 0x000fe400080f1407 */
[----:B------:R-:W-:Y:S02]  /*0290*/  IADD3 R12, P0, PT, R12, 0x8, RZ ;  /* 0x000000080c0c7810 */ /* 0x000fe40007f1e0ff */
[----:B------:R-:W-:Y:S02]  /*02a0*/  IADD3 R6, P2, PT, R6, 0x8, RZ ;  /* 0x0000000806067810 */ /* 0x000fe40007f5e0ff */
[----:B------:R-:W-:Y:S01]  /*02b0*/  LEA.HI.X R17, R4, UR15, R9, 0x2, P1 ;  /* 0x0000000f04117c11 */ /* 0x000fe200088f1409 */
[----:B------:R-:W-:-:S04]  /*02c0*/  IMAD.X R13, RZ, RZ, R13, P0 ;  /* 0x000000ffff0d7224 */ /* 0x000fc800000e060d */
[----:B---3--:R-:W-:-:S07]  /*02d0*/  IMAD.X R17, RZ, RZ, R17, P2 ;  /* 0x000000ffff117224 */ /* 0x008fce00010e0611 */
.L_x_29:
[----:B--2---:R-:W1:Y:S02]  /*02e0*/  LDG.E R11, desc[UR8][R12.64+-0x8] ;  /* 0xfffff8080c0b7981 */ /* 0x004e64000c1e1900 */
[----:B-1----:R-:W-:-:S05]  /*02f0*/  IMAD R11, R0, UR7, R11 ;  /* 0x00000007000b7c24 */ /* 0x002fca000f8e020b */
[----:B------:R-:W-:-:S05]  /*0300*/  IADD3 R10, P0, PT, R11, UR16, RZ ;  /* 0x000000100b0a7c10 */ /* 0x000fca000ff1e0ff */
[----:B------:R-:W-:-:S05]  /*0310*/  IMAD.X R11, RZ, RZ, UR17, P0 ;  /* 0x00000011ff0b7e24 */ /* 0x000fca00080e06ff */
[----:B------:R0:W2:Y:S02]  /*0320*/  LDG.E.U8 R10, desc[UR8][R10.64] ;  /* 0x000000080a0a7981 */ /* 0x0000a4000c1e1100 */
[----:B0-----:R-:W-:Y:S01]  /*0330*/  IMAD.MOV.U32 R11, RZ, RZ, R17 ;  /* 0x000000ffff0b7224 */ /* 0x001fe200078e0011 */
[----:B--2---:R-:W-:Y:S01]  /*0340*/  ISETP.NE.AND P0, PT, R10, RZ, PT ;  /* 0x000000ff0a00720c */ /* 0x004fe20003f05270 */
[----:B------:R-:W-:-:S12]  /*0350*/  IMAD.MOV.U32 R10, RZ, RZ, R6 ;  /* 0x000000ffff0a7224 */ /* 0x000fd800078e0006 */
[----:B------:R-:W2:Y:S01]  /*0360*/  @P0 LDG.E R6, desc[UR8][R10.64+-0x8] ;  /* 0xfffff8080a060981 */ /* 0x000ea2000c1e1900 */
[----:B------:R-:W2:Y:S01]  /*0370*/  @P0 LDC R15, c[0x0][0x398] ;  /* 0x0000e600ff0f0b82 */ /* 0x000ea20000000800 */
[----:B------:R-:W-:-:S05]  /*0380*/  IMAD.MOV.U32 R17, RZ, RZ, 0x80000 ;  /* 0x00080000ff117424 */ /* 0x000fca00078e00ff */
[----:B------:R-:W-:Y:S02]  /*0390*/  @P0 LOP3.LUT R17, R17, 0x3ff00000, RZ, 0xfc, !PT ;  /* 0x3ff0000011110812 */ /* 0x000fe400078efcff */
[----:B------:R-:W0:Y:S01]  /*03a0*/  @!P0 LDC R16, c[0x0][0x39c] ;  /* 0x0000e700ff108b82 */ /* 0x000e220000000800 */
[----:B--2---:R-:W-:-:S04]  /*03b0*/  @P0 FADD R6, R6, R15 ;  /* 0x0000000f06060221 */ /* 0x004fc80000000000 */
[----:B------:R-:W1:Y:S02]  /*03c0*/  @P0 F2F.F64.F32 R14, R6 ;  /* 0x00000006000e0310 */ /* 0x000e640000201800 */
[----:B-1----:R-:W-:Y:S01]  /*03d0*/  @P0 DSETP.MIN.AND P1, P2, R14, 1, PT ;  /* 0x3ff000000e00042a */ /* 0x002fe20003a20000 */
[----:B------:R-:W-:-:S05]  /*03e0*/  @P0 IMAD.MOV.U32 R8, RZ, RZ, R15 ;  /* 0x000000ffff080224 */ /* 0x000fca00078e000f */
[----:B------:R-:W-:Y:S02]  /*03f0*/  @P0 FSEL R8, R8, 1.875, P1 ;  /* 0x3ff0000008080808 */ /* 0x000fe40000800000 */
[----:B------:R-:W-:Y:S02]  /*0400*/  @P0 SEL R14, R14, RZ, P1 ;  /* 0x000000ff0e0e0207 */ /* 0x000fe40000800000 */
[----:B------:R-:W-:-:S06]  /*0410*/  @P0 SEL R15, R17, R8, P2 ;  /* 0x00000008110f0207 */ /* 0x000fcc0001000000 */
[----:B------:R-:W1:Y:S02]  /*0420*/  @P0 F2F.F32.F64 R15, R14 ;  /* 0x0000000e000f0310 */ /* 0x000e640000301000 */
[----:B-1----:R-:W-:Y:S04]  /*0430*/  @P0 STG.E desc[UR8][R10.64+-0x8], R15 ;  /* 0xfffff80f0a000986 */ /* 0x002fe8000c101908 */
[----:B------:R-:W0:Y:S01]  /*0440*/  @!P0 LDG.E R17, desc[UR8][R10.64+-0x8] ;  /* 0xfffff8080a118981 */ /* 0x000e22000c1e1900 */
[----:B------:R-:W-:Y:S02]  /*0450*/  @!P0 IMAD.MOV.U32 R6, RZ, RZ, RZ ;  /* 0x000000ffff068224 */ /* 0x000fe400078e00ff */
[----:B------:R-:W-:Y:S02]  /*0460*/  @!P0 IMAD.MOV.U32 R14, RZ, RZ, RZ ;  /* 0x000000ffff0e8224 */ /* 0x000fe400078e00ff */
[----:B0-----:R-:W-:-:S06]  /*0470*/  @!P0 FADD R16, -R16, R17 ;  /* 0x0000001110108221 */ /* 0x001fcc0000000100 */
[----:B------:R-:W0:Y:S02]  /*0480*/  @!P0 F2F.F64.F32 R16, R16 ;  /* 0x0000001000108310 */ /* 0x000e240000201800 */
[----:B0-----:R-:W-:Y:S01]  /*0490*/  @!P0 DSETP.MAX.AND P1, P2, RZ, R16, PT ;  /* 0x00000010ff00822a */ /* 0x001fe20003a2f000 */
[----:B------:R-:W-:-:S05]  /*04a0*/  @!P0 IMAD.MOV.U32 R19, RZ, RZ, R17 ;  /* 0x000000ffff138224 */ /* 0x000fca00078e0011 */
[----:B------:R-:W-:Y:S02]  /*04b0*/  @!P0 FSEL R6, R6, R19, P1 ;  /* 0x0000001306068208 */ /* 0x000fe40000800000 */
[----:B------:R-:W-:Y:S01]  /*04c0*/  @!P0 LOP3.LUT R21, R19, 0x80000, RZ, 0xfc, !PT ;  /* 0x0008000013158812 */ /* 0x000fe200078efcff */
[----:B------:R-:W-:-:S03]  /*04d0*/  @!P0 IMAD.MOV.U32 R19, RZ, RZ, R16 ;  /* 0x000000ffff138224 */ /* 0x000fc600078e0010 */
[----:B------:R-:W-:Y:S02]  /*04e0*/  @!P0 SEL R15, R21, R6, P2 ;  /* 0x00000006150f8207 */ /* 0x000fe40001000000 */
[----:B------:R-:W-:-:S04]  /*04f0*/  @!P0 SEL R14, R14, R19, P1 ;  /* 0x000000130e0e8207 */ /* 0x000fc80000800000 */
[----:B------:R-:W0:Y:S02]  /*0500*/  @!P0 F2F.F32.F64 R19, R14 ;  /* 0x0000000e00138310 */ /* 0x000e240000301000 */
[----:B0-----:R0:W-:Y:S04]  /*0510*/  @!P0 STG.E desc[UR8][R10.64+-0x8], R19 ;  /* 0xfffff8130a008986 */ /* 0x0011e8000c101908 */
[----:B------:R-:W2:Y:S02]  /*0520*/  LDG.E R17, desc[UR8][R12.64+-0x4] ;  /* 0xfffffc080c117981 */ /* 0x000ea4000c1e1900 */
[----:B--2---:R-:W-:-:S05]  /*0530*/  IMAD R17, R0, UR7, R17 ;  /* 0x0000000700117c24 */ /* 0x004fca000f8e0211 */
[----:B------:R-:W-:-:S05]  /*0540*/  IADD3 R16, P0, PT, R17, UR16, RZ ;  /* 0x0000001011107c10 */ /* 0x000fca000ff1e0ff */
[----:B------:R-:W-:-:S05]  /*0550*/  IMAD.X R17, RZ, RZ, UR17, P0 ;  /* 0x00000011ff117e24 */ /* 0x000fca00080e06ff */
[----:B------:R-:W2:Y:S02]  /*0560*/  LDG.E.U8 R16, desc[UR8][R16.64] ;  /* 0x0000000810107981 */ /* 0x000ea4000c1e1100 */
[----:B--2---:R-:W-:-:S13]  /*0570*/  ISETP.NE.AND P0, PT, R16, RZ, PT ;  /* 0x000000ff1000720c */ /* 0x004fda0003f05270 */
[----:B------:R-:W2:Y:S01]  /*0580*/  @P0 LDG.E R6, desc[UR8][R10.64+-0x4] ;  /* 0xfffffc080a060981 */ /* 0x000ea2000c1e1900 */
[----:B------:R-:W2:Y:S01]  /*0590*/  @P0 LDC R21, c[0x0][0x398] ;  /* 0x0000e600ff150b82 */ /* 0x000ea20000000800 */
[----:B0-----:R-:W-:-:S05]  /*05a0*/  IMAD.MOV.U32 R19, RZ, RZ, 0x80000 ;  /* 0x00080000ff137424 */ /* 0x001fca00078e00ff */
        /* <DEDUP_REMOVED lines=78> */
[----:B-1----:R2:W-:Y:S04]  /*0a90*/  @P0 STG.E desc[UR8][R10.64+0x4], R15 ;  /* 0x0000040f0a000986 */ /* 0x0025e8000c101908 */
[----:B------:R-:W0:Y:S01]  /*0aa0*/  @!P0 LDG.E R16, desc[UR8][R10.64+0x4] ;  /* 0x000004080a108981 */ /* 0x000e22000c1e1900 */
[----:B------:R-:W-:Y:S01]  /*0ab0*/  @!P0 IMAD.MOV.U32 R6, RZ, RZ, RZ ;  /* 0x000000ffff068224 */ /* 0x000fe200078e00ff */
[----:B------:R-:W-:Y:S01]  /*0ac0*/  UIADD3 UR6, UPT, UPT, UR6, 0x4, URZ ;  /* 0x0000000406067890 */ /* 0x000fe2000fffe0ff */
[----:B------:R-:W-:-:S03]  /*0ad0*/  @!P0 IMAD.MOV.U32 R14, RZ, RZ, RZ ;  /* 0x000000ffff0e8224 */ /* 0x000fc600078e00ff */
[----:B------:R-:W-:Y:S01]  /*0ae0*/  UISETP.NE.AND UP0, UPT, UR6, URZ, UPT ;  /* 0x000000ff0600728c */ /* 0x000fe2000bf05270 */
        /* <DEDUP_REMOVED lines=8> */
[----:B------:R-:W-:Y:S02]  /*0b70*/  @!P0 SEL R14, R14, R19, P1 ;  /* 0x000000130e0e8207 */ /* 0x000fe40000800000 */
[----:B------:R-:W-:Y:S02]  /*0b80*/  IADD3 R6, P1, PT, R10, 0x10, RZ ;  /* 0x000000100a067810 */ /* 0x000fe40007f3e0ff */
[----:B------:R-:W0:Y:S03]  /*0b90*/  @!P0 F2F.F32.F64 R15, R14 ;  /* 0x0000000e000f8310 */ /* 0x000e260000301000 */
[----:B------:R-:W-:Y:S01]  /*0ba0*/  IMAD.X R17, RZ, RZ, R11, P1 ;  /* 0x000000ffff117224 */ /* 0x000fe200008e060b */
[----:B0-----:R2:W-:Y:S01]  /*0bb0*/  @!P0 STG.E desc[UR8][R10.64+0x4], R15 ;  /* 0x0000040f0a008986 */ /* 0x0015e2000c101908 */
[----:B------:R-:W-:-:S05]  /*0bc0*/  IADD3 R12, P0, PT, R12, 0x10, RZ ;  /* 0x000000100c0c7810 */ /* 0x000fca0007f1e0ff */
[----:B------:R-:W-:Y:S01]  /*0bd0*/  IMAD.X R13, RZ, RZ, R13, P0 ;  /* 0x000000ffff0d7224 */ /* 0x000fe200000e060d */
[----:B------:R-:W-:Y:S07]  /*0be0*/  BRA.U UP0, `(.L_x_29) ;  /* 0xfffffff500bc7547 */ /* 0x000fee000b83ffff */
.L_x_28:
[----:B------:R-:W-:-:S13]  /*0bf0*/  ISETP.NE.AND P0, PT, RZ, UR5, PT ;  /* 0x00000005ff007c0c */ /* 0x000fda000bf05270 */
[----:B------:R-:W-:Y:S05]  /*0c00*/  @!P0 EXIT ;  /* 0x000000000000894d */ /* 0x000fea0003800000 */
[----:B------:R-:W0:Y:S01]  /*0c10*/  LDC R0, c[0x0][0x3c0] ;  /* 0x0000f000ff007b82 */ /* 0x000e220000000800 */
[----:B------:R-:W-:Y:S01]  /*0c20*/  UISETP.NE.AND UP0, UPT, UR5, 0x1, UPT ;  /* 0x000000010500788c */ /* 0x000fe2000bf05270 */
[----:B0-----:R-:W-:-:S04]  /*0c30*/  LOP3.LUT R0, R0, 0x1, RZ, 0xc0, !PT ;  /* 0x0000000100007812 */ /* 0x001fc800078ec0ff */
[----:B------:R-:W-:-:S04]  /*0c40*/  ISETP.NE.U32.AND P0, PT, R0, 0x1, PT ;  /* 0x000000010000780c */ /* 0x000fc80003f05070 */
[----:B------:R-:W-:Y:S09]  /*0c50*/  BRA.U !UP0, `(.L_x_30) ;  /* 0x0000000508407547 */ /* 0x000ff2000b800000 */
[----:B------:R-:W0:Y:S01]  /*0c60*/  LDCU.128 UR12, c[0x0][0x380] ;  /* 0x00007000ff0c77ac */ /* 0x000e220008000c00 */
[----:B------:R-:W-:Y:S01]  /*0c70*/  IADD3 R0, P1, PT, R2, UR4, RZ ;  /* 0x0000000402007c10 */ /* 0x000fe2000ff3e0ff */
[----:B------:R-:W1:Y:S04]  /*0c80*/  LDCU.64 UR10, c[0x0][0x390] ;  /* 0x00007200ff0a77ac */ /* 0x000e680008000a00 */
[----:B--2---:R-:W-:Y:S01]  /*0c90*/  IMAD.X R11, RZ, RZ, R7, P1 ;  /* 0x000000ffff0b7224 */ /* 0x004fe200008e0607 */
[----:B0-----:R-:W-:-:S04]  /*0ca0*/  LEA R12, P2, R0, UR14, 0x2 ;  /* 0x0000000e000c7c11 */ /* 0x001fc8000f8410ff */
[----:B------:R-:W-:Y:S02]  /*0cb0*/  LEA.HI.X R13, R0, UR15, R11, 0x2, P2 ;  /* 0x0000000f000d7c11 */ /* 0x000fe400090f140b */
[----:B------:R-:W0:Y:S03]  /*0cc0*/  LDC R0, c[0x0][0x3a8] ;  /* 0x0000ea00ff007b82 */ /* 0x000e260000000800 */
[----:B------:R-:W0:Y:S02]  /*0cd0*/  LDG.E R11, desc[UR8][R12.64] ;  /* 0x000000080c0b7981 */ /* 0x000e24000c1e1900 */
[----:B0-----:R-:W-:-:S05]  /*0ce0*/  IMAD R11, R0, UR7, R11 ;  /* 0x00000007000b7c24 */ /* 0x001fca000f8e020b */
[----:B------:R-:W-:-:S05]  /*0cf0*/  IADD3 R16, P1, PT, R11, UR12, RZ ;  /* 0x0000000c0b107c10 */ /* 0x000fca000ff3e0ff */
[----:B------:R-:W-:-:S05]  /*0d00*/  IMAD.X R17, RZ, RZ, UR13, P1 ;  /* 0x0000000dff117e24 */ /* 0x000fca00088e06ff */
[----:B------:R-:W2:Y:S01]  /*0d10*/  LDG.E.U8 R16, desc[UR8][R16.64] ;  /* 0x0000000810107981 */ /* 0x000ea2000c1e1100 */
[----:B------:R-:W-:-:S05]  /*0d20*/  IADD3 R6, P2, PT, R4, UR4, RZ ;  /* 0x0000000404067c10 */ /* 0x000fca000ff5e0ff */
[----:B------:R-:W-:Y:S01]  /*0d30*/  IMAD.X R11, RZ, RZ, R9, P2 ;  /* 0x000000ffff0b7224 */ /* 0x000fe200010e0609 */
[----:B-1----:R-:W-:-:S04]  /*0d40*/  LEA R10, P2, R6, UR10, 0x2 ;  /* 0x0000000a060a7c11 */ /* 0x002fc8000f8410ff */
[----:B------:R-:W-:Y:S02]  /*0d50*/  LEA.HI.X R11, R6, UR11, R11, 0x2, P2 ;  /* 0x0000000b060b7c11 */ /* 0x000fe400090f140b */
[----:B--2---:R-:W-:-:S13]  /*0d60*/  ISETP.NE.AND P1, PT, R16, RZ, PT ;  /* 0x000000ff1000720c */ /* 0x004fda0003f25270 */
[----:B------:R-:W2:Y:S01]  /*0d70*/  @P1 LDG.E R6, desc[UR8][R10.64] ;  /* 0x000000080a061981 */ /* 0x000ea2000c1e1900 */
[----:B------:R-:W2:Y:S01]  /*0d80*/  @P1 LDC R15, c[0x0][0x398] ;  /* 0x0000e600ff0f1b82 */ /* 0x000ea20000000800 */
[----:B------:R-:W-:-:S05]  /*0d90*/  IMAD.MOV.U32 R17, RZ, RZ, 0x80000 ;  /* 0x00080000ff117424 */ /* 0x000fca00078e00ff */
[----:B------:R-:W-:Y:S01]  /*0da0*/  @P1 LOP3.LUT R17, R17, 0x3ff00000, RZ, 0xfc, !PT ;  /* 0x3ff0000011111812 */ /* 0x000fe200078efcff */
[----:B--2---:R-:W-:-:S04]  /*0db0*/  @P1 FADD R6, R6, R15 ;  /* 0x0000000f06061221 */ /* 0x004fc80000000000 */
[----:B------:R-:W0:Y:S02]  /*0dc0*/  @P1 F2F.F64.F32 R14, R6 ;  /* 0x00000006000e1310 */ /* 0x000e240000201800 */
[----:B0-----:R-:W-:Y:S01]  /*0dd0*/  @P1 DSETP.MIN.AND P2, P3, R14, 1, PT ;  /* 0x3ff000000e00142a */ /* 0x001fe20003b40000 */
[----:B------:R-:W-:-:S05]  /*0de0*/  @P1 IMAD.MOV.U32 R8, RZ, RZ, R15 ;  /* 0x000000ffff081224 */ /* 0x000fca00078e000f */
[----:B------:R-:W-:Y:S02]  /*0df0*/  @P1 FSEL R8, R8, 1.875, P2 ;  /* 0x3ff0000008081808 */ /* 0x000fe40001000000 */
[----:B------:R-:W-:Y:S02]  /*0e00*/  @P1 SEL R14, R14, RZ, P2 ;  /* 0x000000ff0e0e1207 */ /* 0x000fe40001000000 */
[----:B------:R-:W-:Y:S02]  /*0e10*/  @P1 SEL R15, R17, R8, P3 ;  /* 0x00000008110f1207 */ /* 0x000fe40001800000 */
[----:B------:R-:W0:Y:S04]  /*0e20*/  @!P1 LDC R17, c[0x0][0x39c] ;  /* 0x0000e700ff119b82 */ /* 0x000e280000000800 */
[----:B------:R-:W1:Y:S02]  /*0e30*/  @P1 F2F.F32.F64 R15, R14 ;  /* 0x0000000e000f1310 */ /* 0x000e640000301000 */
[----:B-1----:R1:W-:Y:S04]  /*0e40*/  @P1 STG.E desc[UR8][R10.64], R15 ;  /* 0x0000000f0a001986 */ /* 0x0023e8000c101908 */
[----:B------:R-:W0:Y:S01]  /*0e50*/  @!P1 LDG.E R16, desc[UR8][R10.64] ;  /* 0x000000080a109981 */ /* 0x000e22000c1e1900 */
[----:B------:R-:W-:-:S02]  /*0e60*/  @!P1 IMAD.MOV.U32 R6, RZ, RZ, RZ ;  /* 0x000000ffff069224 */ /* 0x000fc400078e00ff */
        /* <DEDUP_REMOVED lines=20> */
[----:B------:R-:W-:-:S05]  /*0fb0*/  IMAD.MOV.U32 R6, RZ, RZ, 0x80000 ;  /* 0x00080000ff067424 */ /* 0x000fca00078e00ff */
[----:B------:R-:W-:Y:S01]  /*0fc0*/  @P1 LOP3.LUT R13, R6, 0x3ff00000, RZ, 0xfc, !PT ;  /* 0x3ff00000060d1812 */ /* 0x000fe200078efcff */
[----:B--2---:R-:W-:-:S04]  /*0fd0*/  @P1 FADD R0, R0, R21 ;  /* 0x0000001500001221 */ /* 0x004fc80000000000 */
[----:B-1----:R-:W1:Y:S02]  /*0fe0*/  @P1 F2F.F64.F32 R14, R0 ;  /* 0x00000000000e1310 */ /* 0x002e640000201800 */
[----:B-1----:R-:W-:Y:S01]  /*0ff0*/  @P1 DSETP.MIN.AND P2, P3, R14, 1, PT ;  /* 0x3ff000000e00142a */ /* 0x002fe20003b40000 */
[----:B------:R-:W-:Y:S02]  /*1000*/  @P1 IMAD.MOV.U32 R6, RZ, RZ, R15 ;  /* 0x000000ffff061224 */ /* 0x000fe400078e000f */
[----:B------:R-:W1:Y:S03]  /*1010*/  @!P1 LDC R15, c[0x0][0x39c] ;  /* 0x0000e700ff0f9b82 */ /* 0x000e660000000800 */
[----:B------:R-:W-:Y:S02]  /*1020*/  @P1 FSEL R6, R6, 1.875, P2 ;  /* 0x3ff0000006061808 */ /* 0x000fe40001000000 */
[----:B------:R-:W-:-:S02]  /*1030*/  @P1 SEL R12, R14, RZ, P2 ;  /* 0x000000ff0e0c1207 */ /* 0x000fc40001000000 */
[----:B------:R-:W-:-:S06]  /*1040*/  @P1 SEL R13, R13, R6, P3 ;  /* 0x000000060d0d1207 */ /* 0x000fcc0001800000 */
[----:B------:R-:W2:Y:S02]  /*1050*/  @P1 F2F.F32.F64 R13, R12 ;  /* 0x0000000c000d1310 */ /* 0x000ea40000301000 */
[----:B--2---:R3:W-:Y:S04]  /*1060*/  @P1 STG.E desc[UR8][R10.64+0x4], R13 ;  /* 0x0000040d0a001986 */ /* 0x0047e8000c101908 */
[----:B------:R-:W1:Y:S01]  /*1070*/  @!P1 LDG.E R14, desc[UR8][R10.64+0x4] ;  /* 0x000004080a0e9981 */ /* 0x000e62000c1e1900 */
[----:B------:R-:W-:Y:S01]  /*1080*/  @!P1 IMAD.MOV.U32 R0, RZ, RZ, RZ ;  /* 0x000000ffff009224 */ /* 0x000fe200078e00ff */
[----:B------:R-:W-:Y:S01]  /*1090*/  UIADD3 UR4, UPT, UPT, UR4, 0x2, URZ ;  /* 0x0000000204047890 */ /* 0x000fe2000fffe0ff */
[----:B------:R-:W-:Y:S02]  /*10a0*/  @!P1 IMAD.MOV.U32 R12, RZ, RZ, RZ ;  /* 0x000000ffff0c9224 */ /* 0x000fe400078e00ff */
[----:B-1----:R-:W-:-:S06]  /*10b0*/  @!P1 FADD R14, -R15, R14 ;  /* 0x0000000e0f0e9221 */ /* 0x002fcc0000000100 */
[----:B------:R-:W1:Y:S02]  /*10c0*/  @!P1 F2F.F64.F32 R14, R14 ;  /* 0x0000000e000e9310 */ /* 0x000e640000201800 */
[----:B-1----:R-:W-:Y:S01]  /*10d0*/  @!P1 DSETP.MAX.AND P2, P3, RZ, R14, PT ;  /* 0x0000000eff00922a */ /* 0x002fe20003b4f000 */
[----:B------:R-:W-:-:S05]  /*10e0*/  @!P1 IMAD.MOV.U32 R17, RZ, RZ, R15 ;  /* 0x000000ffff119224 */ /* 0x000fca00078e000f */
[----:B------:R-:W-:Y:S02]  /*10f0*/  @!P1 FSEL R0, R0, R17, P2 ;  /* 0x0000001100009208 */ /* 0x000fe40001000000 */
[----:B0-----:R-:W-:Y:S01]  /*1100*/  @!P1 LOP3.LUT R19, R17, 0x80000, RZ, 0xfc, !PT ;  /* 0x0008000011139812 */ /* 0x001fe200078efcff */
[----:B------:R-:W-:-:S03]  /*1110*/  @!P1 IMAD.MOV.U32 R17, RZ, RZ, R14 ;  /* 0x000000ffff119224 */ /* 0x000fc600078e000e */
[----:B------:R-:W-:Y:S02]  /*1120*/  @!P1 SEL R13, R19, R0, P3 ;  /* 0x00000000130d9207 */ /* 0x000fe40001800000 */
[----:B------:R-:W-:-:S04]  /*1130*/  @!P1 SEL R12, R12, R17, P2 ;  /* 0x000000110c0c9207 */ /* 0x000fc80001000000 */
[----:B------:R-:W0:Y:S02]  /*1140*/  @!P1 F2F.F32.F64 R13, R12 ;  /* 0x0000000c000d9310 */ /* 0x000e240000301000 */
[----:B0-----:R3:W-:Y:S02]  /*1150*/  @!P1 STG.E desc[UR8][R10.64+0x4], R13 ;  /* 0x0000040d0a009986 */ /* 0x0017e4000c101908 */
.L_x_30:
[----:B------:R-:W-:Y:S05]  /*1160*/  @P0 EXIT ;  /* 0x000000000000094d */ /* 0x000fea0003800000 */
[----:B------:R-:W0:Y:S01]  /*1170*/  LDCU.128 UR12, c[0x0][0x380] ;  /* 0x00007000ff0c77ac */ /* 0x000e220008000c00 */
[----:B------:R-:W-:-:S05]  /*1180*/  IADD3 R3, P0, PT, R2, UR4, RZ ;  /* 0x0000000402037c10 */ /* 0x000fca000ff1e0ff */
[----:B------:R-:W-:Y:S02]  /*1190*/  IMAD.X R0, RZ, RZ, R7, P0 ;  /* 0x000000ffff007224 */ /* 0x000fe400000e0607 */
[----:B------:R-:W1:Y:S01]  /*11a0*/  LDC R7, c[0x0][0x3a8] ;  /* 0x0000ea00ff077b82 */ /* 0x000e620000000800 */
[----:B0-----:R-:W-:-:S04]  /*11b0*/  LEA R2, P1, R3, UR14, 0x2 ;  /* 0x0000000e03027c11 */ /* 0x001fc8000f8210ff */
[----:B------:R-:W-:-:S05]  /*11c0*/  LEA.HI.X R3, R3, UR15, R0, 0x2, P1 ;  /* 0x0000000f03037c11 */ /* 0x000fca00088f1400 */
[----:B------:R-:W1:Y:S02]  /*11d0*/  LDG.E R2, desc[UR8][R2.64] ;  /* 0x0000000802027981 */ /* 0x000e64000c1e1900 */
[----:B-1----:R-:W-:-:S05]  /*11e0*/  IMAD R6, R7, UR7, R2 ;  /* 0x0000000707067c24 */ /* 0x002fca000f8e0202 */
[----:B------:R-:W-:-:S05]  /*11f0*/  IADD3 R6, P0, PT, R6, UR12, RZ ;  /* 0x0000000c06067c10 */ /* 0x000fca000ff1e0ff */
[----:B------:R-:W-:-:S05]  /*1200*/  IMAD.X R7, RZ, RZ, UR13, P0 ;  /* 0x0000000dff077e24 */ /* 0x000fca00080e06ff */
[----:B------:R-:W4:Y:S02]  /*1210*/  LDG.E.U8 R6, desc[UR8][R6.64] ;  /* 0x0000000806067981 */ /* 0x000f24000c1e1100 */
[----:B----4-:R-:W-:-:S13]  /*1220*/  ISETP.NE.AND P0, PT, R6, RZ, PT ;  /* 0x000000ff0600720c */ /* 0x010fda0003f05270 */
[----:B------:R-:W-:Y:S05]  /*1230*/  @!P0 BRA `(.L_x_31) ;  /* 0x00000000004c8947 */ /* 0x000fea0003800000 */
[----:B------:R-:W0:Y:S01]  /*1240*/  LDCU.64 UR6, c[0x0][0x390] ;  /* 0x00007200ff0677ac */ /* 0x000e220008000a00 */
[----:B------:R-:W-:Y:S01]  /*1250*/  IADD3 R4, P0, PT, R4, UR4, RZ ;  /* 0x0000000404047c10 */ /* 0x000fe2000ff1e0ff */
[----:B------:R-:W1:Y:S04]  /*1260*/  LDCU UR5, c[0x0][0x398] ;  /* 0x00007300ff0577ac */ /* 0x000e680008000800 */
[----:B------:R-:W-:Y:S01]  /*1270*/  IMAD.X R9, RZ, RZ, R9, P0 ;  /* 0x000000ffff097224 */ /* 0x000fe200000e0609 */
[----:B0-----:R-:W-:-:S04]  /*1280*/  LEA R2, P0, R4, UR6, 0x2 ;  /* 0x0000000604027c11 */ /* 0x001fc8000f8010ff */
[----:B------:R-:W-:-:S05]  /*1290*/  LEA.HI.X R3, R4, UR7, R9, 0x2, P0 ;  /* 0x0000000704037c11 */ /* 0x000fca00080f1409 */
[----:B------:R-:W1:Y:S01]  /*12a0*/  LDG.E R0, desc[UR8][R2.64] ;  /* 0x0000000802007981 */ /* 0x000e62000c1e1900 */
[----:B------:R-:W-:Y:S02]  /*12b0*/  IMAD.MOV.U32 R8, RZ, RZ, 0x80000 ;  /* 0x00080000ff087424 */ /* 0x000fe400078e00ff */
[----:B-1----:R-:W-:-:S04]  /*12c0*/  FADD R0, R0, UR5 ;  /* 0x0000000500007e21 */ /* 0x002fc80008000000 */
[----:B------:R-:W0:Y:S02]  /*12d0*/  F2F.F64.F32 R4, R0 ;  /* 0x0000000000047310 */ /* 0x000e240000201800 */
[----:B0-----:R-:W-:Y:S01]  /*12e0*/  DSETP.MIN.AND P0, P1, R4, 1, PT ;  /* 0x3ff000000400742a */ /* 0x001fe20003900000 */
[----:B------:R-:W-:-:S05]  /*12f0*/  IMAD.MOV.U32 R6, RZ, RZ, R5 ;  /* 0x000000ffff067224 */ /* 0x000fca00078e0005 */
[----:B------:R-:W-:Y:S02]  /*1300*/  FSEL R7, R6, 1.875, P0 ;  /* 0x3ff0000006077808 */ /* 0x000fe40000000000 */
[----:B------:R-:W-:-:S06]  /*1310*/  SEL R4, R4, RZ, P0 ;  /* 0x000000ff04047207 */ /* 0x000fcc0000000000 */
[----:B------:R-:W-:-:S05]  /*1320*/  @P1 LOP3.LUT R7, R8, 0x3ff00000, RZ, 0xfc, !PT ;  /* 0x3ff0000008071812 */ /* 0x000fca00078efcff */
[----:B------:R-:W-:-:S06]  /*1330*/  IMAD.MOV.U32 R5, RZ, RZ, R7 ;  /* 0x000000ffff057224 */ /* 0x000fcc00078e0007 */
[----:B------:R-:W0:Y:S02]  /*1340*/  F2F.F32.F64 R5, R4 ;  /* 0x0000000400057310 */ /* 0x000e240000301000 */
[----:B0-----:R-:W-:Y:S01]  /*1350*/  STG.E desc[UR8][R2.64], R5 ;  /* 0x0000000502007986 */ /* 0x001fe2000c101908 */
[----:B------:R-:W-:Y:S05]  /*1360*/  EXIT ;  /* 0x000000000000794d */ /* 0x000fea0003800000 */
.L_x_31:
[----:B------:R-:W0:Y:S01]  /*1370*/  LDCU.64 UR6, c[0x0][0x390] ;  /* 0x00007200ff0677ac */ /* 0x000e220008000a00 */
[----:B------:R-:W-:Y:S01]  /*1380*/  IADD3 R5, P0, PT, R4, UR4, RZ ;  /* 0x0000000404057c10 */ /* 0x000fe2000ff1e0ff */
[----:B------:R-:W1:Y:S04]  /*1390*/  LDCU UR5, c[0x0][0x39c] ;  /* 0x00007380ff0577ac */ /* 0x000e680008000800 */
[----:B------:R-:W-:Y:S01]  /*13a0*/  IMAD.X R0, RZ, RZ, R9, P0 ;  /* 0x000000ffff007224 */ /* 0x000fe200000e0609 */
[----:B0-----:R-:W-:-:S04]  /*13b0*/  LEA R4, P0, R5, UR6, 0x2 ;  /* 0x0000000605047c11 */ /* 0x001fc8000f8010ff */
[----:B------:R-:W-:-:S05]  /*13c0*/  LEA.HI.X R5, R5, UR7, R0, 0x2, P0 ;  /* 0x0000000705057c11 */ /* 0x000fca00080f1400 */
[----:B------:R-:W1:Y:S01]  /*13d0*/  LDG.E R0, desc[UR8][R4.64] ;  /* 0x0000000804007981 */ /* 0x000e62000c1e1900 */
[----:B------:R-:W-:Y:S02]  /*13e0*/  IMAD.MOV.U32 R6, RZ, RZ, RZ ;  /* 0x000000ffff067224 */ /* 0x000fe400078e00ff */
[----:B-1----:R-:W-:-:S04]  /*13f0*/  FADD R0, R0, -UR5 ;  /* 0x8000000500007e21 */ /* 0x002fc80008000000 */
[----:B------:R-:W0:Y:S02]  /*1400*/  F2F.F64.F32 R2, R0 ;  /* 0x0000000000027310 */ /* 0x000e240000201800 */
[----:B0-----:R-:W-:Y:S01]  /*1410*/  DSETP.MAX.AND P0, P1, RZ, R2, PT ;  /* 0x00000002ff00722a */ /* 0x001fe2000390f000 */
[----:B------:R-:W-:-:S05]  /*1420*/  IMAD.MOV.U32 R7, RZ, RZ, R3 ;  /* 0x000000ffff077224 */ /* 0x000fca00078e0003 */
[C---:B------:R-:W-:Y:S02]  /*1430*/  FSEL R9, R6.reuse, R7, P0 ;  /* 0x0000000706097208 */ /* 0x040fe40000000000 */
[----:B------:R-:W-:-:S06]  /*1440*/  SEL R2, R6, R2, P0 ;  /* 0x0000000206027207 */ /* 0x000fcc0000000000 */
[----:B------:R-:W-:-:S05]  /*1450*/  @P1 LOP3.LUT R9, R7, 0x80000, RZ, 0xfc, !PT ;  /* 0x0008000007091812 */ /* 0x000fca00078efcff */
[----:B------:R-:W-:-:S06]  /*1460*/  IMAD.MOV.U32 R3, RZ, RZ, R9 ;  /* 0x000000ffff037224 */ /* 0x000fcc00078e0009 */
[----:B------:R-:W0:Y:S02]  /*1470*/  F2F.F32.F64 R3, R2 ;  /* 0x0000000200037310 */ /* 0x000e240000301000 */
[----:B0-----:R-:W-:Y:S01]  /*1480*/  STG.E desc[UR8][R4.64], R3 ;  /* 0x0000000304007986 */ /* 0x001fe2000c101908 */
[----:B------:R-:W-:Y:S05]  /*1490*/  EXIT ;  /* 0x000000000000794d */ /* 0x000fea0003800000 */
.L_x_32:
        /* <DEDUP_REMOVED lines=14> */
.L_x_187:


//--------------------- .text._Z22inhibitColumns_wrapperPjPbfj --------------------------
	.section	.text._Z22inhibitColumns_wrapperPjPbfj,"ax",@progbits
	.align	128
        .global         _Z22inhibitColumns_wrapperPjPbfj
        .type           _Z22inhibitColumns_wrapperPjPbfj,@function
        .size           _Z22inhibitColumns_wrapperPjPbfj,(.L_x_188 - _Z22inhibitColumns_wrapperPjPbfj)
        .other          _Z22inhibitColumns_wrapperPjPbfj,@"STO_CUDA_ENTRY STV_DEFAULT"
_Z22inhibitColumns_wrapperPjPbfj:
.text._Z22inhibitColumns_wrapperPjPbfj:
[----:B------:R-:W-:Y:S01]  /*0000*/  LDC R1, c[0x0][0x37c] ;  /* 0x0000df00ff017b82 */ /* 0x000fe20000000800 */
[----:B------:R-:W0:Y:S07]  /*0010*/  S2R R0, SR_TID.X ;  /* 0x0000000000007919 */ /* 0x000e2e0000002100 */
[----:B------:R-:W0:Y:S01]  /*0020*/  LDC.64 R4, c[0x0][0x380] ;  /* 0x0000e000ff047b82 */ /* 0x000e220000000a00 */
[----:B------:R-:W1:Y:S01]  /*0030*/  LDCU.64 UR10, c[0x0][0x358] ;  /* 0x00006b00ff0a77ac */ /* 0x000e620008000a00 */
[----:B0-----:R-:W-:-:S06]  /*0040*/  IMAD.WIDE.U32 R4, R0, 0x4, R4 ;  /* 0x0000000400047825 */ /* 0x001fcc00078e0004 */
[----:B-1----:R-:W2:Y:S01]  /*0050*/  LDG.E R5, desc[UR10][R4.64] ;  /* 0x0000000a04057981 */ /* 0x002ea2000c1e1900 */
[----:B------:R-:W0:Y:S01]  /*0060*/  S2UR UR5, SR_CgaCtaId ;  /* 0x00000000000579c3 */ /* 0x000e220000008800 */
[----:B------:R-:W-:Y:S01]  /*0070*/  UMOV UR4, 0x400 ;  /* 0x0000040000047882 */ /* 0x000fe20000000000 */
[----:B------:R-:W1:Y:S01]  /*0080*/  LDCU UR9, c[0x0][0x360] ;  /* 0x00006c00ff0977ac */ /* 0x000e620008000800 */
[----:B------:R-:W-:Y:S01]  /*0090*/  IMAD.MOV.U32 R3, RZ, RZ, RZ ;  /* 0x000000ffff037224 */ /* 0x000fe200078e00ff */
[----:B-1----:R-:W-:Y:S02]  /*00a0*/  UISETP.GE.U32.AND UP1, UPT, UR9, 0x10, UPT ;  /* 0x000000100900788c */ /* 0x002fe4000bf26070 */
[----:B------:R-:W-:Y:S02]  /*00b0*/  ULOP3.LUT UR7, UR9, 0xf, URZ, 0xc0, !UPT ;  /* 0x0000000f09077892 */ /* 0x000fe4000f8ec0ff */
[----:B0-----:R-:W-:Y:S02]  /*00c0*/  ULEA UR5, UR5, UR4, 0x18 ;  /* 0x0000000405057291 */ /* 0x001fe4000f8ec0ff */
[----:B------:R-:W-:Y:S01]  /*00d0*/  UISETP.NE.AND UP0, UPT, UR7, URZ, UPT ;  /* 0x000000ff0700728c */ /* 0x000fe2000bf05270 */
[----:B------:R-:W-:-:S03]  /*00e0*/  UMOV UR4, URZ ;  /* 0x000000ff00047c82 */ /* 0x000fc60008000000 */
[----:B------:R-:W-:-:S05]  /*00f0*/  LEA R2, R0, UR5, 0x2 ;  /* 0x0000000500027c11 */ /* 0x000fca000f8e10ff */
[----:B--2---:R0:W-:Y:S01]  /*0100*/  STS [R2], R5 ;  /* 0x0000000502007388 */ /* 0x0041e20000000800 */
[----:B------:R-:W-:Y:S06]  /*0110*/  BAR.SYNC.DEFER_BLOCKING 0x0 ;  /* 0x0000000000007b1d */ /* 0x000fec0000010000 */
[----:B------:R-:W-:Y:S05]  /*0120*/  BRA.U !UP1, `(.L_x_33) ;  /* 0x0000000509647547 */ /* 0x000fea000b800000 */
[----:B------:R-:W-:Y:S01]  /*0130*/  ULOP3.LUT UR6, UR9, 0xfffffff0, URZ, 0xc0, !UPT ;  /* 0xfffffff009067892 */ /* 0x000fe2000f8ec0ff */
[----:B------:R-:W-:Y:S01]  /*0140*/  IMAD.MOV.U32 R3, RZ, RZ, RZ ;  /* 0x000000ffff037224 */ /* 0x000fe200078e00ff */
[----:B------:R-:W-:Y:S02]  /*0150*/  ULOP3.LUT UR4, UR9, 0x7f0, URZ, 0xc0, !UPT ;  /* 0x000007f009047892 */ /* 0x000fe4000f8ec0ff */
[----:B------:R-:W-:Y:S02]  /*0160*/  UIADD3 UR8, UPT, UPT, UR5, 0x20, URZ ;  /* 0x0000002005087890 */ /* 0x000fe4000fffe0ff */
[----:B------:R-:W-:-:S12]  /*0170*/  UIADD3 UR6, UPT, UPT, -UR6, URZ, URZ ;  /* 0x000000ff06067290 */ /* 0x000fd8000fffe1ff */
.L_x_34:
[----:B------:R-:W-:Y:S01]  /*0180*/  LDS R4, [UR8+-0x20] ;  /* 0xffffe008ff047984 */ /* 0x000fe20008000800 */
[----:B------:R-:W-:-:S03]  /*0190*/  UIADD3 UR6, UPT, UPT, UR6, 0x10, URZ ;  /* 0x0000001006067890 */ /* 0x000fc6000fffe0ff */
[----:B0-----:R-:W0:Y:S01]  /*01a0*/  LDS R5, [R2] ;  /* 0x0000000002057984 */ /* 0x001e220000000800 */
[----:B------:R-:W-:-:S03]  /*01b0*/  UISETP.NE.AND UP1, UPT, UR6, URZ, UPT ;  /* 0x000000ff0600728c */ /* 0x000fc6000bf25270 */
[----:B------:R-:W-:Y:S04]  /*01c0*/  LDS R6, [UR8+-0x1c] ;  /* 0xffffe408ff067984 */ /* 0x000fe80008000800 */
[----:B------:R-:W1:Y:S04]  /*01d0*/  LDS R7, [R2] ;  /* 0x0000000002077984 */ /* 0x000e680000000800 */
[----:B------:R-:W-:Y:S04]  /*01e0*/  LDS R8, [UR8+-0x18] ;  /* 0xffffe808ff087984 */ /* 0x000fe80008000800 */
[----:B------:R-:W2:Y:S04]  /*01f0*/  LDS R9, [R2] ;  /* 0x0000000002097984 */ /* 0x000ea80000000800 */
[----:B------:R-:W-:Y:S04]  /*0200*/  LDS R10, [UR8+-0x14] ;  /* 0xffffec08ff0a7984 */ /* 0x000fe80008000800 */
[----:B------:R-:W3:Y:S04]  /*0210*/  LDS R11, [R2] ;  /* 0x00000000020b7984 */ /* 0x000ee80000000800 */
[----:B------:R-:W-:Y:S04]  /*0220*/  LDS R12, [UR8+-0x10] ;  /* 0xfffff008ff0c7984 */ /* 0x000fe80008000800 */
[----:B------:R-:W4:Y:S01]  /*0230*/  LDS R13, [R2] ;  /* 0x00000000020d7984 */ /* 0x000f220000000800 */
[----:B0-----:R-:W-:Y:S01]  /*0240*/  ISETP.GT.U32.AND P1, PT, R4, R5, PT ;  /* 0x000000050400720c */ /* 0x001fe20003f24070 */
[----:B------:R-:W-:-:S02]  /*0250*/  VIADD R4, R3, 0x1 ;  /* 0x0000000103047836 */ /* 0x000fc40000000000 */
[----:B------:R-:W-:Y:S04]  /*0260*/  LDS R5, [UR8+-0xc] ;  /* 0xfffff408ff057984 */ /* 0x000fe80008000800 */
[----:B------:R-:W0:Y:S01]  /*0270*/  LDS R14, [R2] ;  /* 0x00000000020e7984 */ /* 0x000e220000000800 */
[----:B-1----:R-:W-:-:S03]  /*0280*/  ISETP.GT.U32.AND P0, PT, R6, R7, PT ;  /* 0x000000070600720c */ /* 0x002fc60003f04070 */
[----:B------:R-:W-:Y:S02]  /*0290*/  LDS R15, [UR8+-0x8] ;  /* 0xfffff808ff0f7984 */ /* 0x000fe40008000800 */
[----:B------:R-:W-:Y:S02]  /*02a0*/  @!P1 IMAD.MOV R4, RZ, RZ, R3 ;  /* 0x000000ffff049224 */ /* 0x000fe400078e0203 */
[----:B------:R-:W1:Y:S01]  /*02b0*/  LDS R16, [R2] ;  /* 0x0000000002107984 */ /* 0x000e620000000800 */
[----:B--2---:R-:W-:-:S03]  /*02c0*/  ISETP.GT.U32.AND P1, PT, R8, R9, PT ;  /* 0x000000090800720c */ /* 0x004fc60003f24070 */
[----:B------:R-:W-:Y:S01]  /*02d0*/  LDS R6, [UR8+-0x4] ;  /* 0xfffffc08ff067984 */ /* 0x000fe20008000800 */
[----:B------:R-:W-:Y:S01]  /*02e0*/  IADD3 R3, PT, PT, R4, 0x1, RZ ;  /* 0x0000000104037810 */ /* 0x000fe20007ffe0ff */
[----:B------:R-:W-:Y:S02]  /*02f0*/  @!P0 IMAD.MOV R3, RZ, RZ, R4 ;  /* 0x000000ffff038224 */ /* 0x000fe400078e0204 */
[----:B------:R-:W2:Y:S01]  /*0300*/  LDS R7, [R2] ;  /* 0x0000000002077984 */ /* 0x000ea20000000800 */
[----:B---3--:R-:W-:Y:S01]  /*0310*/  ISETP.GT.U32.AND P0, PT, R10, R11, PT ;  /* 0x0000000b0a00720c */ /* 0x008fe20003f04070 */
[----:B------:R-:W-:Y:S02]  /*0320*/  VIADD R4, R3, 0x1 ;  /* 0x0000000103047836 */ /* 0x000fe40000000000 */
[----:B------:R-:W-:Y:S02]  /*0330*/  LDS R8, [UR8] ;  /* 0x00000008ff087984 */ /* 0x000fe40008000800 */
[----:B------:R-:W-:-:S02]  /*0340*/  @!P1 IMAD.MOV R4, RZ, RZ, R3 ;  /* 0x000000ffff049224 */ /* 0x000fc400078e0203 */
[----:B------:R-:W3:Y:S01]  /*0350*/  LDS R9, [R2] ;  /* 0x0000000002097984 */ /* 0x000ee20000000800 */
[----:B----4-:R-:W-:-:S03]  /*0360*/  ISETP.GT.U32.AND P1, PT, R12, R13, PT ;  /* 0x0000000d0c00720c */ /* 0x010fc60003f24070 */
[----:B------:R-:W-:Y:S01]  /*0370*/  LDS R10, [UR8+0x4] ;  /* 0x00000408ff0a7984 */ /* 0x000fe20008000800 */
[----:B------:R-:W-:Y:S01]  /*0380*/  IADD3 R3, PT, PT, R4, 0x1, RZ ;  /* 0x0000000104037810 */ /* 0x000fe20007ffe0ff */
[----:B------:R-:W-:Y:S02]  /*0390*/  @!P0 IMAD.MOV R3, RZ, RZ, R4 ;  /* 0x000000ffff038224 */ /* 0x000fe400078e0204 */
[----:B------:R-:W4:Y:S02]  /*03a0*/  LDS R11, [R2] ;  /* 0x00000000020b7984 */ /* 0x000f240000000800 */
[----:B------:R-:W-:Y:S02]  /*03b0*/  VIADD R4, R3, 0x1 ;  /* 0x0000000103047836 */ /* 0x000fe40000000000 */
[----:B------:R-:W-:Y:S02]  /*03c0*/  LDS R12, [UR8+0x8] ;  /* 0x00000808ff0c7984 */ /* 0x000fe40008000800 */
[----:B------:R-:W-:-:S02]  /*03d0*/  @!P1 IMAD.MOV R4, RZ, RZ, R3 ;  /* 0x000000ffff049224 */ /* 0x000fc400078e0203 */
[----:B------:R-:W5:Y:S01]  /*03e0*/  LDS R13, [R2] ;  /* 0x00000000020d7984 */ /* 0x000f620000000800 */
[----:B0-----:R-:W-:-:S03]  /*03f0*/  ISETP.GT.U32.AND P0, PT, R5, R14, PT ;  /* 0x0000000e0500720c */ /* 0x001fc60003f04070 */
[----:B------:R-:W-:Y:S01]  /*0400*/  LDS R5, [UR8+0xc] ;  /* 0x00000c08ff057984 */ /* 0x000fe20008000800 */
[----:B------:R-:W-:Y:S02]  /*0410*/  IADD3 R3, PT, PT, R4, 0x1, RZ ;  /* 0x0000000104037810 */ /* 0x000fe40007ffe0ff */
[----:B-1----:R-:W-:Y:S01]  /*0420*/  ISETP.GT.U32.AND P1, PT, R15, R16, PT ;  /* 0x000000100f00720c */ /* 0x002fe20003f24070 */
[----:B------:R-:W0:Y:S06]  /*0430*/  LDS R14, [R2] ;  /* 0x00000000020e7984 */ /* 0x000e2c0000000800 */
[----:B------:R-:W-:Y:S01]  /*0440*/  @!P0 IMAD.MOV R3, RZ, RZ, R4 ;  /* 0x000000ffff038224 */ /* 0x000fe200078e0204 */
[----:B--2---:R-:W-:-:S02]  /*0450*/  ISETP.GT.U32.AND P0, PT, R6, R7, PT ;  /* 0x000000070600720c */ /* 0x004fc40003f04070 */
[----:B------:R-:W-:Y:S01]  /*0460*/  LDS R6, [UR8+0x10] ;  /* 0x00001008ff067984 */ /* 0x000fe20008000800 */
[----:B------:R-:W-:Y:S02]  /*0470*/  VIADD R4, R3, 0x1 ;  /* 0x0000000103047836 */ /* 0x000fe40000000000 */
[----:B------:R-:W-:Y:S01]  /*0480*/  @!P1 IMAD.MOV R4, RZ, RZ, R3 ;  /* 0x000000ffff049224 */ /* 0x000fe200078e0203 */
[----:B------:R-:W1:Y:S01]  /*0490*/  LDS R7, [R2] ;  /* 0x0000000002077984 */ /* 0x000e620000000800 */
[----:B---3--:R-:W-:-:S03]  /*04a0*/  ISETP.GT.U32.AND P1, PT, R8, R9, PT ;  /* 0x000000090800720c */ /* 0x008fc60003f24070 */
[----:B------:R-:W-:Y:S01]  /*04b0*/  LDS R8, [UR8+0x14] ;  /* 0x00001408ff087984 */ /* 0x000fe20008000800 */
[----:B------:R-:W-:Y:S02]  /*04c0*/  IADD3 R3, PT, PT, R4, 0x1, RZ ;  /* 0x0000000104037810 */ /* 0x000fe40007ffe0ff */
[----:B------:R-:W-:Y:S01]  /*04d0*/  @!P0 IMAD.MOV R3, RZ, RZ, R4 ;  /* 0x000000ffff038224 */ /* 0x000fe200078e0204 */
[----:B------:R-:W2:Y:S01]  /*04e0*/  LDS R9, [R2] ;  /* 0x0000000002097984 */ /* 0x000ea20000000800 */
[----:B----4-:R-:W-:Y:S02]  /*04f0*/  ISETP.GT.U32.AND P0, PT, R10, R11, PT ;  /* 0x0000000b0a00720c */ /* 0x010fe40003f04070 */
[----:B------:R-:W-:Y:S01]  /*0500*/  VIADD R4, R3, 0x1 ;  /* 0x0000000103047836 */ /* 0x000fe20000000000 */
[----:B------:R-:W-:Y:S02]  /*0510*/  LDS R10, [UR8+0x18] ;  /* 0x00001808ff0a7984 */ /* 0x000fe40008000800 */
[----:B------:R-:W-:-:S02]  /*0520*/  @!P1 IMAD.MOV R4, RZ, RZ, R3 ;  /* 0x000000ffff049224 */ /* 0x000fc400078e0203 */
[----:B------:R-:W3:Y:S01]  /*0530*/  LDS R11, [R2] ;  /* 0x00000000020b7984 */ /* 0x000ee20000000800 */
[----:B-----5:R-:W-:-:S03]  /*0540*/  ISETP.GT.U32.AND P1, PT, R12, R13, PT ;  /* 0x0000000d0c00720c */ /* 0x020fc60003f24070 */
[----:B------:R-:W-:Y:S01]  /*0550*/  LDS R12, [UR8+0x1c] ;  /* 0x00001c08ff0c7984 */ /* 0x000fe20008000800 */
[----:B------:R-:W-:Y:S01]  /*0560*/  IADD3 R3, PT, PT, R4, 0x1, RZ ;  /* 0x0000000104037810 */ /* 0x000fe20007ffe0ff */
[----:B------:R-:W-:Y:S01]  /*0570*/  UIADD3 UR8, UPT, UPT, UR8, 0x40, URZ ;  /* 0x0000004008087890 */ /* 0x000fe2000fffe0ff */
[----:B------:R-:W-:Y:S01]  /*0580*/  @!P0 IMAD.MOV R3, RZ, RZ, R4 ;  /* 0x000000ffff038224 */ /* 0x000fe200078e0204 */
[----:B------:R-:W4:Y:S01]  /*0590*/  LDS R13, [R2] ;  /* 0x00000000020d7984 */ /* 0x000f220000000800 */
[----:B0-----:R-:W-:Y:S02]  /*05a0*/  ISETP.GT.U32.AND P0, PT, R5, R14, PT ;  /* 0x0000000e0500720c */ /* 0x001fe40003f04070 */
[----:B------:R-:W-:-:S03]  /*05b0*/  VIADD R4, R3, 0x1 ;  /* 0x0000000103047836 */ /* 0x000fc60000000000 */
[----:B------:R-:W-:-:S05]  /*05c0*/  @!P1 IMAD.MOV R4, RZ, RZ, R3 ;  /* 0x000000ffff049224 */ /* 0x000fca00078e0203 */
[----:B------:R-:W-:Y:S02]  /*05d0*/  IADD3 R3, PT, PT, R4, 0x1, RZ ;  /* 0x0000000104037810 */ /* 0x000fe40007ffe0ff */
[----:B-1----:R-:W-:Y:S01]  /*05e0*/  ISETP.GT.U32.AND P1, PT, R6, R7, PT ;  /* 0x000000070600720c */ /* 0x002fe20003f24070 */
[----:B------:R-:W-:-:S04]  /*05f0*/  @!P0 IMAD.MOV R3, RZ, RZ, R4 ;  /* 0x000000ffff038224 */ /* 0x000fc800078e0204 */
[----:B------:R-:W-:Y:S01]  /*0600*/  VIADD R4, R3, 0x1 ;  /* 0x0000000103047836 */ /* 0x000fe20000000000 */
[----:B--2---:R-:W-:-:S07]  /*0610*/  ISETP.GT.U32.AND P0, PT, R8, R9, PT ;  /* 0x000000090800720c */ /* 0x004fce0003f04070 */
[----:B------:R-:W-:Y:S01]  /*0620*/  @!P1 IMAD.MOV R4, RZ, RZ, R3 ;  /* 0x000000ffff049224 */ /* 0x000fe200078e0203 */
[----:B---3--:R-:W-:-:S04]  /*0630*/  ISETP.GT.U32.AND P1, PT, R10, R11, PT ;  /* 0x0000000b0a00720c */ /* 0x008fc80003f24070 */
[----:B------:R-:W-:Y:S01]  /*0640*/  IADD3 R3, PT, PT, R4, 0x1, RZ ;  /* 0x0000000104037810 */ /* 0x000fe20007ffe0ff */
[----:B------:R-:W-:Y:S01]  /*0650*/  @!P0 IMAD.MOV R3, RZ, RZ, R4 ;  /* 0x000000ffff038224 */ /* 0x000fe200078e0204 */
[----:B----4-:R-:W-:-:S03]  /*0660*/  ISETP.GT.U32.AND P0, PT, R12, R13, PT ;  /* 0x0000000d0c00720c */ /* 0x010fc60003f04070 */
[----:B------:R-:W-:-:S04]  /*0670*/  VIADD R4, R3, 0x1 ;  /* 0x0000000103047836 */ /* 0x000fc80000000000 */
[----:B------:R-:W-:-:S05]  /*0680*/  @!P1 IMAD.MOV R4, RZ, RZ, R3 ;  /* 0x000000ffff049224 */ /* 0x000fca00078e0203 */
[----:B------:R-:W-:Y:S01]  /*0690*/  IADD3 R3, PT, PT, R4, 0x1, RZ ;  /* 0x0000000104037810 */ /* 0x000fe20007ffe0ff */
[----:B------:R-:W-:Y:S01]  /*06a0*/  @!P0 IMAD.MOV R3, RZ, RZ, R4 ;  /* 0x000000ffff038224 */ /* 0x000fe200078e0204 */
[----:B------:R-:W-:Y:S06]  /*06b0*/  BRA.U UP1, `(.L_x_34) ;  /* 0xfffffff901b07547 */ /* 0x000fec000b83ffff */
.L_x_33:
[----:B------:R-:W-:Y:S05]  /*06c0*/  BRA.U !UP0, `(.L_x_35) ;  /* 0x0000000508587547 */ /* 0x000fea000b800000 */
[----:B------:R-:W-:Y:S02]  /*06d0*/  UISETP.GE.U32.AND UP0, UPT, UR7, 0x8, UPT ;  /* 0x000000080700788c */ /* 0x000fe4000bf06070 */
[----:B------:R-:W-:-:S04]  /*06e0*/  ULOP3.LUT UR8, UR9, 0x7, URZ, 0xc0, !UPT ;  /* 0x0000000709087892 */ /* 0x000fc8000f8ec0ff */
[----:B------:R-:W-:-:S03]  /*06f0*/  UISETP.NE.AND UP1, UPT, UR8, URZ, UPT ;  /* 0x000000ff0800728c */ /* 0x000fc6000bf25270 */
[----:B------:R-:W-:Y:S08]  /*0700*/  BRA.U !UP0, `(.L_x_36) ;  /* 0x0000000108a87547 */ /* 0x000ff0000b800000 */
[----:B------:R-:W-:Y:S02]  /*0710*/  ULEA UR6, UR4, UR5, 0x2 ;  /* 0x0000000504067291 */ /* 0x000fe4000f8e10ff */
[----:B------:R-:W-:-:S07]  /*0720*/  UIADD3 UR4, UPT, UPT, UR4, 0x8, URZ ;  /* 0x0000000804047890 */ /* 0x000fce000fffe0ff */
[----:B------:R-:W-:Y:S04]  /*0730*/  LDS R4, [UR6] ;  /* 0x00000006ff047984 */ /* 0x000fe80008000800 */
[----:B0-----:R-:W0:Y:S04]  /*0740*/  LDS R5, [R2] ;  /* 0x0000000002057984 */ /* 0x001e280000000800 */
[----:B------:R-:W-:Y:S04]  /*0750*/  LDS R6, [UR6+0x4] ;  /* 0x00000406ff067984 */ /* 0x000fe80008000800 */
[----:B------:R-:W1:Y:S04]  /*0760*/  LDS R7, [R2] ;  /* 0x0000000002077984 */ /* 0x000e680000000800 */
[----:B------:R-:W-:Y:S04]  /*0770*/  LDS R8, [UR6+0x8] ;  /* 0x00000806ff087984 */ /* 0x000fe80008000800 */
[----:B------:R-:W2:Y:S04]  /*0780*/  LDS R9, [R2] ;  /* 0x0000000002097984 */ /* 0x000ea80000000800 */
[----:B------:R-:W-:Y:S04]  /*0790*/  LDS R10, [UR6+0xc] ;  /* 0x00000c06ff0a7984 */ /* 0x000fe80008000800 */
[----:B------:R-:W3:Y:S04]  /*07a0*/  LDS R11, [R2] ;  /* 0x00000000020b7984 */ /* 0x000ee80000000800 */
[----:B------:R-:W-:Y:S04]  /*07b0*/  LDS R12, [UR6+0x10] ;  /* 0x00001006ff0c7984 */ /* 0x000fe80008000800 */
[----:B------:R-:W4:Y:S01]  /*07c0*/  LDS R13, [R2] ;  /* 0x00000000020d7984 */ /* 0x000f220000000800 */
[----:B0-----:R-:W-:Y:S01]  /*07d0*/  ISETP.GT.U32.AND P1, PT, R4, R5, PT ;  /* 0x000000050400720c */ /* 0x001fe20003f24070 */
[----:B------:R-:W-:-:S02]  /*07e0*/  VIADD R4, R3, 0x1 ;  /* 0x0000000103047836 */ /* 0x000fc40000000000 */
[----:B------:R-:W-:Y:S04]  /*07f0*/  LDS R5, [UR6+0x14] ;  /* 0x00001406ff057984 */ /* 0x000fe80008000800 */
[----:B------:R-:W0:Y:S01]  /*0800*/  LDS R14, [R2] ;  /* 0x00000000020e7984 */ /* 0x000e220000000800 */
[----:B-1----:R-:W-:-:S03]  /*0810*/  ISETP.GT.U32.AND P0, PT, R6, R7, PT ;  /* 0x000000070600720c */ /* 0x002fc60003f04070 */
[----:B------:R-:W-:Y:S02]  /*0820*/  LDS R6, [UR6+0x18] ;  /* 0x00001806ff067984 */ /* 0x000fe40008000800 */
[----:B------:R-:W-:Y:S02]  /*0830*/  @!P1 IMAD.MOV R4, RZ, RZ, R3 ;  /* 0x000000ffff049224 */ /* 0x000fe400078e0203 */
[----:B------:R-:W1:Y:S01]  /*0840*/  LDS R7, [R2] ;  /* 0x0000000002077984 */ /* 0x000e620000000800 */
[----:B--2---:R-:W-:-:S03]  /*0850*/  ISETP.GT.U32.AND P1, PT, R8, R9, PT ;  /* 0x000000090800720c */ /* 0x004fc60003f24070 */
[----:B------:R-:W-:Y:S01]  /*0860*/  LDS R8, [UR6+0x1c] ;  /* 0x00001c06ff087984 */ /* 0x000fe20008000800 */
[----:B------:R-:W-:Y:S01]  /*0870*/  IADD3 R3, PT, PT, R4, 0x1, RZ ;  /* 0x0000000104037810 */ /* 0x000fe20007ffe0ff */
[----:B------:R-:W-:Y:S02]  /*0880*/  @!P0 IMAD.MOV R3, RZ, RZ, R4 ;  /* 0x000000ffff038224 */ /* 0x000fe400078e0204 */
[----:B------:R-:W2:Y:S01]  /*0890*/  LDS R9, [R2] ;  /* 0x0000000002097984 */ /* 0x000ea20000000800 */
[----:B---3--:R-:W-:Y:S01]  /*08a0*/  ISETP.GT.U32.AND P0, PT, R10, R11, PT ;  /* 0x0000000b0a00720c */ /* 0x008fe20003f04070 */
[----:B------:R-:W-:-:S04]  /*08b0*/  VIADD R4, R3, 0x1 ;  /* 0x0000000103047836 */ /* 0x000fc80000000000 */
[----:B------:R-:W-:Y:S01]  /*08c0*/  @!P1 IMAD.MOV R4, RZ, RZ, R3 ;  /* 0x000000ffff049224 */ /* 0x000fe200078e0203 */
[----:B----4-:R-:W-:-:S04]  /*08d0*/  ISETP.GT.U32.AND P1, PT, R12, R13, PT ;  /* 0x0000000d0c00720c */ /* 0x010fc80003f24070 */
[----:B------:R-:W-:-:S03]  /*08e0*/  IADD3 R3, PT, PT, R4, 0x1, RZ ;  /* 0x0000000104037810 */ /* 0x000fc60007ffe0ff */
[----:B------:R-:W-:-:S04]  /*08f0*/  @!P0 IMAD.MOV R3, RZ, RZ, R4 ;  /* 0x000000ffff038224 */ /* 0x000fc800078e0204 */
[----:B------:R-:W-:Y:S02]  /*0900*/  VIADD R4, R3, 0x1 ;  /* 0x0000000103047836 */ /* 0x000fe40000000000 */
[----:B------:R-:W-:Y:S01]  /*0910*/  @!P1 IMAD.MOV R4, RZ, RZ, R3 ;  /* 0x000000ffff049224 */ /* 0x000fe200078e0203 */
[----:B0-----:R-:W-:-:S04]  /*0920*/  ISETP.GT.U32.AND P0, PT, R5, R14, PT ;  /* 0x0000000e0500720c */ /* 0x001fc80003f04070 */
[----:B------:R-:W-:Y:S02]  /*0930*/  IADD3 R3, PT, PT, R4, 0x1, RZ ;  /* 0x0000000104037810 */ /* 0x000fe40007ffe0ff */
[----:B-1----:R-:W-:-:S07]  /*0940*/  ISETP.GT.U32.AND P1, PT, R6, R7, PT ;  /* 0x000000070600720c */ /* 0x002fce0003f24070 */
[----:B------:R-:W-:Y:S01]  /*0950*/  @!P0 IMAD.MOV R3, RZ, RZ, R4 ;  /* 0x000000ffff038224 */ /* 0x000fe200078e0204 */
[----:B--2---:R-:W-:-:S03]  /*0960*/  ISETP.GT.U32.AND P0, PT, R8, R9, PT ;  /* 0x000000090800720c */ /* 0x004fc60003f04070 */
[----:B------:R-:W-:Y:S02]  /*0970*/  VIADD R4, R3, 0x1 ;  /* 0x0000000103047836 */ /* 0x000fe40000000000 */
[----:B------:R-:W-:-:S05]  /*0980*/  @!P1 IMAD.MOV R4, RZ, RZ, R3 ;  /* 0x000000ffff049224 */ /* 0x000fca00078e0203 */
[----:B------:R-:W-:-:S03]  /*0990*/  IADD3 R3, PT, PT, R4, 0x1, RZ ;  /* 0x0000000104037810 */ /* 0x000fc60007ffe0ff */
[----:B------:R-:W-:-:S07]  /*09a0*/  @!P0 IMAD.MOV R3, RZ, RZ, R4 ;  /* 0x000000ffff038224 */ /* 0x000fce00078e0204 */
.L_x_36:
        /* <DEDUP_REMOVED lines=14> */
[----:B------:R-:W3:Y:S01]  /*0a90*/  LDS R11, [R2] ;  /* 0x00000000020b7984 */ /* 0x000ee20000000800 */
[----:B0-----:R-:W-:Y:S01]  /*0aa0*/  ISETP.GT.U32.AND P1, PT, R4, R5, PT ;  /* 0x000000050400720c */ /* 0x001fe20003f24070 */
[----:B------:R-:W-:Y:S01]  /*0ab0*/  VIADD R4, R3, 0x1 ;  /* 0x0000000103047836 */ /* 0x000fe20000000000 */
[----:B-1----:R-:W-:-:S11]  /*0ac0*/  ISETP.GT.U32.AND P0, PT, R6, R7, PT ;  /* 0x000000070600720c */ /* 0x002fd60003f04070 */
[----:B------:R-:W-:Y:S01]  /*0ad0*/  @!P1 IMAD.MOV R4, RZ, RZ, R3 ;  /* 0x000000ffff049224 */ /* 0x000fe200078e0203 */
[----:B--2---:R-:W-:-:S04]  /*0ae0*/  ISETP.GT.U32.AND P1, PT, R8, R9, PT ;  /* 0x000000090800720c */ /* 0x004fc80003f24070 */
[----:B------:R-:W-:Y:S01]  /*0af0*/  IADD3 R3, PT, PT, R4, 0x1, RZ ;  /* 0x0000000104037810 */ /* 0x000fe20007ffe0ff */
[----:B------:R-:W-:Y:S01]  /*0b00*/  @!P0 IMAD.MOV R3, RZ, RZ, R4 ;  /* 0x000000ffff038224 */ /* 0x000fe200078e0204 */
[----:B---3--:R-:W-:-:S03]  /*0b10*/  ISETP.GT.U32.AND P0, PT, R10, R11, PT ;  /* 0x0000000b0a00720c */ /* 0x008fc60003f04070 */
[----:B------:R-:W-:-:S04]  /*0b20*/  VIADD R4, R3, 0x1 ;  /* 0x0000000103047836 */ /* 0x000fc80000000000 */
[----:B------:R-:W-:-:S05]  /*0b30*/  @!P1 IMAD.MOV R4, RZ, RZ, R3 ;  /* 0x000000ffff049224 */ /* 0x000fca00078e0203 */
[----:B------:R-:W-:Y:S01]  /*0b40*/  IADD3 R3, PT, PT, R4, 0x1, RZ ;  /* 0x0000000104037810 */ /* 0x000fe20007ffe0ff */
[----:B------:R-:W-:-:S07]  /*0b50*/  @!P0 IMAD.MOV R3, RZ, RZ, R4 ;  /* 0x000000ffff038224 */ /* 0x000fce00078e0204 */
.L_x_37:
[----:B------:R-:W-:Y:S05]  /*0b60*/  BRA.U !UP1, `(.L_x_35) ;  /* 0x0000000109307547 */ /* 0x000fea000b800000 */
[----:B------:R-:W-:Y:S02]  /*0b70*/  ULEA UR4, UR4, UR5, 0x2 ;  /* 0x0000000504047291 */ /* 0x000fe4000f8e10ff */
[----:B------:R-:W-:-:S12]  /*0b80*/  UIADD3 UR6, UPT, UPT, -UR6, URZ, URZ ;  /* 0x000000ff06067290 */ /* 0x000fd8000fffe1ff */
.L_x_38:
[----:B------:R-:W-:Y:S01]  /*0b90*/  LDS R4, [UR4] ;  /* 0x00000004ff047984 */ /* 0x000fe20008000800 */
[----:B------:R-:W-:Y:S02]  /*0ba0*/  UIADD3 UR6, UPT, UPT, UR6, 0x1, URZ ;  /* 0x0000000106067890 */ /* 0x000fe4000fffe0ff */
[----:B------:R-:W-:Y:S01]  /*0bb0*/  UIADD3 UR4, UPT, UPT, UR4, 0x4, URZ ;  /* 0x0000000404047890 */ /* 0x000fe2000fffe0ff */
[----:B0-----:R-:W0:Y:S01]  /*0bc0*/  LDS R5, [R2] ;  /* 0x0000000002057984 */ /* 0x001e220000000800 */
[----:B------:R-:W-:Y:S01]  /*0bd0*/  UISETP.NE.AND UP0, UPT, UR6, URZ, UPT ;  /* 0x000000ff0600728c */ /* 0x000fe2000bf05270 */
[----:B0-----:R-:W-:Y:S01]  /*0be0*/  ISETP.GT.U32.AND P0, PT, R4, R5, PT ;  /* 0x000000050400720c */ /* 0x001fe20003f04070 */
[----:B------:R-:W-:-:S12]  /*0bf0*/  VIADD R4, R3, 0x1 ;  /* 0x0000000103047836 */ /* 0x000fd80000000000 */
[----:B------:R-:W-:-:S05]  /*0c00*/  @!P0 IMAD.MOV R4, RZ, RZ, R3 ;  /* 0x000000ffff048224 */ /* 0x000fca00078e0203 */
[----:B------:R-:W-:Y:S01]  /*0c10*/  MOV R3, R4 ;  /* 0x0000000400037202 */ /* 0x000fe20000000f00 */
[----:B------:R-:W-:Y:S06]  /*0c20*/  BRA.U UP0, `(.L_x_38) ;  /* 0xfffffffd00d87547 */ /* 0x000fec000b83ffff */
.L_x_35:
[----:B------:R-:W1:Y:S01]  /*0c30*/  S2R R7, SR_CTAID.X ;  /* 0x0000000000077919 */ /* 0x000e620000002500 */
[----:B------:R-:W2:Y:S01]  /*0c40*/  LDCU.64 UR6, c[0x0][0x390] ;  /* 0x00007200ff0677ac */ /* 0x000ea20008000a00 */
[----:B0-----:R-:W-:Y:S01]  /*0c50*/  I2FP.F32.U32 R2, UR9 ;  /* 0x0000000900027c45 */ /* 0x001fe20008201000 */
[----:B------:R-:W0:Y:S04]  /*0c60*/  LDCU.64 UR12, c[0x0][0x388] ;  /* 0x00007100ff0c77ac */ /* 0x000e280008000a00 */
[----:B--2---:R-:W-:Y:S01]  /*0c70*/  FMUL R5, R2, UR6 ;  /* 0x0000000602057c20 */ /* 0x004fe20008400000 */
[----:B------:R-:W-:Y:S01]  /*0c80*/  I2FP.F32.U32 R2, R3 ;  /* 0x0000000300027245 */ /* 0x000fe20000201000 */
[----:B------:R-:W-:Y:S01]  /*0c90*/  ULEA UR5, UR7, UR5, 0x2 ;  /* 0x0000000507057291 */ /* 0x000fe2000f8e10ff */
[----:B------:R-:W-:Y:S02]  /*0ca0*/  BAR.SYNC.DEFER_BLOCKING 0x0 ;  /* 0x0000000000007b1d */ /* 0x000fe40000010000 */
[----:B------:R-:W-:-:S04]  /*0cb0*/  FSETP.GT.AND P0, PT, R5, R2, PT ;  /* 0x000000020500720b */ /* 0x000fc80003f04000 */
[----:B------:R-:W-:Y:S01]  /*0cc0*/  ISETP.NE.AND P0, PT, R3, RZ, P0 ;  /* 0x000000ff0300720c */ /* 0x000fe20000705270 */
[----:B-1----:R-:W-:-:S03]  /*0cd0*/  IMAD R2, R7, UR9, R0 ;  /* 0x0000000907027c24 */ /* 0x002fc6000f8e0200 */
[----:B------:R-:W-:Y:S02]  /*0ce0*/  SEL R5, RZ, 0x1, !P0 ;  /* 0x00000001ff057807 */ /* 0x000fe40004000000 */
[----:B------:R-:W-:Y:S02]  /*0cf0*/  LEA R7, R0, UR5, 0x2 ;  /* 0x0000000500077c11 */ /* 0x000fe4000f8e10ff */
[----:B0-----:R-:W-:Y:S02]  /*0d00*/  IADD3 R2, P1, PT, R2, UR12, RZ ;  /* 0x0000000c02027c10 */ /* 0x001fe4000ff3e0ff */
[----:B------:R-:W-:-:S03]  /*0d10*/  I2FP.F32.U32 R0, R5 ;  /* 0x0000000500007245 */ /* 0x000fc60000201000 */
[----:B------:R-:W-:Y:S02]  /*0d20*/  IMAD.X R3, RZ, RZ, UR13, P1 ;  /* 0x0000000dff037e24 */ /* 0x000fe400088e06ff */
[----:B------:R-:W-:Y:S04]  /*0d30*/  STS [R7], R0 ;  /* 0x0000000007007388 */ /* 0x000fe80000000800 */
[----:B------:R-:W-:Y:S01]  /*0d40*/  STG.E.U8 desc[UR10][R2.64], R5 ;  /* 0x0000000502007986 */ /* 0x000fe2000c10110a */
[----:B------:R-:W-:Y:S05]  /*0d50*/  EXIT ;  /* 0x000000000000794d */ /* 0x000fea0003800000 */
.L_x_39:
        /* <DEDUP_REMOVED lines=10> */
.L_x_188:


//--------------------- .text._Z24calculateOverlap_wrapperPbPjPfS1_S0_fjjS0_jmm --------------------------
	.section	.text._Z24calculateOverlap_wrapperPbPjPfS1_S0_fjjS0_jmm,"ax",@progbits
	.align	128
        .global         _Z24calculateOverlap_wrapperPbPjPfS1_S0_fjjS0_jmm
        .type           _Z24calculateOverlap_wrapperPbPjPfS1_S0_fjjS0_jmm,@function
        .size           _Z24calculateOverlap_wrapperPbPjPfS1_S0_fjjS0_jmm,(.L_x_189 - _Z24calculateOverlap_wrapperPbPjPfS1_S0_fjjS0_jmm)
        .other          _Z24calculateOverlap_wrapperPbPjPfS1_S0_fjjS0_jmm,@"STO_CUDA_ENTRY STV_DEFAULT"
_Z24calculateOverlap_wrapperPbPjPfS1_S0_fjjS0_jmm:
.text._Z24calculateOverlap_wrapperPbPjPfS1_S0_fjjS0_jmm:
[----:B------:R-:W-:Y:S01]  /*0000*/  LDC R1, c[0x0][0x37c] ;  /* 0x0000df00ff017b82 */ /* 0x000fe20000000800 */
[----:B------:R-:W0:Y:S07]  /*0010*/  S2R R4, SR_TID.X ;  /* 0x0000000000047919 */ /* 0x000e2e0000002100 */
[----:B------:R-:W1:Y:S01]  /*0020*/  S2UR UR5, SR_CgaCtaId ;  /* 0x00000000000579c3 */ /* 0x000e620000008800 */
[----:B------:R-:W-:Y:S01]  /*0030*/  UMOV UR4, 0x400 ;  /* 0x0000040000047882 */ /* 0x000fe20000000000 */
[----:B------:R-:W2:Y:S01]  /*0040*/  LDCU UR7, c[0x0][0x360] ;  /* 0x00006c00ff0777ac */ /* 0x000ea20008000800 */
[----:B------:R-:W-:Y:S01]  /*0050*/  BSSY.RECONVERGENT B0, `(.L_x_40) ;  /* 0x0000018000007945 */ /* 0x000fe20003800200 */
[----:B------:R-:W3:Y:S04]  /*0060*/  LDCU.64 UR8, c[0x0][0x358] ;  /* 0x00006b00ff0877ac */ /* 0x000ee80008000a00 */
[----:B------:R-:W4:Y:S01]  /*0070*/  LDC R3, c[0x0][0x3ac] ;  /* 0x0000eb00ff037b82 */ /* 0x000f220000000800 */
[----:B------:R-:W0:Y:S07]  /*0080*/  LDCU.64 UR12, c[0x0][0x380] ;  /* 0x00007000ff0c77ac */ /* 0x000e2e0008000a00 */
[----:B------:R-:W5:Y:S01]  /*0090*/  S2UR UR10, SR_CTAID.X ;  /* 0x00000000000a79c3 */ /* 0x000f620000002500 */
[----:B-1----:R-:W-:-:S06]  /*00a0*/  ULEA UR4, UR5, UR4, 0x18 ;  /* 0x0000000405047291 */ /* 0x002fcc000f8ec0ff */
[----:B0-----:R-:W-:Y:S01]  /*00b0*/  LEA R0, R4, UR4, 0x2 ;  /* 0x0000000404007c11 */ /* 0x001fe2000f8e10ff */
[----:B----4-:R-:W-:Y:S01]  /*00c0*/  IMAD.IADD R5, R3, 0x1, -R4 ;  /* 0x0000000103057824 */ /* 0x010fe200078e0a04 */
[----:B--2---:R-:W-:-:S03]  /*00d0*/  ULEA UR4, UR7, UR4, 0x2 ;  /* 0x0000000407047291 */ /* 0x004fc6000f8e10ff */
[----:B------:R0:W-:Y:S01]  /*00e0*/  STS [R0], RZ ;  /* 0x000000ff00007388 */ /* 0x0001e20000000800 */
[----:B------:R-:W-:Y:S01]  /*00f0*/  ISETP.NE.AND P0, PT, R5, RZ, PT ;  /* 0x000000ff0500720c */ /* 0x000fe20003f05270 */
[----:B-----5:R-:W-:-:S12]  /*0100*/  UIMAD UR6, UR7, UR10, URZ ;  /* 0x0000000a070672a4 */ /* 0x020fd8000f8e02ff */
[----:B0--3--:R-:W-:Y:S05]  /*0110*/  @!P0 BRA `(.L_x_41) ;  /* 0x00000000002c8947 */ /* 0x009fea0003800000 */
[----:B------:R-:W-:Y:S02]  /*0120*/  IMAD R6, R3, UR10, R4 ;  /* 0x0000000a03067c24 */ /* 0x000fe4000f8e0204 */
[----:B------:R-:W-:-:S07]  /*0130*/  IMAD.MOV.U32 R7, RZ, RZ, RZ ;  /* 0x000000ffff077224 */ /* 0x000fce00078e00ff */
.L_x_42:
[----:B0-----:R-:W-:-:S05]  /*0140*/  IMAD.IADD R2, R6, 0x1, R7 ;  /* 0x0000000106027824 */ /* 0x001fca00078e0207 */
[----:B------:R-:W-:-:S05]  /*0150*/  IADD3 R2, P0, PT, R2, UR12, RZ ;  /* 0x0000000c02027c10 */ /* 0x000fca000ff1e0ff */
[----:B------:R-:W-:-:S05]  /*0160*/  IMAD.X R3, RZ, RZ, UR13, P0 ;  /* 0x0000000dff037e24 */ /* 0x000fca00080e06ff */
[----:B------:R-:W2:Y:S01]  /*0170*/  LDG.E.U8 R2, desc[UR8][R2.64] ;  /* 0x0000000802027981 */ /* 0x000ea2000c1e1100 */
[C---:B------:R-:W-:Y:S01]  /*0180*/  IADD3 R9, PT, PT, R7.reuse, UR4, R4 ;  /* 0x0000000407097c10 */ /* 0x040fe2000fffe004 */
[----:B------:R-:W-:-:S05]  /*0190*/  VIADD R7, R7, UR7 ;  /* 0x0000000707077c36 */ /* 0x000fca0008000000 */
[----:B------:R-:W-:Y:S01]  /*01a0*/  ISETP.GE.U32.AND P0, PT, R7, R5, PT ;  /* 0x000000050700720c */ /* 0x000fe20003f06070 */
[----:B--2---:R0:W-:-:S12]  /*01b0*/  STS.U8 [R9], R2 ;  /* 0x0000000209007388 */ /* 0x0041d80000000000 */
[----:B------:R-:W-:Y:S05]  /*01c0*/  @!P0 BRA `(.L_x_42) ;  /* 0xfffffffc00dc8947 */ /* 0x000fea000383ffff */
.L_x_41:
[----:B------:R-:W-:Y:S05]  /*01d0*/  BSYNC.RECONVERGENT B0 ;  /* 0x0000000000007941 */ /* 0x000fea0003800200 */
.L_x_40:
[----:B------:R-:W1:Y:S01]  /*01e0*/  LDCU UR5, c[0x0][0x3b0] ;  /* 0x00007600ff0577ac */ /* 0x000e620008000800 */
[----:B------:R-:W-:Y:S01]  /*01f0*/  VIADD R5, R4, UR6 ;  /* 0x0000000604057c36 */ /* 0x000fe20008000000 */
[----:B-1----:R-:W-:Y:S01]  /*0200*/  UISETP.NE.AND UP0, UPT, UR5, URZ, UPT ;  /* 0x000000ff0500728c */ /* 0x002fe2000bf05270 */
[----:B------:R-:W-:Y:S08]  /*0210*/  BAR.SYNC.DEFER_BLOCKING 0x0 ;  /* 0x0000000000007b1d */ /* 0x000ff00000010000 */
[----:B------:R-:W-:Y:S05]  /*0220*/  BRA.U !UP0, `(.L_x_43) ;  /* 0x0000000908307547 */ /* 0x000fea000b800000 */
[----:B------:R-:W-:Y:S01]  /*0230*/  UISETP.GE.U32.AND UP0, UPT, UR5, 0x4, UPT ;  /* 0x000000040500788c */ /* 0x000fe2000bf06070 */
[----:B------:R-:W-:Y:S01]  /*0240*/  HFMA2 R6, -RZ, RZ, 0, 0 ;  /* 0x00000000ff067431 */ /* 0x000fe200000001ff */
[----:B------:R-:W-:-:S07]  /*0250*/  ULOP3.LUT UR7, UR5, 0x3, URZ, 0xc0, !UPT ;  /* 0x0000000305077892 */ /* 0x000fce000f8ec0ff */
[----:B------:R-:W-:Y:S05]  /*0260*/  BRA.U !UP0, `(.L_x_44) ;  /* 0x0000000508687547 */ /* 0x000fea000b800000 */
[----:B0-----:R-:W0:Y:S01]  /*0270*/  LDC.64 R2, c[0x0][0x398] ;  /* 0x0000e600ff027b82 */ /* 0x001e220000000a00 */
[----:B------:R-:W-:Y:S01]  /*0280*/  ULOP3.LUT UR5, UR5, 0xfffffffc, URZ, 0xc0, !UPT ;  /* 0xfffffffc05057892 */ /* 0x000fe2000f8ec0ff */
[----:B------:R-:W-:Y:S01]  /*0290*/  IMAD.MOV.U32 R10, RZ, RZ, RZ ;  /* 0x000000ffff0a7224 */ /* 0x000fe200078e00ff */
[----:B------:R-:W1:Y:S04]  /*02a0*/  LDCU UR18, c[0x0][0x3a8] ;  /* 0x00007500ff1277ac */ /* 0x000e680008000800 */
[----:B------:R-:W-:Y:S01]  /*02b0*/  IMAD.U32 R6, RZ, RZ, UR5 ;  /* 0x00000005ff067e24 */ /* 0x000fe2000f8e00ff */
[----:B------:R-:W2:Y:S01]  /*02c0*/  LDCU.64 UR10, c[0x0][0x3c8] ;  /* 0x00007900ff0a77ac */ /* 0x000ea20008000a00 */
[----:B------:R-:W3:Y:S01]  /*02d0*/  LDCU.64 UR12, c[0x0][0x388] ;  /* 0x00007100ff0c77ac */ /* 0x000ee20008000a00 */
[----:B------:R-:W4:Y:S01]  /*02e0*/  LDCU.64 UR14, c[0x0][0x3d0] ;  /* 0x00007a00ff0e77ac */ /* 0x000f220008000a00 */
[----:B------:R-:W0:Y:S03]  /*02f0*/  LDCU.64 UR16, c[0x0][0x390] ;  /* 0x00007200ff1077ac */ /* 0x000e260008000a00 */
.L_x_53:
[----:B------:R-:W-:Y:S02]  /*0300*/  IMAD.MOV.U32 R8, RZ, RZ, R10 ;  /* 0x000000ffff087224 */ /* 0x000fe400078e000a */
[----:B------:R-:W-:Y:S02]  /*0310*/  IMAD.MOV.U32 R9, RZ, RZ, RZ ;  /* 0x000000ffff097224 */ /* 0x000fe400078e00ff */
[----:B0-2---:R-:W-:-:S04]  /*0320*/  IMAD.WIDE.U32 R12, R5, UR10, R8 ;  /* 0x0000000a050c7c25 */ /* 0x005fc8000f8e0008 */
[----:B---3--:R-:W-:Y:S01]  /*0330*/  IMAD R7, R5, UR11, R13 ;  /* 0x0000000b05077c24 */ /* 0x008fe2000f8e020d */
[----:B---3--:R-:W-:-:S04]  /*0340*/  LEA R16, P0, R12, UR12, 0x2 ;  /* 0x0000000c0c107c11 */ /* 0x008fc8000f8010ff */
[----:B------:R-:W-:-:S05]  /*0350*/  LEA.HI.X R17, R12, UR13, R7, 0x2, P0 ;  /* 0x0000000d0c117c11 */ /* 0x000fca00080f1407 */
[----:B------:R-:W2:Y:S04]  /*0360*/  LDG.E R13, desc[UR8][R16.64] ;  /* 0x00000008100d7981 */ /* 0x000ea8000c1e1900 */
[----:B------:R3:W5:Y:S04]  /*0370*/  LDG.E R12, desc[UR8][R16.64+0x4] ;  /* 0x00000408100c7981 */ /* 0x000768000c1e1900 */
[----:B------:R3:W5:Y:S04]  /*0380*/  LDG.E R11, desc[UR8][R16.64+0x8] ;  /* 0x00000808100b7981 */ /* 0x000768000c1e1900 */
[----:B------:R3:W5:Y:S01]  /*0390*/  LDG.E R7, desc[UR8][R16.64+0xc] ;  /* 0x00000c0810077981 */ /* 0x000762000c1e1900 */
[C---:B-1--4-:R-:W-:Y:S01]  /*03a0*/  IMAD.WIDE.U32 R14, R5.reuse, UR14, R8 ;  /* 0x0000000e050e7c25 */ /* 0x052fe2000f8e0008 */
[----:B------:R-:W-:Y:S03]  /*03b0*/  BSSY.RECONVERGENT B0, `(.L_x_45) ;  /* 0x0000012000007945 */ /* 0x000fe60003800200 */
[----:B------:R-:W-:Y:S01]  /*03c0*/  IMAD R9, R5, UR15, R15 ;  /* 0x0000000f05097c24 */ /* 0x000fe2000f8e020f */
[----:B0-----:R-:W-:-:S04]  /*03d0*/  LEA R8, P1, R14, UR16, 0x2 ;  /* 0x000000100e087c11 */ /* 0x001fc8000f8210ff */
[----:B------:R-:W-:Y:S01]  /*03e0*/  LEA.HI.X R9, R14, UR17, R9, 0x2, P1 ;  /* 0x000000110e097c11 */ /* 0x000fe200088f1409 */
[----:B--2---:R-:W0:Y:S02]  /*03f0*/  LDS.U8 R13, [R13+UR4] ;  /* 0x000000040d0d7984 */ /* 0x004e240008000000 */
[----:B0-----:R-:W-:-:S13]  /*0400*/  ISETP.NE.AND P0, PT, R13, RZ, PT ;  /* 0x000000ff0d00720c */ /* 0x001fda0003f05270 */
[----:B---3--:R-:W-:Y:S05]  /*0410*/  @!P0 BRA `(.L_x_46) ;  /* 0x00000000002c8947 */ /* 0x008fea0003800000 */
[----:B------:R-:W1:Y:S02]  /*0420*/  LDG.E R13, desc[UR8][R8.64] ;  /* 0x00000008080d7981 */ /* 0x000e64000c1e1900 */
[----:B-1----:R-:W-:-:S13]  /*0430*/  FSETP.GT.AND P0, PT, R13, UR18, PT ;  /* 0x000000120d007c0b */ /* 0x002fda000bf04000 */
[----:B------:R-:W0:Y:S01]  /*0440*/  @P0 LDC.64 R14, c[0x0][0x398] ;  /* 0x0000e600ff0e0b82 */ /* 0x000e220000000a00 */
[----:B------:R-:W-:-:S05]  /*0450*/  @P0 IADD3 R13, PT, PT, R5, R10, RZ ;  /* 0x0000000a050d0210 */ /* 0x000fca0007ffe0ff */
[----:B0-----:R-:W-:Y:S02]  /*0460*/  @P0 IMAD.WIDE.U32 R14, R13, 0x4, R14 ;  /* 0x000000040d0e0825 */ /* 0x001fe400078e000e */
[----:B------:R-:W0:Y:S04]  /*0470*/  @P0 LDS R13, [R0] ;  /* 0x00000000000d0984 */ /* 0x000e280000000800 */
[----:B------:R-:W2:Y:S01]  /*0480*/  @P0 LDG.E R14, desc[UR8][R14.64] ;  /* 0x000000080e0e0981 */ /* 0x000ea2000c1e1900 */
[----:B0-----:R-:W-:-:S05]  /*0490*/  @P0 I2FP.F32.U32 R13, R13 ;  /* 0x0000000d000d0245 */ /* 0x001fca0000201000 */
[----:B--2---:R-:W-:-:S06]  /*04a0*/  @P0 FADD R13, R14, R13 ;  /* 0x0000000d0e0d0221 */ /* 0x004fcc0000000000 */
[----:B------:R-:W0:Y:S02]  /*04b0*/  @P0 F2I.U32.TRUNC.NTZ R13, R13 ;  /* 0x0000000d000d0305 */ /* 0x000e24000020f000 */
[----:B0-----:R0:W-:Y:S02]  /*04c0*/  @P0 STS [R0], R13 ;  /* 0x0000000d00000388 */ /* 0x0011e40000000800 */
.L_x_46:
[----:B-1----:R-:W-:Y:S05]  /*04d0*/  BSYNC.RECONVERGENT B0 ;  /* 0x0000000000007941 */ /* 0x002fea0003800200 */
.L_x_45:
[----:B-----5:R-:W1:Y:S01]  /*04e0*/  LDS.U8 R12, [R12+UR4] ;  /* 0x000000040c0c7984 */ /* 0x020e620008000000 */
[----:B------:R-:W-:Y:S01]  /*04f0*/  BSSY.RECONVERGENT B0, `(.L_x_47) ;  /* 0x000000e000007945 */ /* 0x000fe20003800200 */
[----:B-1----:R-:W-:-:S13]  /*0500*/  ISETP.NE.AND P0, PT, R12, RZ, PT ;  /* 0x000000ff0c00720c */ /* 0x002fda0003f05270 */
[----:B------:R-:W-:Y:S05]  /*0510*/  @!P0 BRA `(.L_x_48) ;  /* 0x00000000002c8947 */ /* 0x000fea0003800000 */
[----:B------:R-:W2:Y:S02]  /*0520*/  LDG.E R12, desc[UR8][R8.64+0x4] ;  /* 0x00000408080c7981 */ /* 0x000ea4000c1e1900 */
[----:B--2---:R-:W-:-:S13]  /*0530*/  FSETP.GT.AND P0, PT, R12, UR18, PT ;  /* 0x000000120c007c0b */ /* 0x004fda000bf04000 */
[----:B0-----:R-:W0:Y:S01]  /*0540*/  @P0 LDC.64 R12, c[0x0][0x398] ;  /* 0x0000e600ff0c0b82 */ /* 0x001e220000000a00 */
[----:B------:R-:W-:Y:S01]  /*0550*/  @P0 IADD3 R15, PT, PT, R10, 0x1, R5 ;  /* 0x000000010a0f0810 */ /* 0x000fe20007ffe005 */
[----:B------:R-:W1:Y:S04]  /*0560*/  @P0 LDS R14, [R0] ;  /* 0x00000000000e0984 */ /* 0x000e680000000800 */
[----:B0-----:R-:W-:-:S06]  /*0570*/  @P0 IMAD.WIDE.U32 R12, R15, 0x4, R12 ;  /* 0x000000040f0c0825 */ /* 0x001fcc00078e000c */
[----:B------:R-:W2:Y:S01]  /*0580*/  @P0 LDG.E R12, desc[UR8][R12.64] ;  /* 0x000000080c0c0981 */ /* 0x000ea2000c1e1900 */
[----:B-1----:R-:W-:-:S05]  /*0590*/  @P0 I2FP.F32.U32 R15, R14 ;  /* 0x0000000e000f0245 */ /* 0x002fca0000201000 */
[----:B--2---:R-:W-:-:S06]  /*05a0*/  @P0 FADD R15, R12, R15 ;  /* 0x0000000f0c0f0221 */ /* 0x004fcc0000000000 */
[----:B------:R-:W0:Y:S02]  /*05b0*/  @P0 F2I.U32.TRUNC.NTZ R15, R15 ;  /* 0x0000000f000f0305 */ /* 0x000e24000020f000 */
[----:B0-----:R1:W-:Y:S02]  /*05c0*/  @P0 STS [R0], R15 ;  /* 0x0000000f00000388 */ /* 0x0013e40000000800 */
.L_x_48:
[----:B------:R-:W-:Y:S05]  /*05d0*/  BSYNC.RECONVERGENT B0 ;  /* 0x0000000000007941 */ /* 0x000fea0003800200 */
.L_x_47:
[----:B------:R-:W2:Y:S01]  /*05e0*/  LDS.U8 R11, [R11+UR4] ;  /* 0x000000040b0b7984 */ /* 0x000ea20008000000 */
[----:B------:R-:W-:Y:S01]  /*05f0*/  BSSY.RECONVERGENT B0, `(.L_x_49) ;  /* 0x000000e000007945 */ /* 0x000fe20003800200 */
[----:B--2---:R-:W-:-:S13]  /*0600*/  ISETP.NE.AND P0, PT, R11, RZ, PT ;  /* 0x000000ff0b00720c */ /* 0x004fda0003f05270 */
[----:B------:R-:W-:Y:S05]  /*0610*/  @!P0 BRA `(.L_x_50) ;  /* 0x00000000002c8947 */ /* 0x000fea0003800000 */
[----:B------:R-:W2:Y:S02]  /*0620*/  LDG.E R11, desc[UR8][R8.64+0x8] ;  /* 0x00000808080b7981 */ /* 0x000ea4000c1e1900 */
[----:B--2---:R-:W-:-:S13]  /*0630*/  FSETP.GT.AND P0, PT, R11, UR18, PT ;  /* 0x000000120b007c0b */ /* 0x004fda000bf04000 */
[----:B0-----:R-:W0:Y:S01]  /*0640*/  @P0 LDC.64 R12, c[0x0][0x398] ;  /* 0x0000e600ff0c0b82 */ /* 0x001e220000000a00 */
[----:B------:R-:W-:-:S05]  /*0650*/  @P0 IADD3 R11, PT, PT, R10, 0x2, R5 ;  /* 0x000000020a0b0810 */ /* 0x000fca0007ffe005 */
[----:B0-----:R-:W-:Y:S02]  /*0660*/  @P0 IMAD.WIDE.U32 R12, R11, 0x4, R12 ;  /* 0x000000040b0c0825 */ /* 0x001fe400078e000c */
[----:B------:R-:W0:Y:S04]  /*0670*/  @P0 LDS R11, [R0] ;  /* 0x00000000000b0984 */ /* 0x000e280000000800 */
[----:B------:R-:W2:Y:S01]  /*0680*/  @P0 LDG.E R12, desc[UR8][R12.64] ;  /* 0x000000080c0c0981 */ /* 0x000ea2000c1e1900 */
[----:B0-----:R-:W-:-:S05]  /*0690*/  @P0 I2FP.F32.U32 R11, R11 ;  /* 0x0000000b000b0245 */ /* 0x001fca0000201000 */
[----:B--2---:R-:W-:-:S06]  /*06a0*/  @P0 FADD R11, R12, R11 ;  /* 0x0000000b0c0b0221 */ /* 0x004fcc0000000000 */
[----:B------:R-:W0:Y:S02]  /*06b0*/  @P0 F2I.U32.TRUNC.NTZ R11, R11 ;  /* 0x0000000b000b0305 */ /* 0x000e24000020f000 */
[----:B0-----:R2:W-:Y:S02]  /*06c0*/  @P0 STS [R0], R11 ;  /* 0x0000000b00000388 */ /* 0x0015e40000000800 */
.L_x_50:
[----:B------:R-:W-:Y:S05]  /*06d0*/  BSYNC.RECONVERGENT B0 ;  /* 0x0000000000007941 */ /* 0x000fea0003800200 */
.L_x_49:
[----:B------:R-:W3:Y:S01]  /*06e0*/  LDS.U8 R7, [R7+UR4] ;  /* 0x0000000407077984 */ /* 0x000ee20008000000 */
[----:B------:R-:W-:Y:S01]  /*06f0*/  BSSY.RECONVERGENT B0, `(.L_x_51) ;  /* 0x000000e000007945 */ /* 0x000fe20003800200 */
[----:B---3--:R-:W-:-:S13]  /*0700*/  ISETP.NE.AND P0, PT, R7, RZ, PT ;  /* 0x000000ff0700720c */ /* 0x008fda0003f05270 */
[----:B------:R-:W-:Y:S05]  /*0710*/  @!P0 BRA `(.L_x_52) ;  /* 0x00000000002c8947 */ /* 0x000fea0003800000 */
[----:B------:R-:W3:Y:S02]  /*0720*/  LDG.E R8, desc[UR8][R8.64+0xc] ;  /* 0x00000c0808087981 */ /* 0x000ee4000c1e1900 */
[----:B---3--:R-:W-:-:S13]  /*0730*/  FSETP.GT.AND P0, PT, R8, UR18, PT ;  /* 0x0000001208007c0b */ /* 0x008fda000bf04000 */
[----:B------:R-:W-:Y:S05]  /*0740*/  @!P0 BRA `(.L_x_52) ;  /* 0x0000000000208947 */ /* 0x000fea0003800000 */
[----:B------:R-:W-:Y:S01]  /*0750*/  IADD3 R9, PT, PT, R10, 0x3, R5 ;  /* 0x000000030a097810 */ /* 0x000fe20007ffe005 */
[----:B------:R-:W3:Y:S04]  /*0760*/  LDS R7, [R0] ;  /* 0x0000000000077984 */ /* 0x000ee80000000800 */
[----:B------:R-:W-:-:S06]  /*0770*/  IMAD.WIDE.U32 R8, R9, 0x4, R2 ;  /* 0x0000000409087825 */ /* 0x000fcc00078e0002 */
[----:B------:R-:W4:Y:S01]  /*0780*/  LDG.E R8, desc[UR8][R8.64] ;  /* 0x0000000808087981 */ /* 0x000f22000c1e1900 */
[----:B---3--:R-:W-:-:S05]  /*0790*/  I2FP.F32.U32 R7, R7 ;  /* 0x0000000700077245 */ /* 0x008fca0000201000 */
[----:B----4-:R-:W-:-:S06]  /*07a0*/  FADD R7, R8, R7 ;  /* 0x0000000708077221 */ /* 0x010fcc0000000000 */
[----:B------:R-:W3:Y:S02]  /*07b0*/  F2I.U32.TRUNC.NTZ R7, R7 ;  /* 0x0000000700077305 */ /* 0x000ee4000020f000 */
[----:B---3--:R3:W-:Y:S02]  /*07c0*/  STS [R0], R7 ;  /* 0x0000000700007388 */ /* 0x0087e40000000800 */
.L_x_52:
[----:B------:R-:W-:Y:S05]  /*07d0*/  BSYNC.RECONVERGENT B0 ;  /* 0x0000000000007941 */ /* 0x000fea0003800200 */
.L_x_51:
[----:B------:R-:W-:-:S05]  /*07e0*/  VIADD R10, R10, 0x4 ;  /* 0x000000040a0a7836 */ /* 0x000fca0000000000 */
[----:B------:R-:W-:-:S13]  /*07f0*/  ISETP.NE.AND P0, PT, R10, R6, PT ;  /* 0x000000060a00720c */ /* 0x000fda0003f05270 */
[----:B------:R-:W-:Y:S05]  /*0800*/  @P0 BRA `(.L_x_53) ;  /* 0xfffffff800bc0947 */ /* 0x000fea000383ffff */
.L_x_44:
[----:B------:R-:W-:-:S09]  /*0810*/  UISETP.NE.AND UP0, UPT, UR7, URZ, UPT ;  /* 0x000000ff0700728c */ /* 0x000fd2000bf05270 */
[----:B------:R-:W-:Y:S05]  /*0820*/  BRA.U !UP0, `(.L_x_43) ;  /* 0x0000000108b07547 */ /* 0x000fea000b800000 */
[----:B------:R-:W4:Y:S01]  /*0830*/  LDCU.64 UR10, c[0x0][0x3d0] ;  /* 0x00007a00ff0a77ac */ /* 0x000f220008000a00 */
[----:B0-----:R-:W0:Y:S01]  /*0840*/  LDC.64 R2, c[0x0][0x398] ;  /* 0x0000e600ff027b82 */ /* 0x001e220000000a00 */
[----:B---3--:R-:W-:Y:S01]  /*0850*/  IMAD.MOV.U32 R7, RZ, RZ, RZ ;  /* 0x000000ffff077224 */ /* 0x008fe200078e00ff */
[--C-:B------:R-:W-:Y:S01]  /*0860*/  IADD3 R9, PT, PT, R4, UR6, R6.reuse ;  /* 0x0000000604097c10 */ /* 0x100fe2000fffe006 */
[----:B------:R-:W1:Y:S01]  /*0870*/  LDCU.64 UR14, c[0x0][0x3c8] ;  /* 0x00007900ff0e77ac */ /* 0x000e620008000a00 */
[----:B------:R-:W3:Y:S01]  /*0880*/  LDCU.64 UR12, c[0x0][0x390] ;  /* 0x00007200ff0c77ac */ /* 0x000ee20008000a00 */
[----:B------:R-:W5:Y:S01]  /*0890*/  LDCU.64 UR16, c[0x0][0x388] ;  /* 0x00007100ff1077ac */ /* 0x000f620008000a00 */
[----:B------:R-:W-:Y:S01]  /*08a0*/  UIADD3 UR5, UPT, UPT, -UR7, URZ, URZ ;  /* 0x000000ff07057290 */ /* 0x000fe2000fffe1ff */
[----:B----4-:R-:W-:-:S04]  /*08b0*/  IMAD.WIDE.U32 R12, R5, UR10, R6 ;  /* 0x0000000a050c7c25 */ /* 0x010fc8000f8e0006 */
[C---:B-1----:R-:W-:Y:S01]  /*08c0*/  IMAD.WIDE.U32 R14, R5.reuse, UR14, R6 ;  /* 0x0000000e050e7c25 */ /* 0x042fe2000f8e0006 */
[----:B------:R-:W1:Y:S03]  /*08d0*/  LDCU UR14, c[0x0][0x3a8] ;  /* 0x00007500ff0e77ac */ /* 0x000e660008000800 */
[C---:B------:R-:W-:Y:S01]  /*08e0*/  IMAD R13, R5.reuse, UR11, R13 ;  /* 0x0000000b050d7c24 */ /* 0x040fe2000f8e020d */
[----:B---3--:R-:W-:Y:S01]  /*08f0*/  LEA R10, P0, R12, UR12, 0x2 ;  /* 0x0000000c0c0a7c11 */ /* 0x008fe2000f8010ff */
[----:B------:R-:W-:Y:S01]  /*0900*/  IMAD R15, R5, UR15, R15 ;  /* 0x0000000f050f7c24 */ /* 0x000fe2000f8e020f */
[----:B-----5:R-:W-:Y:S02]  /*0910*/  LEA R8, P1, R14, UR16, 0x2 ;  /* 0x000000100e087c11 */ /* 0x020fe4000f8210ff */
[----:B------:R-:W-:Y:S02]  /*0920*/  LEA.HI.X R13, R12, UR13, R13, 0x2, P0 ;  /* 0x0000000d0c0d7c11 */ /* 0x000fe400080f140d */
[----:B------:R-:W-:-:S09]  /*0930*/  LEA.HI.X R15, R14, UR17, R15, 0x2, P1 ;  /* 0x000000110e0f7c11 */ /* 0x000fd200088f140f */
.L_x_56:
[----:B------:R-:W-:Y:S02]  /*0940*/  IMAD.MOV.U32 R6, RZ, RZ, R8 ;  /* 0x000000ffff067224 */ /* 0x000fe400078e0008 */
[----:B------:R-:W-:-:S05]  /*0950*/  IMAD.MOV.U32 R7, RZ, RZ, R15 ;  /* 0x000000ffff077224 */ /* 0x000fca00078e000f */
[----:B---3--:R-:W3:Y:S01]  /*0960*/  LDG.E R4, desc[UR8][R6.64] ;  /* 0x0000000806047981 */ /* 0x008ee2000c1e1900 */
[----:B------:R-:W-:Y:S01]  /*0970*/  UIADD3 UR5, UPT, UPT, UR5, 0x1, URZ ;  /* 0x0000000105057890 */ /* 0x000fe2000fffe0ff */
[----:B------:R-:W-:Y:S01]  /*0980*/  BSSY.RECONVERGENT B0, `(.L_x_54) ;  /* 0x0000011000007945 */ /* 0x000fe20003800200 */
[----:B------:R-:W-:Y:S02]  /*0990*/  IADD3 R8, P0, PT, R8, 0x4, RZ ;  /* 0x0000000408087810 */ /* 0x000fe40007f1e0ff */
[----:B------:R-:W-:Y:S01]  /*09a0*/  UISETP.NE.AND UP0, UPT, UR5, URZ, UPT ;  /* 0x000000ff0500728c */ /* 0x000fe2000bf05270 */
[----:B---3--:R-:W3:Y:S02]  /*09b0*/  LDS.U8 R4, [R4+UR4] ;  /* 0x0000000404047984 */ /* 0x008ee40008000000 */
[----:B---3--:R-:W-:-:S13]  /*09c0*/  ISETP.NE.AND P1, PT, R4, RZ, PT ;  /* 0x000000ff0400720c */ /* 0x008fda0003f25270 */
[----:B------:R-:W-:Y:S05]  /*09d0*/  @!P1 BRA `(.L_x_55) ;  /* 0x00000000002c9947 */ /* 0x000fea0003800000 */
[----:B--2---:R-:W-:-:S05]  /*09e0*/  MOV R11, R13 ;  /* 0x0000000d000b7202 */ /* 0x004fca0000000f00 */
[----:B------:R-:W1:Y:S02]  /*09f0*/  LDG.E R4, desc[UR8][R10.64] ;  /* 0x000000080a047981 */ /* 0x000e64000c1e1900 */
[----:B-1----:R-:W-:-:S13]  /*0a00*/  FSETP.GT.AND P1, PT, R4, UR14, PT ;  /* 0x0000000e04007c0b */ /* 0x002fda000bf24000 */
[----:B------:R-:W-:Y:S05]  /*0a10*/  @!P1 BRA `(.L_x_55) ;  /* 0x00000000001c9947 */ /* 0x000fea0003800000 */
[----:B0-----:R-:W-:Y:S01]  /*0a20*/  IMAD.WIDE.U32 R6, R9, 0x4, R2 ;  /* 0x0000000409067825 */ /* 0x001fe200078e0002 */
[----:B------:R-:W0:Y:S05]  /*0a30*/  LDS R4, [R0] ;  /* 0x0000000000047984 */ /* 0x000e2a0000000800 */
[----:B------:R-:W2:Y:S01]  /*0a40*/  LDG.E R6, desc[UR8][R6.64] ;  /* 0x0000000806067981 */ /* 0x000ea2000c1e1900 */
[----:B0-----:R-:W-:-:S05]  /*0a50*/  I2FP.F32.U32 R11, R4 ;  /* 0x00000004000b7245 */ /* 0x001fca0000201000 */
[----:B--2---:R-:W-:-:S06]  /*0a60*/  FADD R11, R6, R11 ;  /* 0x0000000b060b7221 */ /* 0x004fcc0000000000 */
[----:B------:R-:W0:Y:S02]  /*0a70*/  F2I.U32.TRUNC.NTZ R11, R11 ;  /* 0x0000000b000b7305 */ /* 0x000e24000020f000 */
[----:B0-----:R3:W-:Y:S02]  /*0a80*/  STS [R0], R11 ;  /* 0x0000000b00007388 */ /* 0x0017e40000000800 */
.L_x_55:
[----:B-1----:R-:W-:Y:S05]  /*0a90*/  BSYNC.RECONVERGENT B0 ;  /* 0x0000000000007941 */ /* 0x002fea0003800200 */
.L_x_54:
[----:B------:R-:W-:Y:S01]  /*0aa0*/  IADD3 R10, P1, PT, R10, 0x4, RZ ;  /* 0x000000040a0a7810 */ /* 0x000fe20007f3e0ff */
[----:B------:R-:W-:Y:S02]  /*0ab0*/  IMAD.X R15, RZ, RZ, R15, P0 ;  /* 0x000000ffff0f7224 */ /* 0x000fe400000e060f */
[----:B------:R-:W-:Y:S02]  /*0ac0*/  VIADD R9, R9, 0x1 ;  /* 0x0000000109097836 */ /* 0x000fe40000000000 */
[----:B------:R-:W-:Y:S01]  /*0ad0*/  IMAD.X R13, RZ, RZ, R13, P1 ;  /* 0x000000ffff0d7224 */ /* 0x000fe200008e060d */
[----:B------:R-:W-:Y:S07]  /*0ae0*/  BRA.U UP0, `(.L_x_56) ;  /* 0xfffffffd00947547 */ /* 0x000fee000b83ffff */
.L_x_43:
[----:B------:R-:W4:Y:S02]  /*0af0*/  LDCU UR10, c[0x0][0x3c0] ;  /* 0x00007800ff0a77ac */ /* 0x000f240008000800 */
[----:B----4-:R-:W-:-:S13]  /*0b00*/  ISETP.GE.U32.AND P0, PT, R5, UR10, PT ;  /* 0x0000000a05007c0c */ /* 0x010fda000bf06070 */
[----:B------:R-:W-:Y:S05]  /*0b10*/  @P0 EXIT ;  /* 0x000000000000094d */ /* 0x000fea0003800000 */
[----:B---3--:R-:W3:Y:S01]  /*0b20*/  LDS R7, [R0] ;  /* 0x0000000000077984 */ /* 0x008ee20000000800 */
[----:B0-----:R-:W0:Y:S02]  /*0b30*/  LDC.64 R2, c[0x0][0x3b8] ;  /* 0x0000ee00ff027b82 */ /* 0x001e240000000a00 */
[----:B0-----:R-:W-:-:S05]  /*0b40*/  IMAD.WIDE.U32 R2, R5, 0x4, R2 ;  /* 0x0000000405027825 */ /* 0x001fca00078e0002 */
[----:B---3--:R-:W-:Y:S01]  /*0b50*/  STG.E desc[UR8][R2.64], R7 ;  /* 0x0000000702007986 */ /* 0x008fe2000c101908 */
[----:B------:R-:W-:Y:S05]  /*0b60*/  EXIT ;  /* 0x000000000000794d */ /* 0x000fea0003800000 */
.L_x_57:
        /* <DEDUP_REMOVED lines=9> */
.L_x_189:


//--------------------- .text._Z7computeP4args    --------------------------
	.section	.text._Z7computeP4args,"ax",@progbits
	.align	128
        .global         _Z7computeP4args
        .type           _Z7computeP4args,@function
        .size           _Z7computeP4args,(.L_x_185 - _Z7computeP4args)
        .other          _Z7computeP4args,@"STO_CUDA_ENTRY STV_DEFAULT"
_Z7computeP4args:
.text._Z7computeP4args:
[----:B------:R-:W-:Y:S01]  /*0000*/  LDC R1, c[0x0][0x37c] ;  /* 0x0000df00ff017b82 */ /* 0x000fe20000000800 */
[----:B------:R-:W0:Y:S07]  /*0010*/  S2R R0, SR_TID.X ;  /* 0x0000000000007919 */ /* 0x000e2e0000002100 */
[----:B------:R-:W0:Y:S01]  /*0020*/  S2UR UR25, SR_CTAID.X ;  /* 0x00000000001979c3 */ /* 0x000e220000002500 */
[----:B------:R-:W1:Y:S01]  /*0030*/  LDCU.64 UR12, c[0x0][0x358] ;  /* 0x00006b00ff0c77ac */ /* 0x000e620008000a00 */
[----:B------:R-:W2:Y:S06]  /*0040*/  LDCU.64 UR8, c[0x0][0x380] ;  /* 0x00007000ff0877ac */ /* 0x000eac0008000a00 */
[----:B------:R-:W1:Y:S01]  /*0050*/  LDC.64 R34, c[0x0][0x380] ;  /* 0x0000e000ff227b82 */ /* 0x000e620000000a00 */
[----:B0-----:R-:W-:Y:S01]  /*0060*/  LOP3.LUT P0, RZ, R0, UR25, RZ, 0xfc, !PT ;  /* 0x0000001900ff7c12 */ /* 0x001fe2000f80fcff */
[----:B-1----:R-:W3:Y:S04]  /*0070*/  LDG.E.64 R2, desc[UR12][R34.64+0xa0] ;  /* 0x0000a00c22027981 */ /* 0x002ee8000c1e1b00 */
[----:B------:R-:W4:Y:S04]  /*0080*/  LDG.E.64 R6, desc[UR12][R34.64+0xb8] ;  /* 0x0000b80c22067981 */ /* 0x000f28000c1e1b00 */
[----:B------:R-:W2:Y:S04]  /*0090*/  LDG.E.64 R26, desc[UR12][R34.64+0x70] ;  /* 0x0000700c221a7981 */ /* 0x000ea8000c1e1b00 */
[----:B------:R-:W3:Y:S04]  /*00a0*/  @!P0 LDG.E R4, desc[UR12][R34.64+0xc0] ;  /* 0x0000c00c22048981 */ /* 0x000ee8000c1e1900 */
[----:B------:R-:W2:Y:S04]  /*00b0*/  LDG.E.64 R28, desc[UR12][R34.64+0x60] ;  /* 0x0000600c221c7981 */ /* 0x000ea8000c1e1b00 */
[----:B------:R-:W2:Y:S04]  /*00c0*/  LDG.E.64 R30, desc[UR12][R34.64+0x58] ;  /* 0x0000580c221e7981 */ /* 0x000ea8000c1e1b00 */
[----:B------:R-:W2:Y:S04]  /*00d0*/  LDG.E.64 R32, desc[UR12][R34.64+0x48] ;  /* 0x0000480c22207981 */ /* 0x000ea8000c1e1b00 */
[----:B------:R-:W2:Y:S04]  /*00e0*/  LDG.E R37, desc[UR12][R34.64+0xac] ;  /* 0x0000ac0c22257981 */ /* 0x000ea8000c1e1900 */
[----:B------:R0:W5:Y:S04]  /*00f0*/  LDG.E R36, desc[UR12][R34.64+0x90] ;  /* 0x0000900c22247981 */ /* 0x000168000c1e1900 */
[----:B------:R0:W5:Y:S04]  /*0100*/  LDG.E R5, desc[UR12][R34.64+0x10] ;  /* 0x0000100c22057981 */ /* 0x000168000c1e1900 */
[----:B------:R0:W5:Y:S04]  /*0110*/  LDG.E.64 R24, desc[UR12][R34.64+0xb0] ;  /* 0x0000b00c22187981 */ /* 0x000168000c1e1b00 */
[----:B------:R0:W5:Y:S04]  /*0120*/  LDG.E.64 R10, desc[UR12][R34.64+0x80] ;  /* 0x0000800c220a7981 */ /* 0x000168000c1e1b00 */
[----:B------:R0:W5:Y:S04]  /*0130*/  LDG.E.64 R12, desc[UR12][R34.64+0x78] ;  /* 0x0000780c220c7981 */ /* 0x000168000c1e1b00 */
[----:B------:R0:W5:Y:S04]  /*0140*/  LDG.E.64 R14, desc[UR12][R34.64+0x68] ;  /* 0x0000680c220e7981 */ /* 0x000168000c1e1b00 */
[----:B------:R0:W5:Y:S04]  /*0150*/  LDG.E.64 R16, desc[UR12][R34.64+0x30] ;  /* 0x0000300c22107981 */ /* 0x000168000c1e1b00 */
[----:B------:R0:W5:Y:S04]  /*0160*/  LDG.E.64 R18, desc[UR12][R34.64+0x28] ;  /* 0x0000280c22127981 */ /* 0x000168000c1e1b00 */
[----:B------:R0:W5:Y:S01]  /*0170*/  LDG.E.64 R20, desc[UR12][R34.64+0x20] ;  /* 0x0000200c22147981 */ /* 0x000162000c1e1b00 */
[----:B---3--:R-:W-:-:S03]  /*0180*/  @!P0 VIADD R9, R4, 0x1 ;  /* 0x0000000104098836 */ /* 0x008fc60000000000 */
[----:B------:R0:W5:Y:S04]  /*0190*/  LDG.E R4, desc[UR12][R34.64+0x1c] ;  /* 0x00001c0c22047981 */ /* 0x000168000c1e1900 */
[----:B------:R1:W-:Y:S04]  /*01a0*/  @!P0 STG.E desc[UR12][R34.64+0xc0], R9 ;  /* 0x0000c00922008986 */ /* 0x0003e8000c10190c */
[----:B------:R-:W3:Y:S04]  /*01b0*/  LDG.E.64 R22, desc[UR12][R34.64+0xc0] ;  /* 0x0000c00c22167981 */ /* 0x000ee8000c1e1b00 */
[----:B-1----:R0:W5:Y:S01]  /*01c0*/  LDG.E.64 R8, desc[UR12][R34.64+0x88] ;  /* 0x0000880c22087981 */ /* 0x002162000c1e1b00 */
[----:B------:R-:W1:Y:S01]  /*01d0*/  S2UR UR7, SR_CgaCtaId ;  /* 0x00000000000779c3 */ /* 0x000e620000008800 */
[----:B------:R-:W-:Y:S01]  /*01e0*/  UMOV UR4, 0x400 ;  /* 0x0000040000047882 */ /* 0x000fe20000000000 */
[----:B------:R-:W-:Y:S01]  /*01f0*/  R2UR UR6, R2 ;  /* 0x00000000020672ca */ /* 0x000fe200000e0000 */
[----:B-1----:R-:W-:-:S06]  /*0200*/  ULEA UR7, UR7, UR4, 0x18 ;  /* 0x0000000407077291 */ /* 0x002fcc000f8ec0ff */
[----:B------:R-:W-:-:S05]  /*0210*/  LEA R2, R0, UR7, 0x2 ;  /* 0x0000000700027c11 */ /* 0x000fca000f8e10ff */
[----:B------:R0:W-:Y:S01]  /*0220*/  STS [R2], RZ ;  /* 0x000000ff02007388 */ /* 0x0001e20000000800 */
[----:B------:R-:W-:Y:S01]  /*0230*/  UMOV UR4, 0xc0 ;  /* 0x000000c000047882 */ /* 0x000fe20000000000 */
[----:B------:R-:W-:Y:S01]  /*0240*/  UMOV UR5, 0x0 ;  /* 0x0000000000057882 */ /* 0x000fe20000000000 */
[----:B----4-:R-:W-:Y:S01]  /*0250*/  R2UR UR16, R6 ;  /* 0x00000000061072ca */ /* 0x010fe200000e0000 */
[----:B------:R-:W1:Y:S01]  /*0260*/  LDCU UR26, c[0x0][0x360] ;  /* 0x00006c00ff1a77ac */ /* 0x000e620008000800 */
[----:B------:R-:W-:Y:S01]  /*0270*/  R2UR UR17, R7 ;  /* 0x00000000071172ca */ /* 0x000fe200000e0000 */
[----:B------:R-:W-:Y:S01]  /*0280*/  BSSY.RECONVERGENT B0, `(.L_x_58) ;  /* 0x0000024000007945 */ /* 0x000fe20003800200 */
[----:B--2---:R-:W-:Y:S01]  /*0290*/  R2UR UR10, R26 ;  /* 0x000000001a0a72ca */ /* 0x004fe200000e0000 */
[----:B------:R-:W-:Y:S01]  /*02a0*/  UIMAD.WIDE.U32 UR4, UR8, 0x1, UR4 ;  /* 0x00000001080478a5 */ /* 0x000fe2000f8e0004 */
[----:B------:R-:W-:Y:S02]  /*02b0*/  R2UR UR11, R27 ;  /* 0x000000001b0b72ca */ /* 0x000fe400000e0000 */
[----:B------:R-:W-:-:S02]  /*02c0*/  R2UR UR14, R28 ;  /* 0x000000001c0e72ca */ /* 0x000fc400000e0000 */
[----:B------:R-:W-:Y:S02]  /*02d0*/  R2UR UR15, R29 ;  /* 0x000000001d0f72ca */ /* 0x000fe400000e0000 */
[----:B------:R-:W-:Y:S02]  /*02e0*/  R2UR UR18, R30 ;  /* 0x000000001e1272ca */ /* 0x000fe400000e0000 */
[----:B------:R-:W-:Y:S02]  /*02f0*/  R2UR UR19, R31 ;  /* 0x000000001f1372ca */ /* 0x000fe400000e0000 */
[----:B------:R-:W-:Y:S02]  /*0300*/  R2UR UR20, R32 ;  /* 0x00000000201472ca */ /* 0x000fe400000e0000 */
[----:B------:R-:W-:Y:S02]  /*0310*/  R2UR UR21, R33 ;  /* 0x00000000211572ca */ /* 0x000fe400000e0000 */
[----:B------:R-:W-:-:S02]  /*0320*/  R2UR UR24, R37 ;  /* 0x00000000251872ca */ /* 0x000fc400000e0000 */
[----:B---3--:R-:W-:Y:S02]  /*0330*/  R2UR UR23, R22 ;  /* 0x00000000161772ca */ /* 0x008fe400000e0000 */
[----:B------:R-:W-:-:S04]  /*0340*/  IADD3 R22, PT, PT, -R0, UR6, RZ ;  /* 0x0000000600167c10 */ /* 0x000fc8000fffe1ff */
[----:B------:R-:W-:Y:S01]  /*0350*/  ISETP.NE.AND P0, PT, R22, RZ, PT ;  /* 0x000000ff1600720c */ /* 0x000fe20003f05270 */
[----:B------:R-:W-:Y:S01]  /*0360*/  UIMAD UR6, UR6, UR25, URZ ;  /* 0x00000019060672a4 */ /* 0x000fe2000f8e02ff */
[----:B------:R-:W-:-:S11]  /*0370*/  R2UR UR22, R23 ;  /* 0x00000000171672ca */ /* 0x000fd600000e0000 */
[----:B01----:R-:W-:Y:S05]  /*0380*/  @!P0 BRA `(.L_x_59) ;  /* 0x00000000004c8947 */ /* 0x003fea0003800000 */
[----:B------:R-:W-:Y:S02]  /*0390*/  UIADD3 UR8, UPT, UPT, UR5, UR9, URZ ;  /* 0x0000000905087290 */ /* 0x000fe4000fffe0ff */
[----:B------:R-:W-:Y:S02]  /*03a0*/  IMAD.U32 R7, RZ, RZ, UR5 ;  /* 0x00000005ff077e24 */ /* 0x000fe4000f8e00ff */
[----:B------:R-:W-:Y:S02]  /*03b0*/  IMAD.U32 R6, RZ, RZ, UR4 ;  /* 0x00000004ff067e24 */ /* 0x000fe4000f8e00ff */
[----:B------:R-:W-:-:S06]  /*03c0*/  IMAD.U32 R7, RZ, RZ, UR8 ;  /* 0x00000008ff077e24 */ /* 0x000fcc000f8e00ff */
[----:B------:R-:W5:Y:S01]  /*03d0*/  LDG.E.64 R6, desc[UR12][R6.64+-0x80] ;  /* 0xffff800c06067981 */ /* 0x000f62000c1e1b00 */
[----:B------:R-:W0:Y:S01]  /*03e0*/  LDC R29, c[0x0][0x360] ;  /* 0x0000d800ff1d7b82 */ /* 0x000e220000000800 */
[----:B------:R-:W-:Y:S01]  /*03f0*/  ULEA UR8, UR26, UR7, 0x2 ;  /* 0x000000071a087291 */ /* 0x000fe2000f8e10ff */
[----:B------:R-:W-:Y:S02]  /*0400*/  IMAD.MOV.U32 R23, RZ, RZ, RZ ;  /* 0x000000ffff177224 */ /* 0x000fe400078e00ff */
[----:B------:R-:W-:-:S03]  /*0410*/  VIADD R28, R0, UR6 ;  /* 0x00000006001c7c36 */ /* 0x000fc60008000000 */
[----:B0-----:R-:W-:-:S07]  /*0420*/  LEA R29, R29, UR8, 0x3 ;  /* 0x000000081d1d7c11 */ /* 0x001fce000f8e18ff */
.L_x_60:
[----:B------:R-:W-:-:S05]  /*0430*/  IMAD.IADD R27, R28, 0x1, R23 ;  /* 0x000000011c1b7824 */ /* 0x000fca00078e0217 */
[----:B0----5:R-:W-:-:S05]  /*0440*/  IADD3 R26, P0, PT, R6, R27, RZ ;  /* 0x0000001b061a7210 */ /* 0x021fca0007f1e0ff */
[----:B------:R-:W-:-:S05]  /*0450*/  IMAD.X R27, RZ, RZ, R7, P0 ;  /* 0x000000ffff1b7224 */ /* 0x000fca00000e0607 */
[----:B------:R-:W2:Y:S01]  /*0460*/  LD.E.U8 R26, desc[UR12][R26.64] ;  /* 0x0000000c1a1a7980 */ /* 0x000ea2000c101100 */
[----:B------:R-:W-:Y:S01]  /*0470*/  IADD3 R31, PT, PT, R29, R23, R0 ;  /* 0x000000171d1f7210 */ /* 0x000fe20007ffe000 */
[----:B------:R-:W-:-:S05]  /*0480*/  VIADD R23, R23, UR26 ;  /* 0x0000001a17177c36 */ /* 0x000fca0008000000 */
[----:B------:R-:W-:Y:S01]  /*0490*/  ISETP.GE.U32.AND P0, PT, R23, R22, PT ;  /* 0x000000161700720c */ /* 0x000fe20003f06070 */
[----:B--2---:R0:W-:-:S12]  /*04a0*/  STS.U8 [R31], R26 ;  /* 0x0000001a1f007388 */ /* 0x0041d80000000000 */
[----:B------:R-:W-:Y:S05]  /*04b0*/  @!P0 BRA `(.L_x_60) ;  /* 0xfffffffc00dc8947 */ /* 0x000fea000383ffff */
.L_x_59:
[----:B------:R-:W-:Y:S05]  /*04c0*/  BSYNC.RECONVERGENT B0 ;  /* 0x0000000000007941 */ /* 0x000fea0003800200 */
.L_x_58:
[----:B------:R-:W-:Y:S01]  /*04d0*/  BAR.SYNC.DEFER_BLOCKING 0x0 ;  /* 0x0000000000007b1d */ /* 0x000fe20000010000 */
[----:B------:R-:W-:Y:S01]  /*04e0*/  UISETP.NE.AND UP0, UPT, UR24, URZ, UPT ;  /* 0x000000ff1800728c */ /* 0x000fe2000bf05270 */
[----:B-----5:R-:W-:-:S08]  /*04f0*/  R2UR UR9, R36 ;  /* 0x00000000240972ca */ /* 0x020fd000000e0000 */
[----:B------:R-:W-:Y:S07]  /*0500*/  BRA.U !UP0, `(.L_x_61) ;  /* 0x0000000908947547 */ /* 0x000fee000b800000 */
[----:B------:R-:W-:Y:S01]  /*0510*/  UISETP.GE.U32.AND UP0, UPT, UR24, 0x4, UPT ;  /* 0x000000041800788c */ /* 0x000fe2000bf06070 */
[----:B------:R-:W-:-:S08]  /*0520*/  IMAD.MOV.U32 R6, RZ, RZ, RZ ;  /* 0x000000ffff067224 */ /* 0x000fd000078e00ff */
[----:B------:R-:W-:Y:S05]  /*0530*/  BRA.U !UP0, `(.L_x_62) ;  /* 0x0000000508c87547 */ /* 0x000fea000b800000 */
[----:B0-----:R-:W0:Y:S01]  /*0540*/  LDC R31, c[0x0][0x360] ;  /* 0x0000d800ff1f7b82 */ /* 0x001e220000000800 */
[----:B------:R-:W-:Y:S01]  /*0550*/  ULEA UR7, UR26, UR7, 0x2 ;  /* 0x000000071a077291 */ /* 0x000fe2000f8e10ff */
[----:B------:R-:W-:Y:S01]  /*0560*/  IMAD.MOV.U32 R6, RZ, RZ, RZ ;  /* 0x000000ffff067224 */ /* 0x000fe200078e00ff */
[----:B------:R-:W-:Y:S02]  /*0570*/  ULOP3.LUT UR5, UR24, 0xfffffffc, URZ, 0xc0, !UPT ;  /* 0xfffffffc18057892 */ /* 0x000fe4000f8ec0ff */
[----:B------:R-:W-:Y:S01]  /*0580*/  ULEA UR4, UR26, UR7, 0x3 ;  /* 0x000000071a047291 */ /* 0x000fe2000f8e18ff */
[----:B0-----:R-:W-:-:S11]  /*0590*/  IMAD R31, R31, UR25, R0 ;  /* 0x000000191f1f7c24 */ /* 0x001fd6000f8e0200 */
.L_x_71:
[----:B---3--:R-:W-:Y:S02]  /*05a0*/  IMAD.MOV.U32 R7, RZ, RZ, RZ ;  /* 0x000000ffff077224 */ /* 0x008fe400078e00ff */
[-C--:B------:R-:W-:Y:S02]  /*05b0*/  IMAD R23, R25, R31.reuse, RZ ;  /* 0x0000001f19177224 */ /* 0x080fe400078e02ff */
[----:B------:R-:W-:-:S04]  /*05c0*/  IMAD.WIDE.U32 R26, R24, R31, R6 ;  /* 0x0000001f181a7225 */ /* 0x000fc800078e0006 */
[----:B------:R-:W-:Y:S01]  /*05d0*/  IMAD.IADD R23, R27, 0x1, R23 ;  /* 0x000000011b177824 */ /* 0x000fe200078e0217 */
[----:B------:R-:W-:-:S04]  /*05e0*/  LEA R22, P0, R26, UR18, 0x2 ;  /* 0x000000121a167c11 */ /* 0x000fc8000f8010ff */
[----:B------:R-:W-:-:S05]  /*05f0*/  LEA.HI.X R23, R26, UR19, R23, 0x2, P0 ;  /* 0x000000131a177c11 */ /* 0x000fca00080f1417 */
[----:B--2---:R-:W2:Y:S01]  /*0600*/  LD.E R26, desc[UR12][R22.64] ;  /* 0x0000000c161a7980 */ /* 0x004ea2000c101900 */
[----:B------:R-:W-:Y:S03]  /*0610*/  BSSY.RECONVERGENT B0, `(.L_x_63) ;  /* 0x0000015000007945 */ /* 0x000fe60003800200 */
[----:B0-2---:R-:W0:Y:S02]  /*0620*/  LDS.U8 R26, [R26+UR4] ;  /* 0x000000041a1a7984 */ /* 0x005e240008000000 */
[----:B0-----:R-:W-:-:S13]  /*0630*/  ISETP.NE.AND P0, PT, R26, RZ, PT ;  /* 0x000000ff1a00720c */ /* 0x001fda0003f05270 */
[----:B-1----:R-:W-:Y:S05]  /*0640*/  @!P0 BRA `(.L_x_64) ;  /* 0x0000000000448947 */ /* 0x002fea0003800000 */
[C---:B------:R-:W-:Y:S02]  /*0650*/  IMAD R27, R31.reuse, UR17, RZ ;  /* 0x000000111f1b7c24 */ /* 0x040fe4000f8e02ff */
[----:B------:R-:W-:-:S04]  /*0660*/  IMAD.WIDE.U32 R28, R31, UR16, R6 ;  /* 0x000000101f1c7c25 */ /* 0x000fc8000f8e0006 */
[----:B------:R-:W-:Y:S01]  /*0670*/  IMAD.IADD R27, R29, 0x1, R27 ;  /* 0x000000011d1b7824 */ /* 0x000fe200078e021b */
[----:B------:R-:W-:-:S04]  /*0680*/  LEA R26, P0, R28, UR14, 0x2 ;  /* 0x0000000e1c1a7c11 */ /* 0x000fc8000f8010ff */
[----:B------:R-:W-:-:S06]  /*0690*/  LEA.HI.X R27, R28, UR15, R27, 0x2, P0 ;  /* 0x0000000f1c1b7c11 */ /* 0x000fcc00080f141b */
[----:B------:R-:W2:Y:S02]  /*06a0*/  LD.E R27, desc[UR12][R26.64] ;  /* 0x0000000c1a1b7980 */ /* 0x000ea4000c101900 */
[----:B--2---:R-:W-:-:S13]  /*06b0*/  FSETP.GT.AND P0, PT, R27, R4, PT ;  /* 0x000000041b00720b */ /* 0x004fda0003f04000 */
[----:B------:R-:W0:Y:S01]  /*06c0*/  @P0 S2R R29, SR_CTAID.X ;  /* 0x00000000001d0919 */ /* 0x000e220000002500 */
[----:B------:R-:W1:Y:S01]  /*06d0*/  @P0 LDS R30, [R2] ;  /* 0x00000000021e0984 */ /* 0x000e620000000800 */
[----:B0-----:R-:W-:-:S04]  /*06e0*/  @P0 IMAD R31, R29, UR26, R0 ;  /* 0x0000001a1d1f0c24 */ /* 0x001fc8000f8e0200 */
[----:B------:R-:W-:-:S04]  /*06f0*/  @P0 IMAD.IADD R29, R31, 0x1, R6 ;  /* 0x000000011f1d0824 */ /* 0x000fc800078e0206 */
[----:B------:R-:W-:-:S06]  /*0700*/  @P0 IMAD.WIDE.U32 R28, R29, 0x4, R14 ;  /* 0x000000041d1c0825 */ /* 0x000fcc00078e000e */
[----:B------:R-:W2:Y:S01]  /*0710*/  @P0 LD.E R28, desc[UR12][R28.64] ;  /* 0x0000000c1c1c0980 */ /* 0x000ea2000c101900 */
[----:B-1----:R-:W-:-:S05]  /*0720*/  @P0 I2FP.F32.U32 R33, R30 ;  /* 0x0000001e00210245 */ /* 0x002fca0000201000 */
[----:B--2---:R-:W-:-:S06]  /*0730*/  @P0 FADD R33, R28, R33 ;  /* 0x000000211c210221 */ /* 0x004fcc0000000000 */
[----:B------:R-:W0:Y:S02]  /*0740*/  @P0 F2I.U32.TRUNC.NTZ R33, R33 ;  /* 0x0000002100210305 */ /* 0x000e24000020f000 */
[----:B0-----:R0:W-:Y:S02]  /*0750*/  @P0 STS [R2], R33 ;  /* 0x0000002102000388 */ /* 0x0011e40000000800 */
.L_x_64:
[----:B------:R-:W-:Y:S05]  /*0760*/  BSYNC.RECONVERGENT B0 ;  /* 0x0000000000007941 */ /* 0x000fea0003800200 */
.L_x_63:
[----:B------:R-:W2:Y:S01]  /*0770*/  LD.E R26, desc[UR12][R22.64+0x4] ;  /* 0x0000040c161a7980 */ /* 0x000ea2000c101900 */
[----:B------:R-:W1:Y:S01]  /*0780*/  S2UR UR4, SR_CgaCtaId ;  /* 0x00000000000479c3 */ /* 0x000e620000008800 */
[----:B------:R-:W-:Y:S01]  /*0790*/  UMOV UR7, 0x400 ;  /* 0x0000040000077882 */ /* 0x000fe20000000000 */
[----:B------:R-:W-:Y:S01]  /*07a0*/  BSSY.RECONVERGENT B0, `(.L_x_65) ;  /* 0x0000018000007945 */ /* 0x000fe20003800200 */
[----:B-1----:R-:W-:-:S04]  /*07b0*/  ULEA UR7, UR4, UR7, 0x18 ;  /* 0x0000000704077291 */ /* 0x002fc8000f8ec0ff */
[----:B------:R-:W-:-:S04]  /*07c0*/  ULEA UR4, UR26, UR7, 0x2 ;  /* 0x000000071a047291 */ /* 0x000fc8000f8e10ff */
[----:B------:R-:W-:-:S09]  /*07d0*/  ULEA UR4, UR26, UR4, 0x3 ;  /* 0x000000041a047291 */ /* 0x000fd2000f8e18ff */
[----:B--2---:R-:W1:Y:S02]  /*07e0*/  LDS.U8 R26, [R26+UR4] ;  /* 0x000000041a1a7984 */ /* 0x004e640008000000 */
[----:B-1----:R-:W-:-:S13]  /*07f0*/  ISETP.NE.AND P0, PT, R26, RZ, PT ;  /* 0x000000ff1a00720c */ /* 0x002fda0003f05270 */
[----:B------:R-:W-:Y:S05]  /*0800*/  @!P0 BRA `(.L_x_66) ;  /* 0x0000000000448947 */ /* 0x000fea0003800000 */
[----:B------:R-:W1:Y:S02]  /*0810*/  S2R R31, SR_CTAID.X ;  /* 0x00000000001f7919 */ /* 0x000e640000002500 */
[----:B-1----:R-:W-:-:S04]  /*0820*/  IMAD R31, R31, UR26, R0 ;  /* 0x0000001a1f1f7c24 */ /* 0x002fc8000f8e0200 */
[C---:B------:R-:W-:Y:S02]  /*0830*/  IMAD R29, R31.reuse, UR17, RZ ;  /* 0x000000111f1d7c24 */ /* 0x040fe4000f8e02ff */
[----:B------:R-:W-:-:S04]  /*0840*/  IMAD.WIDE.U32 R26, R31, UR16, R6 ;  /* 0x000000101f1a7c25 */ /* 0x000fc8000f8e0006 */
[----:B------:R-:W-:Y:S01]  /*0850*/  IMAD.IADD R29, R27, 0x1, R29 ;  /* 0x000000011b1d7824 */ /* 0x000fe200078e021d */
[----:B------:R-:W-:-:S04]  /*0860*/  LEA R28, P0, R26, UR14, 0x2 ;  /* 0x0000000e1a1c7c11 */ /* 0x000fc8000f8010ff */
[----:B------:R-:W-:-:S06]  /*0870*/  LEA.HI.X R29, R26, UR15, R29, 0x2, P0 ;  /* 0x0000000f1a1d7c11 */ /* 0x000fcc00080f141d */
[----:B------:R-:W2:Y:S02]  /*0880*/  LD.E R29, desc[UR12][R28.64+0x4] ;  /* 0x0000040c1c1d7980 */ /* 0x000ea4000c101900 */
[----:B--2---:R-:W-:-:S13]  /*0890*/  FSETP.GT.AND P0, PT, R29, R4, PT ;  /* 0x000000041d00720b */ /* 0x004fda0003f04000 */
[----:B------:R-:W-:Y:S01]  /*08a0*/  @P0 IADD3 R27, PT, PT, R6, 0x1, R31 ;  /* 0x00000001061b0810 */ /* 0x000fe20007ffe01f */
[----:B------:R-:W0:Y:S04]  /*08b0*/  @P0 LDS R30, [R2] ;  /* 0x00000000021e0984 */ /* 0x000e280000000800 */
[----:B------:R-:W-:-:S06]  /*08c0*/  @P0 IMAD.WIDE.U32 R26, R27, 0x4, R14 ;  /* 0x000000041b1a0825 */ /* 0x000fcc00078e000e */
[----:B------:R-:W2:Y:S01]  /*08d0*/  @P0 LD.E R26, desc[UR12][R26.64] ;  /* 0x0000000c1a1a0980 */ /* 0x000ea2000c101900 */
[----:B0-----:R-:W-:-:S05]  /*08e0*/  @P0 I2FP.F32.U32 R33, R30 ;  /* 0x0000001e00210245 */ /* 0x001fca0000201000 */
[----:B--2---:R-:W-:-:S06]  /*08f0*/  @P0 FADD R33, R26, R33 ;  /* 0x000000211a210221 */ /* 0x004fcc0000000000 */
[----:B------:R-:W0:Y:S02]  /*0900*/  @P0 F2I.U32.TRUNC.NTZ R33, R33 ;  /* 0x0000002100210305 */ /* 0x000e24000020f000 */
[----:B0-----:R1:W-:Y:S02]  /*0910*/  @P0 STS [R2], R33 ;  /* 0x0000002102000388 */ /* 0x0013e40000000800 */
.L_x_66:
[----:B------:R-:W-:Y:S05]  /*0920*/  BSYNC.RECONVERGENT B0 ;  /* 0x0000000000007941 */ /* 0x000fea0003800200 */
.L_x_65:
[----:B------:R-:W2:Y:S01]  /*0930*/  LD.E R26, desc[UR12][R22.64+0x8] ;  /* 0x0000080c161a7980 */ /* 0x000ea2000c101900 */
[----:B------:R-:W-:Y:S03]  /*0940*/  BSSY.RECONVERGENT B0, `(.L_x_67) ;  /* 0x0000015000007945 */ /* 0x000fe60003800200 */
[----:B--2---:R-:W2:Y:S02]  /*0950*/  LDS.U8 R26, [R26+UR4] ;  /* 0x000000041a1a7984 */ /* 0x004ea40008000000 */
[----:B--2---:R-:W-:-:S13]  /*0960*/  ISETP.NE.AND P0, PT, R26, RZ, PT ;  /* 0x000000ff1a00720c */ /* 0x004fda0003f05270 */
[----:B------:R-:W-:Y:S05]  /*0970*/  @!P0 BRA `(.L_x_68) ;  /* 0x0000000000448947 */ /* 0x000fea0003800000 */
[----:B------:R-:W2:Y:S02]  /*0980*/  S2R R31, SR_CTAID.X ;  /* 0x00000000001f7919 */ /* 0x000ea40000002500 */
[----:B--2---:R-:W-:-:S04]  /*0990*/  IMAD R31, R31, UR26, R0 ;  /* 0x0000001a1f1f7c24 */ /* 0x004fc8000f8e0200 */
        /* <DEDUP_REMOVED lines=11> */
[----:B01----:R-:W-:-:S05]  /*0a50*/  @P0 I2FP.F32.U32 R33, R30 ;  /* 0x0000001e00210245 */ /* 0x003fca0000201000 */
[----:B--2---:R-:W-:-:S06]  /*0a60*/  @P0 FADD R33, R26, R33 ;  /* 0x000000211a210221 */ /* 0x004fcc0000000000 */
[----:B------:R-:W0:Y:S02]  /*0a70*/  @P0 F2I.U32.TRUNC.NTZ R33, R33 ;  /* 0x0000002100210305 */ /* 0x000e24000020f000 */
[----:B0-----:R2:W-:Y:S02]  /*0a80*/  @P0 STS [R2], R33 ;  /* 0x0000002102000388 */ /* 0x0015e40000000800 */
.L_x_68:
[----:B------:R-:W-:Y:S05]  /*0a90*/  BSYNC.RECONVERGENT B0 ;  /* 0x0000000000007941 */ /* 0x000fea0003800200 */
.L_x_67:
[----:B------:R-:W3:Y:S01]  /*0aa0*/  LD.E R22, desc[UR12][R22.64+0xc] ;  /* 0x00000c0c16167980 */ /* 0x000ee2000c101900 */
[----:B------:R-:W-:Y:S03]  /*0ab0*/  BSSY.RECONVERGENT B0, `(.L_x_69) ;  /* 0x0000016000007945 */ /* 0x000fe60003800200 */
[----:B---3--:R-:W3:Y:S02]  /*0ac0*/  LDS.U8 R26, [R22+UR4] ;  /* 0x00000004161a7984 */ /* 0x008ee40008000000 */
[----:B---3--:R-:W-:-:S13]  /*0ad0*/  ISETP.NE.AND P0, PT, R26, RZ, PT ;  /* 0x000000ff1a00720c */ /* 0x008fda0003f05270 */
[----:B------:R-:W-:Y:S05]  /*0ae0*/  @!P0 BRA `(.L_x_70) ;  /* 0x0000000000488947 */ /* 0x000fea0003800000 */
[----:B------:R-:W3:Y:S02]  /*0af0*/  S2R R31, SR_CTAID.X ;  /* 0x00000000001f7919 */ /* 0x000ee40000002500 */
[----:B---3--:R-:W-:-:S04]  /*0b00*/  IMAD R31, R31, UR26, R0 ;  /* 0x0000001a1f1f7c24 */ /* 0x008fc8000f8e0200 */
[----:B------:R-:W-:-:S04]  /*0b10*/  IMAD.WIDE.U32 R22, R31, UR16, R6 ;  /* 0x000000101f167c25 */ /* 0x000fc8000f8e0006 */
[----:B------:R-:W-:Y:S01]  /*0b20*/  IMAD R7, R31, UR17, RZ ;  /* 0x000000111f077c24 */ /* 0x000fe2000f8e02ff */
[----:B------:R-:W-:-:S03]  /*0b30*/  LEA R26, P0, R22, UR14, 0x2 ;  /* 0x0000000e161a7c11 */ /* 0x000fc6000f8010ff */
[----:B------:R-:W-:-:S05]  /*0b40*/  IMAD.IADD R7, R23, 0x1, R7 ;  /* 0x0000000117077824 */ /* 0x000fca00078e0207 */
[----:B------:R-:W-:-:S06]  /*0b50*/  LEA.HI.X R27, R22, UR15, R7, 0x2, P0 ;  /* 0x0000000f161b7c11 */ /* 0x000fcc00080f1407 */
[----:B------:R-:W3:Y:S02]  /*0b60*/  LD.E R27, desc[UR12][R26.64+0xc] ;  /* 0x00000c0c1a1b7980 */ /* 0x000ee4000c101900 */
[----:B---3--:R-:W-:-:S13]  /*0b70*/  FSETP.GT.AND P0, PT, R27, R4, PT ;  /* 0x000000041b00720b */ /* 0x008fda0003f04000 */
[----:B------:R-:W-:Y:S05]  /*0b80*/  @!P0 BRA `(.L_x_70) ;  /* 0x0000000000208947 */ /* 0x000fea0003800000 */
[----:B------:R-:W-:Y:S01]  /*0b90*/  IADD3 R23, PT, PT, R6, 0x3, R31 ;  /* 0x0000000306177810 */ /* 0x000fe20007ffe01f */
[----:B------:R-:W3:Y:S04]  /*0ba0*/  LDS R7, [R2] ;  /* 0x0000000002077984 */ /* 0x000ee80000000800 */
[----:B------:R-:W-:-:S06]  /*0bb0*/  IMAD.WIDE.U32 R22, R23, 0x4, R14 ;  /* 0x0000000417167825 */ /* 0x000fcc00078e000e */
[----:B------:R-:W4:Y:S01]  /*0bc0*/  LD.E R22, desc[UR12][R22.64] ;  /* 0x0000000c16167980 */ /* 0x000f22000c101900 */
[----:B---3--:R-:W-:-:S05]  /*0bd0*/  I2FP.F32.U32 R7, R7 ;  /* 0x0000000700077245 */ /* 0x008fca0000201000 */
[----:B----4-:R-:W-:-:S06]  /*0be0*/  FADD R7, R22, R7 ;  /* 0x0000000716077221 */ /* 0x010fcc0000000000 */
[----:B------:R-:W3:Y:S02]  /*0bf0*/  F2I.U32.TRUNC.NTZ R7, R7 ;  /* 0x0000000700077305 */ /* 0x000ee4000020f000 */
[----:B---3--:R3:W-:Y:S02]  /*0c00*/  STS [R2], R7 ;  /* 0x0000000702007388 */ /* 0x0087e40000000800 */
.L_x_70:
[----:B------:R-:W-:Y:S05]  /*0c10*/  BSYNC.RECONVERGENT B0 ;  /* 0x0000000000007941 */ /* 0x000fea0003800200 */
.L_x_69:
[----:B------:R-:W-:-:S05]  /*0c20*/  VIADD R6, R6, 0x4 ;  /* 0x0000000406067836 */ /* 0x000fca0000000000 */
[----:B------:R-:W-:-:S13]  /*0c30*/  ISETP.NE.AND P0, PT, R6, UR5, PT ;  /* 0x0000000506007c0c */ /* 0x000fda000bf05270 */
[----:B------:R-:W-:Y:S05]  /*0c40*/  @P0 BRA `(.L_x_71) ;  /* 0xfffffff800540947 */ /* 0x000fea000383ffff */
[----:B------:R-:W-:-:S07]  /*0c50*/  IMAD.U32 R6, RZ, RZ, UR5 ;  /* 0x00000005ff067e24 */ /* 0x000fce000f8e00ff */
.L_x_62:
[----:B------:R-:W-:-:S09]  /*0c60*/  ULOP3.LUT UP0, UR4, UR24, 0x3, URZ, 0xc0, !UPT ;  /* 0x0000000318047892 */ /* 0x000fd2000f80c0ff */
[----:B------:R-:W-:Y:S05]  /*0c70*/  BRA.U !UP0, `(.L_x_61) ;  /* 0x0000000108b87547 */ /* 0x000fea000b800000 */
[----:B0-----:R-:W0:Y:S01]  /*0c80*/  S2R R31, SR_CTAID.X ;  /* 0x00000000001f7919 */ /* 0x001e220000002500 */
[----:B---3--:R-:W-:Y:S01]  /*0c90*/  IMAD.MOV.U32 R7, RZ, RZ, RZ ;  /* 0x000000ffff077224 */ /* 0x008fe200078e00ff */
[----:B------:R-:W-:Y:S01]  /*0ca0*/  ULEA UR7, UR26, UR7, 0x2 ;  /* 0x000000071a077291 */ /* 0x000fe2000f8e10ff */
[----:B------:R-:W-:Y:S01]  /*0cb0*/  IMAD.IADD R28, R0, 0x1, R6 ;  /* 0x00000001001c7824 */ /* 0x000fe200078e0206 */
[----:B------:R-:W-:Y:S02]  /*0cc0*/  UIADD3 UR4, UPT, UPT, -UR4, URZ, URZ ;  /* 0x000000ff04047290 */ /* 0x000fe4000fffe1ff */
[----:B------:R-:W-:Y:S02]  /*0cd0*/  ULEA UR7, UR26, UR7, 0x3 ;  /* 0x000000071a077291 */ /* 0x000fe4000f8e18ff */
[----:B0-----:R-:W-:-:S04]  /*0ce0*/  IMAD R27, R31, UR26, R0 ;  /* 0x0000001a1f1b7c24 */ /* 0x001fc8000f8e0200 */
[----:B------:R-:W-:-:S04]  /*0cf0*/  IMAD.WIDE.U32 R22, R27, UR16, R6 ;  /* 0x000000101b167c25 */ /* 0x000fc8000f8e0006 */
[----:B------:R-:W-:Y:S01]  /*0d00*/  IMAD R29, R27, UR17, RZ ;  /* 0x000000111b1d7c24 */ /* 0x000fe2000f8e02ff */
[----:B------:R-:W-:Y:S01]  /*0d10*/  LEA R26, P0, R22, UR14, 0x2 ;  /* 0x0000000e161a7c11 */ /* 0x000fe2000f8010ff */
[----:B------:R-:W-:-:S04]  /*0d20*/  IMAD.WIDE.U32 R6, R24, R27, R6 ;  /* 0x0000001b18067225 */ /* 0x000fc800078e0006 */
[----:B-12---:R-:W-:Y:S01]  /*0d30*/  IMAD R33, R25, R27, RZ ;  /* 0x0000001b19217224 */ /* 0x006fe200078e02ff */
[----:B------:R-:W-:Y:S01]  /*0d40*/  LEA R27, P1, R6, UR18, 0x2 ;  /* 0x00000012061b7c11 */ /* 0x000fe2000f8210ff */
[----:B------:R-:W-:Y:S02]  /*0d50*/  IMAD.IADD R29, R29, 0x1, R23 ;  /* 0x000000011d1d7824 */ /* 0x000fe400078e0217 */
[----:B------:R-:W-:Y:S02]  /*0d60*/  IMAD.IADD R7, R33, 0x1, R7 ;  /* 0x0000000121077824 */ /* 0x000fe400078e0207 */
[----:B------:R-:W-:Y:S01]  /*0d70*/  IMAD R23, R31, UR26, R28 ;  /* 0x0000001a1f177c24 */ /* 0x000fe2000f8e021c */
[----:B------:R-:W-:Y:S02]  /*0d80*/  LEA.HI.X R29, R22, UR15, R29, 0x2, P0 ;  /* 0x0000000f161d7c11 */ /* 0x000fe400080f141d */
[----:B------:R-:W-:-:S07]  /*0d90*/  LEA.HI.X R22, R6, UR19, R7, 0x2, P1 ;  /* 0x0000001306167c11 */ /* 0x000fce00088f1407 */
.L_x_74:
[----:B------:R-:W-:Y:S02]  /*0da0*/  IMAD.MOV.U32 R6, RZ, RZ, R27 ;  /* 0x000000ffff067224 */ /* 0x000fe400078e001b */
[----:B------:R-:W-:-:S05]  /*0db0*/  IMAD.MOV.U32 R7, RZ, RZ, R22 ;  /* 0x000000ffff077224 */ /* 0x000fca00078e0016 */
[----:B------:R-:W2:Y:S01]  /*0dc0*/  LD.E R6, desc[UR12][R6.64] ;  /* 0x0000000c06067980 */ /* 0x000ea2000c101900 */
[----:B------:R-:W-:Y:S01]  /*0dd0*/  UIADD3 UR4, UPT, UPT, UR4, 0x1, URZ ;  /* 0x0000000104047890 */ /* 0x000fe2000fffe0ff */
[----:B------:R-:W-:Y:S01]  /*0de0*/  BSSY.RECONVERGENT B0, `(.L_x_72) ;  /* 0x0000012000007945 */ /* 0x000fe20003800200 */
[----:B------:R-:W-:Y:S02]  /*0df0*/  IADD3 R27, P1, PT, R27, 0x4, RZ ;  /* 0x000000041b1b7810 */ /* 0x000fe40007f3e0ff */
[----:B------:R-:W-:Y:S01]  /*0e00*/  UISETP.NE.AND UP0, UPT, UR4, URZ, UPT ;  /* 0x000000ff0400728c */ /* 0x000fe2000bf05270 */
[----:B0-2---:R-:W0:Y:S02]  /*0e10*/  LDS.U8 R28, [R6+UR7] ;  /* 0x00000007061c7984 */ /* 0x005e240008000000 */
[----:B0-----:R-:W-:-:S13]  /*0e20*/  ISETP.NE.AND P0, PT, R28, RZ, PT ;  /* 0x000000ff1c00720c */ /* 0x001fda0003f05270 */
[----:B------:R-:W-:Y:S05]  /*0e30*/  @!P0 BRA `(.L_x_73) ;  /* 0x0000000000308947 */ /* 0x000fea0003800000 */
[----:B------:R-:W-:Y:S02]  /*0e40*/  IMAD.MOV.U32 R7, RZ, RZ, R29 ;  /* 0x000000ffff077224 */ /* 0x000fe400078e001d */
[----:B------:R-:W-:-:S05]  /*0e50*/  IMAD.MOV.U32 R6, RZ, RZ, R26 ;  /* 0x000000ffff067224 */ /* 0x000fca00078e001a */
[----:B------:R-:W2:Y:S02]  /*0e60*/  LD.E R7, desc[UR12][R6.64] ;  /* 0x0000000c06077980 */ /* 0x000ea4000c101900 */
[----:B--2---:R-:W-:-:S13]  /*0e70*/  FSETP.GT.AND P0, PT, R7, R4, PT ;  /* 0x000000040700720b */ /* 0x004fda0003f04000 */
[----:B------:R-:W-:Y:S05]  /*0e80*/  @!P0 BRA `(.L_x_73) ;  /* 0x00000000001c8947 */ /* 0x000fea0003800000 */
[----:B------:R-:W-:Y:S01]  /*0e90*/  IMAD.WIDE.U32 R6, R23, 0x4, R14 ;  /* 0x0000000417067825 */ /* 0x000fe200078e000e */
[----:B------:R-:W0:Y:S05]  /*0ea0*/  LDS R28, [R2] ;  /* 0x00000000021c7984 */ /* 0x000e2a0000000800 */
[----:B------:R-:W2:Y:S01]  /*0eb0*/  LD.E R6, desc[UR12][R6.64] ;  /* 0x0000000c06067980 */ /* 0x000ea2000c101900 */
[----:B0-----:R-:W-:-:S05]  /*0ec0*/  I2FP.F32.U32 R31, R28 ;  /* 0x0000001c001f7245 */ /* 0x001fca0000201000 */
[----:B--2---:R-:W-:-:S06]  /*0ed0*/  FADD R31, R6, R31 ;  /* 0x0000001f061f7221 */ /* 0x004fcc0000000000 */
[----:B------:R-:W0:Y:S02]  /*0ee0*/  F2I.U32.TRUNC.NTZ R31, R31 ;  /* 0x0000001f001f7305 */ /* 0x000e24000020f000 */
[----:B0-----:R0:W-:Y:S02]  /*0ef0*/  STS [R2], R31 ;  /* 0x0000001f02007388 */ /* 0x0011e40000000800 */
.L_x_73:
[----:B------:R-:W-:Y:S05]  /*0f00*/  BSYNC.RECONVERGENT B0 ;  /* 0x0000000000007941 */ /* 0x000fea0003800200 */
.L_x_72:
[----:B------:R-:W-:Y:S01]  /*0f10*/  IADD3 R26, P0, PT, R26, 0x4, RZ ;  /* 0x000000041a1a7810 */ /* 0x000fe20007f1e0ff */
[----:B------:R-:W-:Y:S02]  /*0f20*/  IMAD.X R22, RZ, RZ, R22, P1 ;  /* 0x000000ffff167224 */ /* 0x000fe400008e0616 */
[----:B------:R-:W-:Y:S02]  /*0f30*/  VIADD R23, R23, 0x1 ;  /* 0x0000000117177836 */ /* 0x000fe40000000000 */
[----:B------:R-:W-:Y:S01]  /*0f40*/  IMAD.X R29, RZ, RZ, R29, P0 ;  /* 0x000000ffff1d7224 */ /* 0x000fe200000e061d */
[----:B------:R-:W-:Y:S07]  /*0f50*/  BRA.U UP0, `(.L_x_74) ;  /* 0xfffffffd00907547 */ /* 0x000fee000b83ffff */
.L_x_61:
[----:B------:R-:W-:Y:S01]  /*0f60*/  BAR.SYNC.DEFER_BLOCKING 0x0 ;  /* 0x0000000000007b1d */ /* 0x000fe20000010000 */
[----:B------:R-:W-:Y:S01]  /*0f70*/  UISETP.GE.U32.AND UP1, UPT, UR26, 0x10, UPT ;  /* 0x000000101a00788c */ /* 0x000fe2000bf26070 */
[----:B------:R-:W-:Y:S01]  /*0f80*/  IMAD.MOV.U32 R6, RZ, RZ, RZ ;  /* 0x000000ffff067224 */ /* 0x000fe200078e00ff */
[----:B------:R-:W-:-:S03]  /*0f90*/  ULOP3.LUT UR25, UR26, 0xf, URZ, 0xc0, !UPT ;  /* 0x0000000f1a197892 */ /* 0x000fc6000f8ec0ff */
[----:B------:R-:W-:Y:S01]  /*0fa0*/  UMOV UR4, URZ ;  /* 0x000000ff00047c82 */ /* 0x000fe20008000000 */
[----:B------:R-:W-:-:S03]  /*0fb0*/  UISETP.NE.AND UP0, UPT, UR25, URZ, UPT ;  /* 0x000000ff1900728c */ /* 0x000fc6000bf05270 */
[----:B------:R-:W-:Y:S08]  /*0fc0*/  BRA.U !UP1, `(.L_x_75) ;  /* 0x0000000509707547 */ /* 0x000ff0000b800000 */
[----:B------:R-:W4:Y:S01]  /*0fd0*/  S2UR UR7, SR_CgaCtaId ;  /* 0x00000000000779c3 */ /* 0x000f220000008800 */
[----:B------:R-:W-:Y:S01]  /*0fe0*/  UMOV UR4, 0x400 ;  /* 0x0000040000047882 */ /* 0x000fe20000000000 */
[----:B------:R-:W-:Y:S01]  /*0ff0*/  ULOP3.LUT UR5, UR26, 0xfffffff0, URZ, 0xc0, !UPT ;  /* 0xfffffff01a057892 */ /* 0x000fe2000f8ec0ff */
[----:B------:R-:W-:Y:S01]  /*1000*/  IMAD.MOV.U32 R6, RZ, RZ, RZ ;  /* 0x000000ffff067224 */ /* 0x000fe200078e00ff */
[----:B----4-:R-:W-:Y:S02]  /*1010*/  ULEA UR8, UR7, UR4, 0x18 ;  /* 0x0000000407087291 */ /* 0x010fe4000f8ec0ff */
[----:B------:R-:W-:Y:S02]  /*1020*/  UIADD3 UR7, UPT, UPT, -UR5, URZ, URZ ;  /* 0x000000ff05077290 */ /* 0x000fe4000fffe1ff */
[----:B------:R-:W-:Y:S02]  /*1030*/  ULOP3.LUT UR4, UR26, 0x7f0, URZ, 0xc0, !UPT ;  /* 0x000007f01a047892 */ /* 0x000fe4000f8ec0ff */
[----:B------:R-:W-:-:S12]  /*1040*/  UIADD3 UR5, UPT, UPT, UR8, 0x20, URZ ;  /* 0x0000002008057890 */ /* 0x000fd8000fffe0ff */
.L_x_76:
[----:B------:R-:W-:Y:S01]  /*1050*/  LDS R4, [UR5+-0x20] ;  /* 0xffffe005ff047984 */ /* 0x000fe20008000800 */
[----:B------:R-:W-:Y:S01]  /*1060*/  VIADD R32, R6, 0x1 ;  /* 0x0000000106207836 */ /* 0x000fe20000000000 */
[----:B------:R-:W-:Y:S02]  /*1070*/  UIADD3 UR7, UPT, UPT, UR7, 0x10, URZ ;  /* 0x0000001007077890 */ /* 0x000fe4000fffe0ff */
[----:B---3--:R-:W3:Y:S02]  /*1080*/  LDS R7, [R2] ;  /* 0x0000000002077984 */ /* 0x008ee40000000800 */
[----:B------:R-:W-:Y:S02]  /*1090*/  UISETP.NE.AND UP1, UPT, UR7, URZ, UPT ;  /* 0x000000ff0700728c */ /* 0x000fe4000bf25270 */
[----:B------:R-:W-:Y:S04]  /*10a0*/  LDS R28, [UR5+-0x1c] ;  /* 0xffffe405ff1c7984 */ /* 0x000fe80008000800 */
[----:B0-----:R-:W0:Y:S04]  /*10b0*/  LDS R31, [R2] ;  /* 0x00000000021f7984 */ /* 0x001e280000000800 */
[----:B-12---:R-:W-:Y:S04]  /*10c0*/  LDS R33, [UR5+-0x18] ;  /* 0xffffe805ff217984 */ /* 0x006fe80008000800 */
[----:B------:R-:W1:Y:S04]  /*10d0*/  LDS R34, [R2] ;  /* 0x0000000002227984 */ /* 0x000e680000000800 */
[----:B------:R-:W-:Y:S04]  /*10e0*/  LDS R23, [UR5+-0x14] ;  /* 0xffffec05ff177984 */ /* 0x000fe80008000800 */
[----:B------:R-:W2:Y:S04]  /*10f0*/  LDS R30, [R2] ;  /* 0x00000000021e7984 */ /* 0x000ea80000000800 */
[----:B------:R-:W-:Y:S04]  /*1100*/  LDS R22, [UR5+-0x10] ;  /* 0xfffff005ff167984 */ /* 0x000fe80008000800 */
[----:B------:R-:W4:Y:S04]  /*1110*/  LDS R27, [R2] ;  /* 0x00000000021b7984 */ /* 0x000f280000000800 */
[----:B------:R-:W-:Y:S04]  /*1120*/  LDS R26, [UR5+-0xc] ;  /* 0xfffff405ff1a7984 */ /* 0x000fe80008000800 */
[----:B------:R-:W5:Y:S01]  /*1130*/  LDS R29, [R2] ;  /* 0x00000000021d7984 */ /* 0x000f620000000800 */
[----:B---3--:R-:W-:-:S02]  /*1140*/  ISETP.GT.U32.AND P0, PT, R4, R7, PT ;  /* 0x000000070400720c */ /* 0x008fc40003f04070 */
[----:B0-----:R-:W-:Y:S02]  /*1150*/  ISETP.GT.U32.AND P1, PT, R28, R31, PT ;  /* 0x0000001f1c00720c */ /* 0x001fe40003f24070 */
[----:B------:R-:W-:Y:S04]  /*1160*/  LDS R28, [UR5+-0x8] ;  /* 0xfffff805ff1c7984 */ /* 0x000fe80008000800 */
[----:B------:R-:W0:Y:S05]  /*1170*/  LDS R31, [R2] ;  /* 0x00000000021f7984 */ /* 0x000e2a0000000800 */
[----:B------:R-:W-:Y:S01]  /*1180*/  @!P0 IMAD.MOV R32, RZ, RZ, R6 ;  /* 0x000000ffff208224 */ /* 0x000fe200078e0206 */
[----:B-1----:R-:W-:Y:S01]  /*1190*/  ISETP.GT.U32.AND P0, PT, R33, R34, PT ;  /* 0x000000222100720c */ /* 0x002fe20003f04070 */
[----:B------:R-:W-:Y:S02]  /*11a0*/  LDS R4, [UR5+-0x4] ;  /* 0xfffffc05ff047984 */ /* 0x000fe40008000800 */
[----:B------:R-:W-:-:S02]  /*11b0*/  VIADD R33, R32, 0x1 ;  /* 0x0000000120217836 */ /* 0x000fc40000000000 */
[----:B------:R-:W-:Y:S01]  /*11c0*/  @!P1 IMAD.MOV R33, RZ, RZ, R32 ;  /* 0x000000ffff219224 */ /* 0x000fe200078e0220 */
[----:B------:R-:W1:Y:S01]  /*11d0*/  LDS R7, [R2] ;  /* 0x0000000002077984 */ /* 0x000e620000000800 */
[----:B--2---:R-:W-:Y:S02]  /*11e0*/  ISETP.GT.U32.AND P1, PT, R23, R30, PT ;  /* 0x0000001e1700720c */ /* 0x004fe40003f24070 */
[----:B------:R-:W-:Y:S01]  /*11f0*/  VIADD R30, R33, 0x1 ;  /* 0x00000001211e7836 */ /* 0x000fe20000000000 */
[----:B------:R-:W-:Y:S03]  /*1200*/  LDS R6, [UR5] ;  /* 0x00000005ff067984 */ /* 0x000fe60008000800 */
[----:B------:R-:W-:Y:S01]  /*1210*/  @!P0 IMAD.MOV R30, RZ, RZ, R33 ;  /* 0x000000ffff1e8224 */ /* 0x000fe200078e0221 */
[----:B------:R-:W2:Y:S01]  /*1220*/  LDS R23, [R2] ;  /* 0x0000000002177984 */ /* 0x000ea20000000800 */
[----:B----4-:R-:W-:-:S02]  /*1230*/  ISETP.GT.U32.AND P0, PT, R22, R27, PT ;  /* 0x0000001b1600720c */ /* 0x010fc40003f04070 */
[----:B------:R-:W-:Y:S01]  /*1240*/  VIADD R32, R30, 0x1 ;  /* 0x000000011e207836 */ /* 0x000fe20000000000 */
[----:B------:R-:W-:Y:S02]  /*1250*/  LDS R22, [UR5+0x4] ;  /* 0x00000405ff167984 */ /* 0x000fe40008000800 */
[----:B------:R-:W-:Y:S02]  /*1260*/  @!P1 IMAD.MOV R32, RZ, RZ, R30 ;  /* 0x000000ffff209224 */ /* 0x000fe400078e021e */
[----:B------:R-:W3:Y:S01]  /*1270*/  LDS R27, [R2] ;  /* 0x00000000021b7984 */ /* 0x000ee20000000800 */
[----:B-----5:R-:W-:Y:S01]  /*1280*/  ISETP.GT.U32.AND P1, PT, R26, R29, PT ;  /* 0x0000001d1a00720c */ /* 0x020fe20003f24070 */
[----:B------:R-:W-:Y:S02]  /*1290*/  VIADD R30, R32, 0x1 ;  /* 0x00000001201e7836 */ /* 0x000fe40000000000 */
[----:B------:R-:W-:Y:S02]  /*12a0*/  LDS R26, [UR5+0x8] ;  /* 0x00000805ff1a7984 */ /* 0x000fe40008000800 */
[----:B------:R-:W-:-:S02]  /*12b0*/  @!P0 IMAD.MOV R30, RZ, RZ, R32 ;  /* 0x000000ffff1e8224 */ /* 0x000fc400078e0220 */
[----:B------:R-:W4:Y:S02]  /*12c0*/  LDS R29, [R2] ;  /* 0x00000000021d7984 */ /* 0x000f240000000800 */
[----:B------:R-:W-:-:S04]  /*12d0*/  VIADD R32, R30, 0x1 ;  /* 0x000000011e207836 */ /* 0x000fc80000000000 */
[----:B------:R-:W-:Y:S01]  /*12e0*/  @!P1 IMAD.MOV R32, RZ, RZ, R30 ;  /* 0x000000ffff209224 */ /* 0x000fe200078e021e */
[----:B0-----:R-:W-:Y:S02]  /*12f0*/  ISETP.GT.U32.AND P0, PT, R28, R31, PT ;  /* 0x0000001f1c00720c */ /* 0x001fe40003f04070 */
[----:B------:R-:W-:Y:S01]  /*1300*/  LDS R28, [UR5+0xc] ;  /* 0x00000c05ff1c7984 */ /* 0x000fe20008000800 */
[----:B------:R-:W-:-:S03]  /*1310*/  VIADD R30, R32, 0x1 ;  /* 0x00000001201e7836 */ /* 0x000fc60000000000 */
[----:B------:R-:W0:Y:S01]  /*1320*/  LDS R31, [R2] ;  /* 0x00000000021f7984 */ /* 0x000e220000000800 */
[----:B-1----:R-:W-:-:S03]  /*1330*/  ISETP.GT.U32.AND P1, PT, R4, R7, PT ;  /* 0x000000070400720c */ /* 0x002fc60003f24070 */
[----:B------:R-:W-:Y:S03]  /*1340*/  LDS R4, [UR5+0x10] ;  /* 0x00001005ff047984 */ /* 0x000fe60008000800 */
[----:B------:R-:W-:Y:S01]  /*1350*/  @!P0 IMAD.MOV R30, RZ, RZ, R32 ;  /* 0x000000ffff1e8224 */ /* 0x000fe200078e0220 */
[----:B------:R-:W1:Y:S01]  /*1360*/  LDS R7, [R2] ;  /* 0x0000000002077984 */ /* 0x000e620000000800 */
[----:B--2---:R-:W-:Y:S02]  /*1370*/  ISETP.GT.U32.AND P0, PT, R6, R23, PT ;  /* 0x000000170600720c */ /* 0x004fe40003f04070 */
[----:B------:R-:W-:Y:S01]  /*1380*/  VIADD R32, R30, 0x1 ;  /* 0x000000011e207836 */ /* 0x000fe20000000000 */
[----:B------:R-:W-:Y:S02]  /*1390*/  LDS R6, [UR5+0x14] ;  /* 0x00001405ff067984 */ /* 0x000fe40008000800 */
[----:B------:R-:W-:-:S02]  /*13a0*/  @!P1 IMAD.MOV R32, RZ, RZ, R30 ;  /* 0x000000ffff209224 */ /* 0x000fc400078e021e */
[----:B------:R-:W2:Y:S01]  /*13b0*/  LDS R23, [R2] ;  /* 0x0000000002177984 */ /* 0x000ea20000000800 */
[----:B---3--:R-:W-:Y:S01]  /*13c0*/  ISETP.GT.U32.AND P1, PT, R22, R27, PT ;  /* 0x0000001b1600720c */ /* 0x008fe20003f24070 */
[----:B------:R-:W-:Y:S02]  /*13d0*/  VIADD R30, R32, 0x1 ;  /* 0x00000001201e7836 */ /* 0x000fe40000000000 */
[----:B------:R-:W-:Y:S02]  /*13e0*/  LDS R22, [UR5+0x18] ;  /* 0x00001805ff167984 */ /* 0x000fe40008000800 */
[----:B------:R-:W-:Y:S02]  /*13f0*/  @!P0 IMAD.MOV R30, RZ, RZ, R32 ;  /* 0x000000ffff1e8224 */ /* 0x000fe400078e0220 */
[----:B------:R-:W3:Y:S01]  /*1400*/  LDS R27, [R2] ;  /* 0x00000000021b7984 */ /* 0x000ee20000000800 */
[----:B----4-:R-:W-:Y:S01]  /*1410*/  ISETP.GT.U32.AND P0, PT, R26, R29, PT ;  /* 0x0000001d1a00720c */ /* 0x010fe20003f04070 */
[----:B------:R-:W-:-:S02]  /*1420*/  VIADD R26, R30, 0x1 ;  /* 0x000000011e1a7836 */ /* 0x000fc40000000000 */
[----:B------:R-:W-:Y:S01]  /*1430*/  LDS R29, [UR5+0x1c] ;  /* 0x00001c05ff1d7984 */ /* 0x000fe20008000800 */
[----:B------:R-:W-:Y:S01]  /*1440*/  UIADD3 UR5, UPT, UPT, UR5, 0x40, URZ ;  /* 0x0000004005057890 */ /* 0x000fe2000fffe0ff */
[----:B------:R-:W-:Y:S02]  /*1450*/  @!P1 IMAD.MOV R26, RZ, RZ, R30 ;  /* 0x000000ffff1a9224 */ /* 0x000fe400078e021e */
[----:B------:R-:W4:Y:S01]  /*1460*/  LDS R32, [R2] ;  /* 0x0000000002207984 */ /* 0x000f220000000800 */
[----:B0-----:R-:W-:Y:S01]  /*1470*/  ISETP.GT.U32.AND P1, PT, R28, R31, PT ;  /* 0x0000001f1c00720c */ /* 0x001fe20003f24070 */
[----:B------:R-:W-:-:S04]  /*1480*/  VIADD R28, R26, 0x1 ;  /* 0x000000011a1c7836 */ /* 0x000fc80000000000 */
[----:B------:R-:W-:Y:S01]  /*1490*/  @!P0 IMAD.MOV R28, RZ, RZ, R26 ;  /* 0x000000ffff1c8224 */ /* 0x000fe200078e021a */
[----:B-1----:R-:W-:-:S03]  /*14a0*/  ISETP.GT.U32.AND P0, PT, R4, R7, PT ;  /* 0x000000070400720c */ /* 0x002fc60003f04070 */
[----:B------:R-:W-:-:S04]  /*14b0*/  VIADD R4, R28, 0x1 ;  /* 0x000000011c047836 */ /* 0x000fc80000000000 */
[----:B------:R-:W-:Y:S01]  /*14c0*/  @!P1 IMAD.MOV R4, RZ, RZ, R28 ;  /* 0x000000ffff049224 */ /* 0x000fe200078e021c */
[----:B--2---:R-:W-:-:S03]  /*14d0*/  ISETP.GT.U32.AND P1, PT, R6, R23, PT ;  /* 0x000000170600720c */ /* 0x004fc60003f24070 */
[----:B------:R-:W-:Y:S02]  /*14e0*/  VIADD R6, R4, 0x1 ;  /* 0x0000000104067836 */ /* 0x000fe40000000000 */
[----:B------:R-:W-:Y:S01]  /*14f0*/  @!P0 IMAD.MOV R6, RZ, RZ, R4 ;  /* 0x000000ffff068224 */ /* 0x000fe200078e0204 */
[----:B---3--:R-:W-:-:S03]  /*1500*/  ISETP.GT.U32.AND P0, PT, R22, R27, PT ;  /* 0x0000001b1600720c */ /* 0x008fc60003f04070 */
[----:B------:R-:W-:-:S04]  /*1510*/  VIADD R4, R6, 0x1 ;  /* 0x0000000106047836 */ /* 0x000fc80000000000 */
[----:B------:R-:W-:Y:S01]  /*1520*/  @!P1 IMAD.MOV R4, RZ, RZ, R6 ;  /* 0x000000ffff049224 */ /* 0x000fe200078e0206 */
[----:B----4-:R-:W-:-:S03]  /*1530*/  ISETP.GT.U32.AND P1, PT, R29, R32, PT ;  /* 0x000000201d00720c */ /* 0x010fc60003f24070 */
[----:B------:R-:W-:Y:S02]  /*1540*/  VIADD R7, R4, 0x1 ;  /* 0x0000000104077836 */ /* 0x000fe40000000000 */
[----:B------:R-:W-:-:S04]  /*1550*/  @!P0 IMAD.MOV R7, RZ, RZ, R4 ;  /* 0x000000ffff078224 */ /* 0x000fc800078e0204 */
[----:B------:R-:W-:-:S04]  /*1560*/  VIADD R6, R7, 0x1 ;  /* 0x0000000107067836 */ /* 0x000fc80000000000 */
[----:B------:R-:W-:Y:S01]  /*1570*/  @!P1 IMAD.MOV R6, RZ, RZ, R7 ;  /* 0x000000ffff069224 */ /* 0x000fe200078e0207 */
[----:B------:R-:W-:Y:S06]  /*1580*/  BRA.U UP1, `(.L_x_76) ;  /* 0xfffffff901b07547 */ /* 0x000fec000b83ffff */
.L_x_75:
[----:B------:R-:W-:Y:S05]  /*1590*/  BRA.U !UP0, `(.L_x_77) ;  /* 0x00000005087c7547 */ /* 0x000fea000b800000 */
[----:B------:R-:W-:Y:S02]  /*15a0*/  UISETP.GE.U32.AND UP0, UPT, UR25, 0x8, UPT ;  /* 0x000000081900788c */ /* 0x000fe4000bf06070 */
[----:B------:R-:W-:-:S04]  /*15b0*/  ULOP3.LUT UR8, UR26, 0x7, URZ, 0xc0, !UPT ;  /* 0x000000071a087892 */ /* 0x000fc8000f8ec0ff */
[----:B------:R-:W-:-:S03]  /*15c0*/  UISETP.NE.AND UP1, UPT, UR8, URZ, UPT ;  /* 0x000000ff0800728c */ /* 0x000fc6000bf25270 */
[----:B------:R-:W-:Y:S08]  /*15d0*/  BRA.U !UP0, `(.L_x_78) ;  /* 0x0000000108b47547 */ /* 0x000ff0000b800000 */
[----:B------:R-:W4:Y:S01]  /*15e0*/  S2UR UR7, SR_CgaCtaId ;  /* 0x00000000000779c3 */ /* 0x000f220000008800 */
[----:B------:R-:W-:Y:S01]  /*15f0*/  UMOV UR5, 0x400 ;  /* 0x0000040000057882 */ /* 0x000fe20000000000 */
[----:B------:R-:W-:Y:S01]  /*1600*/  VIADD R30, R6, 0x1 ;  /* 0x00000001061e7836 */ /* 0x000fe20000000000 */
[----:B----4-:R-:W-:-:S04]  /*1610*/  ULEA UR5, UR7, UR5, 0x18 ;  /* 0x0000000507057291 */ /* 0x010fc8000f8ec0ff */
[----:B------:R-:W-:Y:S02]  /*1620*/  ULEA UR5, UR4, UR5, 0x2 ;  /* 0x0000000504057291 */ /* 0x000fe4000f8e10ff */
[----:B------:R-:W-:-:S07]  /*1630*/  UIADD3 UR4, UPT, UPT, UR4, 0x8, URZ ;  /* 0x0000000804047890 */ /* 0x000fce000fffe0ff */
[----:B------:R-:W-:Y:S04]  /*1640*/  LDS R23, [UR5] ;  /* 0x00000005ff177984 */ /* 0x000fe80008000800 */
[----:B0-----:R-:W0:Y:S04]  /*1650*/  LDS R26, [R2] ;  /* 0x00000000021a7984 */ /* 0x001e280000000800 */
[----:B------:R-:W-:Y:S04]  /*1660*/  LDS R28, [UR5+0x4] ;  /* 0x00000405ff1c7984 */ /* 0x000fe80008000800 */
[----:B------:R-:W4:Y:S04]  /*1670*/  LDS R29, [R2] ;  /* 0x00000000021d7984 */ /* 0x000f280000000800 */
[----:B------:R-:W-:Y:S04]  /*1680*/  LDS R31, [UR5+0x8] ;  /* 0x00000805ff1f7984 */ /* 0x000fe80008000800 */
[----:B------:R-:W5:Y:S04]  /*1690*/  LDS R32, [R2] ;  /* 0x0000000002207984 */ /* 0x000f680000000800 */
[----:B------:R-:W-:Y:S04]  /*16a0*/  LDS R27, [UR5+0xc] ;  /* 0x00000c05ff1b7984 */ /* 0x000fe80008000800 */
[----:B------:R-:W1:Y:S04]  /*16b0*/  LDS R22, [R2] ;  /* 0x0000000002167984 */ /* 0x000e680000000800 */
[----:B------:R-:W-:Y:S04]  /*16c0*/  LDS R4, [UR5+0x10] ;  /* 0x00001005ff047984 */ /* 0x000fe80008000800 */
[----:B---3--:R-:W3:Y:S01]  /*16d0*/  LDS R7, [R2] ;  /* 0x0000000002077984 */ /* 0x008ee20000000800 */
[----:B0-----:R-:W-:-:S03]  /*16e0*/  ISETP.GT.U32.AND P0, PT, R23, R26, PT ;  /* 0x0000001a1700720c */ /* 0x001fc60003f04070 */
[----:B------:R-:W-:Y:S04]  /*16f0*/  LDS R23, [UR5+0x14] ;  /* 0x00001405ff177984 */ /* 0x000fe80008000800 */
[----:B------:R-:W0:Y:S01]  /*1700*/  LDS R26, [R2] ;  /* 0x00000000021a7984 */ /* 0x000e220000000800 */
[----:B----4-:R-:W-:-:S03]  /*1710*/  ISETP.GT.U32.AND P1, PT, R28, R29, PT ;  /* 0x0000001d1c00720c */ /* 0x010fc60003f24070 */
[----:B------:R-:W-:Y:S02]  /*1720*/  LDS R28, [UR5+0x18] ;  /* 0x00001805ff1c7984 */ /* 0x000fe40008000800 */
[----:B------:R-:W-:Y:S02]  /*1730*/  @!P0 IMAD.MOV R30, RZ, RZ, R6 ;  /* 0x000000ffff1e8224 */ /* 0x000fe400078e0206 */
[----:B------:R-:W4:Y:S01]  /*1740*/  LDS R29, [R2] ;  /* 0x00000000021d7984 */ /* 0x000f220000000800 */
[----:B-----5:R-:W-:Y:S01]  /*1750*/  ISETP.GT.U32.AND P0, PT, R31, R32, PT ;  /* 0x000000201f00720c */ /* 0x020fe20003f04070 */
[----:B------:R-:W-:Y:S02]  /*1760*/  VIADD R6, R30, 0x1 ;  /* 0x000000011e067836 */ /* 0x000fe40000000000 */
[----:B------:R-:W-:Y:S02]  /*1770*/  LDS R31, [UR5+0x1c] ;  /* 0x00001c05ff1f7984 */ /* 0x000fe40008000800 */
[----:B------:R-:W-:-:S02]  /*1780*/  @!P1 IMAD.MOV R6, RZ, RZ, R30 ;  /* 0x000000ffff069224 */ /* 0x000fc400078e021e */
[----:B------:R-:W5:Y:S01]  /*1790*/  LDS R32, [R2] ;  /* 0x0000000002207984 */ /* 0x000f620000000800 */
[----:B-1----:R-:W-:Y:S01]  /*17a0*/  ISETP.GT.U32.AND P1, PT, R27, R22, PT ;  /* 0x000000161b00720c */ /* 0x002fe20003f24070 */
[----:B------:R-:W-:-:S04]  /*17b0*/  VIADD R22, R6, 0x1 ;  /* 0x0000000106167836 */ /* 0x000fc80000000000 */
[----:B------:R-:W-:Y:S01]  /*17c0*/  @!P0 IMAD.MOV R22, RZ, RZ, R6 ;  /* 0x000000ffff168224 */ /* 0x000fe200078e0206 */
[----:B---3--:R-:W-:-:S03]  /*17d0*/  ISETP.GT.U32.AND P0, PT, R4, R7, PT ;  /* 0x000000070400720c */ /* 0x008fc60003f04070 */
[----:B------:R-:W-:-:S04]  /*17e0*/  VIADD R4, R22, 0x1 ;  /* 0x0000000116047836 */ /* 0x000fc80000000000 */
[----:B------:R-:W-:-:S04]  /*17f0*/  @!P1 IMAD.MOV R4, RZ, RZ, R22 ;  /* 0x000000ffff049224 */ /* 0x000fc800078e0216 */
[----:B------:R-:W-:Y:S02]  /*1800*/  VIADD R6, R4, 0x1 ;  /* 0x0000000104067836 */ /* 0x000fe40000000000 */
[----:B------:R-:W-:Y:S01]  /*1810*/  @!P0 IMAD.MOV R6, RZ, RZ, R4 ;  /* 0x000000ffff068224 */ /* 0x000fe200078e0204 */
[----:B0-----:R-:W-:-:S03]  /*1820*/  ISETP.GT.U32.AND P1, PT, R23, R26, PT ;  /* 0x0000001a1700720c */ /* 0x001fc60003f24070 */
[----:B------:R-:W-:Y:S01]  /*1830*/  VIADD R4, R6, 0x1 ;  /* 0x0000000106047836 */ /* 0x000fe20000000000 */
[----:B----4-:R-:W-:-:S09]  /*1840*/  ISETP.GT.U32.AND P0, PT, R28, R29, PT ;  /* 0x0000001d1c00720c */ /* 0x010fd20003f04070 */
[----:B------:R-:W-:Y:S01]  /*1850*/  @!P1 IMAD.MOV R4, RZ, RZ, R6 ;  /* 0x000000ffff049224 */ /* 0x000fe200078e0206 */
[----:B-----5:R-:W-:-:S03]  /*1860*/  ISETP.GT.U32.AND P1, PT, R31, R32, PT ;  /* 0x000000201f00720c */ /* 0x020fc60003f24070 */
[----:B------:R-:W-:Y:S02]  /*1870*/  VIADD R7, R4, 0x1 ;  /* 0x0000000104077836 */ /* 0x000fe40000000000 */
[----:B------:R-:W-:-:S04]  /*1880*/  @!P0 IMAD.MOV R7, RZ, RZ, R4 ;  /* 0x000000ffff078224 */ /* 0x000fc800078e0204 */
[----:B------:R-:W-:-:S04]  /*1890*/  VIADD R6, R7, 0x1 ;  /* 0x0000000107067836 */ /* 0x000fc80000000000 */
[----:B------:R-:W-:-:S07]  /*18a0*/  @!P1 IMAD.MOV R6, RZ, RZ, R7 ;  /* 0x000000ffff069224 */ /* 0x000fce00078e0207 */
.L_x_78:
[----:B------:R-:W-:Y:S05]  /*18b0*/  BRA.U !UP1, `(.L_x_77) ;  /* 0x0000000109b47547 */ /* 0x000fea000b800000 */
[----:B------:R-:W-:Y:S02]  /*18c0*/  UISETP.GE.U32.AND UP0, UPT, UR8, 0x4, UPT ;  /* 0x000000040800788c */ /* 0x000fe4000bf06070 */
[----:B------:R-:W-:-:S04]  /*18d0*/  ULOP3.LUT UR5, UR26, 0x3, URZ, 0xc0, !UPT ;  /* 0x000000031a057892 */ /* 0x000fc8000f8ec0ff */
[----:B------:R-:W-:-:S03]  /*18e0*/  UISETP.NE.AND UP1, UPT, UR5, URZ, UPT ;  /* 0x000000ff0500728c */ /* 0x000fc6000bf25270 */
[----:B------:R-:W-:Y:S08]  /*18f0*/  BRA.U !UP0, `(.L_x_79) ;  /* 0x0000000108647547 */ /* 0x000ff0000b800000 */
[----:B------:R-:W4:Y:S01]  /*1900*/  S2UR UR8, SR_CgaCtaId ;  /* 0x00000000000879c3 */ /* 0x000f220000008800 */
[----:B------:R-:W-:Y:S02]  /*1910*/  UMOV UR7, 0x400 ;  /* 0x0000040000077882 */ /* 0x000fe40000000000 */
[----:B----4-:R-:W-:-:S04]  /*1920*/  ULEA UR7, UR8, UR7, 0x18 ;  /* 0x0000000708077291 */ /* 0x010fc8000f8ec0ff */
[----:B------:R-:W-:Y:S02]  /*1930*/  ULEA UR7, UR4, UR7, 0x2 ;  /* 0x0000000704077291 */ /* 0x000fe4000f8e10ff */
[----:B------:R-:W-:-:S07]  /*1940*/  UIADD3 UR4, UPT, UPT, UR4, 0x4, URZ ;  /* 0x0000000404047890 */ /* 0x000fce000fffe0ff */
[----:B------:R-:W-:Y:S04]  /*1950*/  LDS R4, [UR7] ;  /* 0x00000007ff047984 */ /* 0x000fe80008000800 */
[----:B---3--:R-:W3:Y:S04]  /*1960*/  LDS R7, [R2] ;  /* 0x0000000002077984 */ /* 0x008ee80000000800 */
[----:B------:R-:W-:Y:S04]  /*1970*/  LDS R22, [UR7+0x4] ;  /* 0x00000407ff167984 */ /* 0x000fe80008000800 */
[----:B------:R-:W4:Y:S04]  /*1980*/  LDS R23, [R2] ;  /* 0x0000000002177984 */ /* 0x000f280000000800 */
[----:B0-----:R-:W-:Y:S04]  /*1990*/  LDS R26, [UR7+0x8] ;  /* 0x00000807ff1a7984 */ /* 0x001fe80008000800 */
[----:B------:R-:W0:Y:S04]  /*19a0*/  LDS R27, [R2] ;  /* 0x00000000021b7984 */ /* 0x000e280000000800 */
[----:B------:R-:W-:Y:S04]  /*19b0*/  LDS R28, [UR7+0xc] ;  /* 0x00000c07ff1c7984 */ /* 0x000fe80008000800 */
[----:B------:R-:W5:Y:S01]  /*19c0*/  LDS R29, [R2] ;  /* 0x00000000021d7984 */ /* 0x000f620000000800 */
[----:B---3--:R-:W-:Y:S01]  /*19d0*/  ISETP.GT.U32.AND P0, PT, R4, R7, PT ;  /* 0x000000070400720c */ /* 0x008fe20003f04070 */
[----:B------:R-:W-:Y:S01]  /*19e0*/  VIADD R4, R6, 0x1 ;  /* 0x0000000106047836 */ /* 0x000fe20000000000 */
[----:B----4-:R-:W-:-:S11]  /*19f0*/  ISETP.GT.U32.AND P1, PT, R22, R23, PT ;  /* 0x000000171600720c */ /* 0x010fd60003f24070 */
[----:B------:R-:W-:Y:S01]  /*1a00*/  @!P0 IMAD.MOV R4, RZ, RZ, R6 ;  /* 0x000000ffff048224 */ /* 0x000fe200078e0206 */
[----:B0-----:R-:W-:-:S03]  /*1a10*/  ISETP.GT.U32.AND P0, PT, R26, R27, PT ;  /* 0x0000001b1a00720c */ /* 0x001fc60003f04070 */
[----:B------:R-:W-:Y:S02]  /*1a20*/  VIADD R6, R4, 0x1 ;  /* 0x0000000104067836 */ /* 0x000fe40000000000 */
[----:B------:R-:W-:Y:S01]  /*1a30*/  @!P1 IMAD.MOV R6, RZ, RZ, R4 ;  /* 0x000000ffff069224 */ /* 0x000fe200078e0204 */
[----:B-----5:R-:W-:-:S03]  /*1a40*/  ISETP.GT.U32.AND P1, PT, R28, R29, PT ;  /* 0x0000001d1c00720c */ /* 0x020fc60003f24070 */
[----:B------:R-:W-:-:S04]  /*1a50*/  VIADD R4, R6, 0x1 ;  /* 0x0000000106047836 */ /* 0x000fc80000000000 */
[----:B------:R-:W-:-:S04]  /*1a60*/  @!P0 IMAD.MOV R4, RZ, RZ, R6 ;  /* 0x000000ffff048224 */ /* 0x000fc800078e0206 */
[----:B------:R-:W-:Y:S02]  /*1a70*/  VIADD R6, R4, 0x1 ;  /* 0x0000000104067836 */ /* 0x000fe40000000000 */
[----:B------:R-:W-:-:S07]  /*1a80*/  @!P1 IMAD.MOV R6, RZ, RZ, R4 ;  /* 0x000000ffff069224 */ /* 0x000fce00078e0204 */
.L_x_79:
[----:B------:R-:W-:Y:S05]  /*1a90*/  BRA.U !UP1, `(.L_x_77) ;  /* 0x00000001093c7547 */ /* 0x000fea000b800000 */
[----:B------:R-:W4:Y:S01]  /*1aa0*/  S2UR UR8, SR_CgaCtaId ;  /* 0x00000000000879c3 */ /* 0x000f220000008800 */
[----:B------:R-:W-:Y:S01]  /*1ab0*/  UMOV UR7, 0x400 ;  /* 0x0000040000077882 */ /* 0x000fe20000000000 */
[----:B------:R-:W-:Y:S02]  /*1ac0*/  UIADD3 UR5, UPT, UPT, -UR5, URZ, URZ ;  /* 0x000000ff05057290 */ /* 0x000fe4000fffe1ff */
[----:B----4-:R-:W-:-:S04]  /*1ad0*/  ULEA UR7, UR8, UR7, 0x18 ;  /* 0x0000000708077291 */ /* 0x010fc8000f8ec0ff */
[----:B------:R-:W-:-:S12]  /*1ae0*/  ULEA UR4, UR4, UR7, 0x2 ;  /* 0x0000000704047291 */ /* 0x000fd8000f8e10ff */
.L_x_80:
[----:B------:R-:W-:Y:S01]  /*1af0*/  LDS R4, [UR4] ;  /* 0x00000004ff047984 */ /* 0x000fe20008000800 */
[----:B------:R-:W-:Y:S02]  /*1b00*/  UIADD3 UR5, UPT, UPT, UR5, 0x1, URZ ;  /* 0x0000000105057890 */ /* 0x000fe4000fffe0ff */
[----:B------:R-:W-:Y:S01]  /*1b10*/  UIADD3 UR4, UPT, UPT, UR4, 0x4, URZ ;  /* 0x0000000404047890 */ /* 0x000fe2000fffe0ff */
[----:B---3--:R-:W3:Y:S01]  /*1b20*/  LDS R7, [R2] ;  /* 0x0000000002077984 */ /* 0x008ee20000000800 */
[----:B------:R-:W-:Y:S01]  /*1b30*/  UISETP.NE.AND UP0, UPT, UR5, URZ, UPT ;  /* 0x000000ff0500728c */ /* 0x000fe2000bf05270 */
[----:B---3--:R-:W-:Y:S01]  /*1b40*/  ISETP.GT.U32.AND P0, PT, R4, R7, PT ;  /* 0x000000070400720c */ /* 0x008fe20003f04070 */
[----:B------:R-:W-:-:S12]  /*1b50*/  VIADD R4, R6, 0x1 ;  /* 0x0000000106047836 */ /* 0x000fd80000000000 */
[----:B------:R-:W-:-:S04]  /*1b60*/  @!P0 IMAD.MOV R4, RZ, RZ, R6 ;  /* 0x000000ffff048224 */ /* 0x000fc800078e0206 */
[----:B------:R-:W-:Y:S01]  /*1b70*/  IMAD.MOV.U32 R6, RZ, RZ, R4 ;  /* 0x000000ffff067224 */ /* 0x000fe200078e0004 */
[----:B------:R-:W-:Y:S06]  /*1b80*/  BRA.U UP0, `(.L_x_80) ;  /* 0xfffffffd00d87547 */ /* 0x000fec000b83ffff */
.L_x_77:
[----:B---3--:R-:W3:Y:S01]  /*1b90*/  S2R R7, SR_CTAID.X ;  /* 0x0000000000077919 */ /* 0x008ee20000002500 */
[----:B------:R-:W4:Y:S01]  /*1ba0*/  S2UR UR5, SR_CgaCtaId ;  /* 0x00000000000579c3 */ /* 0x000f220000008800 */
[----:B------:R-:W-:Y:S01]  /*1bb0*/  I2FP.F32.U32 R4, UR26 ;  /* 0x0000001a00047c45 */ /* 0x000fe20008201000 */
[----:B------:R-:W-:-:S06]  /*1bc0*/  UMOV UR4, 0x400 ;  /* 0x0000040000047882 */ /* 0x000fcc0000000000 */
[----:B------:R-:W-:Y:S01]  /*1bd0*/  BAR.SYNC.DEFER_BLOCKING 0x0 ;  /* 0x0000000000007b1d */ /* 0x000fe20000010000 */
[----:B------:R-:W-:Y:S01]  /*1be0*/  FMUL R5, R5, R4 ;  /* 0x0000000405057220 */ /* 0x000fe20000400000 */
[----:B------:R-:W-:-:S04]  /*1bf0*/  I2FP.F32.U32 R4, R6 ;  /* 0x0000000600047245 */ /* 0x000fc80000201000 */
[----:B------:R-:W-:Y:S01]  /*1c00*/  BSSY.RECONVERGENT B0, `(.L_x_81) ;  /* 0x0000126000007945 */ /* 0x000fe20003800200 */
[----:B------:R-:W-:-:S04]  /*1c10*/  FSETP.GT.AND P0, PT, R5, R4, PT ;  /* 0x000000040500720b */ /* 0x000fc80003f04000 */
[----:B------:R-:W-:Y:S01]  /*1c20*/  ISETP.NE.AND P0, PT, R6, RZ, P0 ;  /* 0x000000ff0600720c */ /* 0x000fe20000705270 */
[----:B----4-:R-:W-:-:S04]  /*1c30*/  ULEA UR4, UR5, UR4, 0x18 ;  /* 0x0000000405047291 */ /* 0x010fc8000f8ec0ff */
[----:B------:R-:W-:Y:S02]  /*1c40*/  ULEA UR4, UR26, UR4, 0x2 ;  /* 0x000000041a047291 */ /* 0x000fe4000f8e10ff */
[----:B---3--:R-:W-:Y:S01]  /*1c50*/  IMAD R4, R7, UR26, R0 ;  /* 0x0000001a07047c24 */ /* 0x008fe2000f8e0200 */
[----:B------:R-:W-:Y:S02]  /*1c60*/  SEL R7, RZ, 0x1, !P0 ;  /* 0x00000001ff077807 */ /* 0x000fe40004000000 */
[----:B------:R-:W-:Y:S02]  /*1c70*/  ISETP.EQ.OR P0, PT, RZ, UR24, !P0 ;  /* 0x00000018ff007c0c */ /* 0x000fe4000c702670 */
[----:B------:R-:W-:Y:S02]  /*1c80*/  IADD3 R22, P1, PT, R4, UR20, RZ ;  /* 0x0000001404167c10 */ /* 0x000fe4000ff3e0ff */
[----:B------:R-:W-:Y:S02]  /*1c90*/  LEA R5, R0, UR4, 0x2 ;  /* 0x0000000400057c11 */ /* 0x000fe4000f8e10ff */
[----:B------:R-:W-:Y:S01]  /*1ca0*/  I2FP.F32.U32 R6, R7 ;  /* 0x0000000700067245 */ /* 0x000fe20000201000 */
[----:B------:R-:W-:-:S05]  /*1cb0*/  IMAD.X R23, RZ, RZ, UR21, P1 ;  /* 0x00000015ff177e24 */ /* 0x000fca00088e06ff */
[----:B------:R3:W-:Y:S04]  /*1cc0*/  ST.E.U8 desc[UR12][R22.64], R7 ;  /* 0x0000000716007985 */ /* 0x0007e8000c10110c */
[----:B------:R3:W-:Y:S01]  /*1cd0*/  STS [R5], R6 ;  /* 0x0000000605007388 */ /* 0x0007e20000000800 */
[----:B------:R-:W-:Y:S06]  /*1ce0*/  BAR.SYNC.DEFER_BLOCKING 0x0 ;  /* 0x0000000000007b1d */ /* 0x000fec0000010000 */
[----:B------:R-:W-:Y:S05]  /*1cf0*/  @P0 BRA `(.L_x_82) ;  /* 0x0000001000580947 */ /* 0x000fea0003800000 */
[----:B------:R-:W-:Y:S01]  /*1d00*/  UISETP.GE.U32.AND UP1, UPT, UR24, 0x4, UPT ;  /* 0x000000041800788c */ /* 0x000fe2000bf26070 */
[----:B---3--:R-:W-:Y:S01]  /*1d10*/  SHF.R.S32.HI R7, RZ, 0x1f, R4 ;  /* 0x0000001fff077819 */ /* 0x008fe20000011404 */
[-C--:B------:R-:W-:Y:S01]  /*1d20*/  IMAD R27, R25, R4.reuse, RZ ;  /* 0x00000004191b7224 */ /* 0x080fe200078e02ff */
[----:B------:R-:W-:Y:S01]  /*1d30*/  ULOP3.LUT UP0, UR7, UR24, 0x3, URZ, 0xc0, !UPT ;  /* 0x0000000318077892 */ /* 0x000fe2000f80c0ff */
[----:B0-----:R-:W-:Y:S01]  /*1d40*/  IMAD R26, R4, UR17, RZ ;  /* 0x00000011041a7c24 */ /* 0x001fe2000f8e02ff */
[----:B------:R-:W-:Y:S01]  /*1d50*/  UMOV UR4, URZ ;  /* 0x000000ff00047c82 */ /* 0x000fe20008000000 */
[----:B------:R-:W-:-:S04]  /*1d60*/  IMAD.WIDE.U32 R22, R24, R4, RZ ;  /* 0x0000000418167225 */ /* 0x000fc800078e00ff */
[----:B------:R-:W-:Y:S02]  /*1d70*/  IMAD R27, R24, R7, R27 ;  /* 0x00000007181b7224 */ /* 0x000fe400078e021b */
[----:B-12---:R-:W-:Y:S02]  /*1d80*/  IMAD R33, R7, UR16, R26 ;  /* 0x0000001007217c24 */ /* 0x006fe4000f8e021a */
[----:B------:R-:W-:-:S04]  /*1d90*/  IMAD.WIDE.U32 R24, R4, UR16, RZ ;  /* 0x0000001004187c25 */ /* 0x000fc8000f8e00ff */
[----:B------:R-:W-:Y:S02]  /*1da0*/  IMAD.IADD R7, R23, 0x1, R27 ;  /* 0x0000000117077824 */ /* 0x000fe400078e021b */
[----:B------:R-:W-:Y:S01]  /*1db0*/  IMAD.IADD R33, R25, 0x1, R33 ;  /* 0x0000000119217824 */ /* 0x000fe200078e0221 */
[----:B------:R-:W-:Y:S06]  /*1dc0*/  BRA.U !UP1, `(.L_x_83) ;  /* 0x0000000909407547 */ /* 0x000fec000b800000 */
[----:B------:R-:W-:Y:S01]  /*1dd0*/  LEA R28, P0, R22, UR18, 0x2 ;  /* 0x00000012161c7c11 */ /* 0x000fe2000f8010ff */
[----:B------:R-:W-:Y:S01]  /*1de0*/  ULOP3.LUT UR4, UR24, 0xfffffffc, URZ, 0xc0, !UPT ;  /* 0xfffffffc18047892 */ /* 0x000fe2000f8ec0ff */
[----:B------:R-:W-:Y:S02]  /*1df0*/  LEA R32, P2, R24, UR14, 0x2 ;  /* 0x0000000e18207c11 */ /* 0x000fe4000f8410ff */
[----:B------:R-:W-:Y:S01]  /*1e00*/  IADD3 R28, P1, PT, R28, 0x8, RZ ;  /* 0x000000081c1c7810 */ /* 0x000fe20007f3e0ff */
[----:B------:R-:W-:Y:S01]  /*1e10*/  UIADD3 UR5, UPT, UPT, -UR4, URZ, URZ ;  /* 0x000000ff04057290 */ /* 0x000fe2000fffe1ff */
[----:B------:R-:W-:Y:S02]  /*1e20*/  IADD3 R32, P3, PT, R32, 0x8, RZ ;  /* 0x0000000820207810 */ /* 0x000fe40007f7e0ff */
[----:B------:R-:W-:Y:S02]  /*1e30*/  LEA.HI.X R29, R22, UR19, R7, 0x2, P0 ;  /* 0x00000013161d7c11 */ /* 0x000fe400080f1407 */
[----:B------:R-:W-:-:S03]  /*1e40*/  LEA.HI.X R35, R24, UR15, R33, 0x2, P2 ;  /* 0x0000000f18237c11 */ /* 0x000fc600090f1421 */
[----:B------:R-:W-:Y:S02]  /*1e50*/  IMAD.X R29, RZ, RZ, R29, P1 ;  /* 0x000000ffff1d7224 */ /* 0x000fe400008e061d */
[----:B------:R-:W-:-:S07]  /*1e60*/  IMAD.X R35, RZ, RZ, R35, P3 ;  /* 0x000000ffff237224 */ /* 0x000fce00018e0623 */
.L_x_84:
[----:B0-----:R-:W2:Y:S02]  /*1e70*/  LD.E R26, desc[UR12][R28.64+-0x8] ;  /* 0xfffff80c1c1a7980 */ /* 0x001ea4000c101900 */
[----:B--2---:R-:W-:-:S05]  /*1e80*/  VIADD R26, R26, UR6 ;  /* 0x000000061a1a7c36 */ /* 0x004fca0008000000 */
[----:B------:R-:W-:-:S05]  /*1e90*/  IADD3 R26, P0, PT, R26, UR20, RZ ;  /* 0x000000141a1a7c10 */ /* 0x000fca000ff1e0ff */
[----:B------:R-:W-:-:S05]  /*1ea0*/  IMAD.X R27, RZ, RZ, UR21, P0 ;  /* 0x00000015ff1b7e24 */ /* 0x000fca00080e06ff */
[----:B------:R0:W2:Y:S02]  /*1eb0*/  LD.E.U8 R26, desc[UR12][R26.64] ;  /* 0x0000000c1a1a7980 */ /* 0x0000a4000c101100 */
[----:B0-----:R-:W-:Y:S01]  /*1ec0*/  IMAD.MOV.U32 R27, RZ, RZ, R35 ;  /* 0x000000ffff1b7224 */ /* 0x001fe200078e0023 */
[----:B--2---:R-:W-:Y:S01]  /*1ed0*/  ISETP.NE.AND P0, PT, R26, RZ, PT ;  /* 0x000000ff1a00720c */ /* 0x004fe20003f05270 */
[----:B------:R-:W-:-:S12]  /*1ee0*/  IMAD.MOV.U32 R26, RZ, RZ, R32 ;  /* 0x000000ffff1a7224 */ /* 0x000fd800078e0020 */
[----:B------:R-:W2:Y:S01]  /*1ef0*/  @P0 LD.E R31, desc[UR12][R26.64+-0x8] ;  /* 0xfffff80c1a1f0980 */ /* 0x000ea2000c101900 */
[----:B------:R-:W-:-:S05]  /*1f00*/  IMAD.MOV.U32 R35, RZ, RZ, 0x80000 ;  /* 0x00080000ff237424 */ /* 0x000fca00078e00ff */
[----:B------:R-:W-:Y:S01]  /*1f10*/  @P0 LOP3.LUT R35, R35, 0x3ff00000, RZ, 0xfc, !PT ;  /* 0x3ff0000023230812 */ /* 0x000fe200078efcff */
[----:B--2---:R-:W-:-:S06]  /*1f20*/  @P0 FADD R31, R20, R31 ;  /* 0x0000001f141f0221 */ /* 0x004fcc0000000000 */
[----:B------:R-:W0:Y:S02]  /*1f30*/  @P0 F2F.F64.F32 R30, R31 ;  /* 0x0000001f001e0310 */ /* 0x000e240000201800 */
[----:B0-----:R-:W-:Y:S01]  /*1f40*/  @P0 DSETP.MIN.AND P1, P2, R30, 1, PT ;  /* 0x3ff000001e00042a */ /* 0x001fe20003a20000 */
[----:B------:R-:W-:-:S05]  /*1f50*/  @P0 IMAD.MOV.U32 R32, RZ, RZ, R31 ;  /* 0x000000ffff200224 */ /* 0x000fca00078e001f */
[----:B------:R-:W-:-:S04]  /*1f60*/  @P0 FSEL R34, R32, 1.875, P1 ;  /* 0x3ff0000020220808 */ /* 0x000fc80000800000 */
[----:B------:R-:W-:Y:S02]  /*1f70*/  @P0 SEL R35, R35, R34, P2 ;  /* 0x0000002223230207 */ /* 0x000fe40001000000 */
[----:B------:R-:W-:-:S04]  /*1f80*/  @P0 SEL R34, R30, RZ, P1 ;  /* 0x000000ff1e220207 */ /* 0x000fc80000800000 */
[----:B------:R-:W0:Y:S02]  /*1f90*/  @P0 F2F.F32.F64 R35, R34 ;  /* 0x0000002200230310 */ /* 0x000e240000301000 */
[----:B0-----:R0:W-:Y:S04]  /*1fa0*/  @P0 ST.E desc[UR12][R26.64+-0x8], R35 ;  /* 0xfffff8231a000985 */ /* 0x0011e8000c10190c */
[----:B------:R-:W2:Y:S01]  /*1fb0*/  @!P0 LD.E R30, desc[UR12][R26.64+-0x8] ;  /* 0xfffff80c1a1e8980 */ /* 0x000ea2000c101900 */
[----:B------:R-:W-:Y:S02]  /*1fc0*/  @!P0 IMAD.MOV.U32 R32, RZ, RZ, RZ ;  /* 0x000000ffff208224 */ /* 0x000fe400078e00ff */
[----:B--2---:R-:W-:-:S06]  /*1fd0*/  @!P0 FADD R30, -R21, R30 ;  /* 0x0000001e151e8221 */ /* 0x004fcc0000000100 */
[----:B------:R-:W1:Y:S02]  /*1fe0*/  @!P0 F2F.F64.F32 R30, R30 ;  /* 0x0000001e001e8310 */ /* 0x000e640000201800 */
[----:B-1----:R-:W-:Y:S01]  /*1ff0*/  @!P0 DSETP.MAX.AND P1, P2, RZ, R30, PT ;  /* 0x0000001eff00822a */ /* 0x002fe20003a2f000 */
[----:B------:R-:W-:Y:S02]  /*2000*/  @!P0 IMAD.MOV.U32 R37, RZ, RZ, R31 ;  /* 0x000000ffff258224 */ /* 0x000fe400078e001f */
[----:B------:R-:W-:-:S03]  /*2010*/  @!P0 IMAD.MOV.U32 R31, RZ, RZ, RZ ;  /* 0x000000ffff1f8224 */ /* 0x000fc600078e00ff */
[----:B------:R-:W-:Y:S02]  /*2020*/  @!P0 FSEL R32, R32, R37, P1 ;  /* 0x0000002520208208 */ /* 0x000fe40000800000 */
[----:B------:R-:W-:Y:S02]  /*2030*/  @!P0 LOP3.LUT R37, R37, 0x80000, RZ, 0xfc, !PT ;  /* 0x0008000025258812 */ /* 0x000fe400078efcff */
[----:B------:R-:W-:Y:S02]  /*2040*/  @!P0 SEL R36, R31, R30, P1 ;  /* 0x0000001e1f248207 */ /* 0x000fe40000800000 */
[----:B------:R-:W-:-:S06]  /*2050*/  @!P0 SEL R37, R37, R32, P2 ;  /* 0x0000002025258207 */ /* 0x000fcc0001000000 */
[----:B------:R-:W1:Y:S02]  /*2060*/  @!P0 F2F.F32.F64 R37, R36 ;  /* 0x0000002400258310 */ /* 0x000e640000301000 */
[----:B-1----:R1:W-:Y:S04]  /*2070*/  @!P0 ST.E desc[UR12][R26.64+-0x8], R37 ;  /* 0xfffff8251a008985 */ /* 0x0023e8000c10190c */
[----:B------:R-:W2:Y:S02]  /*2080*/  LD.E R30, desc[UR12][R28.64+-0x4] ;  /* 0xfffffc0c1c1e7980 */ /* 0x000ea4000c101900 */
[----:B--2---:R-:W-:-:S05]  /*2090*/  VIADD R30, R30, UR6 ;  /* 0x000000061e1e7c36 */ /* 0x004fca0008000000 */
[----:B------:R-:W-:-:S05]  /*20a0*/  IADD3 R30, P0, PT, R30, UR20, RZ ;  /* 0x000000141e1e7c10 */ /* 0x000fca000ff1e0ff */
[----:B------:R-:W-:-:S05]  /*20b0*/  IMAD.X R31, RZ, RZ, UR21, P0 ;  /* 0x00000015ff1f7e24 */ /* 0x000fca00080e06ff */
[----:B------:R-:W2:Y:S02]  /*20c0*/  LD.E.U8 R30, desc[UR12][R30.64] ;  /* 0x0000000c1e1e7980 */ /* 0x000ea4000c101100 */
[----:B--2---:R-:W-:-:S13]  /*20d0*/  ISETP.NE.AND P0, PT, R30, RZ, PT ;  /* 0x000000ff1e00720c */ /* 0x004fda0003f05270 */
[----:B0-----:R-:W2:Y:S01]  /*20e0*/  @P0 LD.E R35, desc[UR12][R26.64+-0x4] ;  /* 0xfffffc0c1a230980 */ /* 0x001ea2000c101900 */
[----:B-1----:R-:W-:-:S05]  /*20f0*/  IMAD.MOV.U32 R37, RZ, RZ, 0x80000 ;  /* 0x00080000ff257424 */ /* 0x002fca00078e00ff */
[----:B------:R-:W-:Y:S01]  /*2100*/  @P0 LOP3.LUT R37, R37, 0x3ff00000, RZ, 0xfc, !PT ;  /* 0x3ff0000025250812 */ /* 0x000fe200078efcff */
[----:B--2---:R-:W-:-:S04]  /*2110*/  @P0 FADD R32, R20, R35 ;  /* 0x0000002314200221 */ /* 0x004fc80000000000 */
[----:B------:R-:W0:Y:S02]  /*2120*/  @P0 F2F.F64.F32 R34, R32 ;  /* 0x0000002000220310 */ /* 0x000e240000201800 */
[----:B0-----:R-:W-:Y:S01]  /*2130*/  @P0 DSETP.MIN.AND P1, P2, R34, 1, PT ;  /* 0x3ff000002200042a */ /* 0x001fe20003a20000 */
[----:B------:R-:W-:-:S05]  /*2140*/  @P0 IMAD.MOV.U32 R36, RZ, RZ, R35 ;  /* 0x000000ffff240224 */ /* 0x000fca00078e0023 */
[----:B------:R-:W-:Y:S02]  /*2150*/  @P0 FSEL R36, R36, 1.875, P1 ;  /* 0x3ff0000024240808 */ /* 0x000fe40000800000 */
[----:B------:R-:W-:Y:S02]  /*2160*/  @P0 SEL R34, R34, RZ, P1 ;  /* 0x000000ff22220207 */ /* 0x000fe40000800000 */
[----:B------:R-:W-:-:S06]  /*2170*/  @P0 SEL R35, R37, R36, P2 ;  /* 0x0000002425230207 */ /* 0x000fcc0001000000 */
        /* <DEDUP_REMOVED lines=65> */
[----:B------:R-:W-:Y:S01]  /*2590*/  @!P0 IMAD.MOV.U32 R36, RZ, RZ, RZ ;  /* 0x000000ffff248224 */ /* 0x000fe200078e00ff */
[----:B------:R-:W-:-:S04]  /*25a0*/  UIADD3 UR5, UPT, UPT, UR5, 0x4, URZ ;  /* 0x0000000405057890 */ /* 0x000fc8000fffe0ff */
[----:B------:R-:W-:Y:S01]  /*25b0*/  UISETP.NE.AND UP1, UPT, UR5, URZ, UPT ;  /* 0x000000ff0500728c */ /* 0x000fe2000bf25270 */
[----:B--2---:R-:W-:-:S04]  /*25c0*/  @!P0 FADD R32, -R21, R32 ;  /* 0x0000002015208221 */ /* 0x004fc80000000100 */
[----:B------:R-:W1:Y:S02]  /*25d0*/  @!P0 F2F.F64.F32 R30, R32 ;  /* 0x00000020001e8310 */ /* 0x000e640000201800 */
[----:B-1----:R-:W-:Y:S01]  /*25e0*/  @!P0 DSETP.MAX.AND P1, P2, RZ, R30, PT ;  /* 0x0000001eff00822a */ /* 0x002fe20003a2f000 */
[----:B------:R-:W-:-:S05]  /*25f0*/  @!P0 IMAD.MOV.U32 R37, RZ, RZ, R31 ;  /* 0x000000ffff258224 */ /* 0x000fca00078e001f */
[----:B------:R-:W-:Y:S02]  /*2600*/  @!P0 FSEL R36, R36, R37, P1 ;  /* 0x0000002524248208 */ /* 0x000fe40000800000 */
[----:B------:R-:W-:Y:S01]  /*2610*/  @!P0 LOP3.LUT R32, R37, 0x80000, RZ, 0xfc, !PT ;  /* 0x0008000025208812 */ /* 0x000fe200078efcff */
[----:B------:R-:W-:Y:S02]  /*2620*/  @!P0 IMAD.MOV.U32 R37, RZ, RZ, R30 ;  /* 0x000000ffff258224 */ /* 0x000fe400078e001e */
[----:B------:R-:W-:Y:S01]  /*2630*/  @!P0 IMAD.MOV.U32 R30, RZ, RZ, RZ ;  /* 0x000000ffff1e8224 */ /* 0x000fe200078e00ff */
[----:B------:R-:W-:-:S04]  /*2640*/  @!P0 SEL R31, R32, R36, P2 ;  /* 0x00000024201f8207 */ /* 0x000fc80001000000 */
[----:B------:R-:W-:Y:S02]  /*2650*/  @!P0 SEL R30, R30, R37, P1 ;  /* 0x000000251e1e8207 */ /* 0x000fe40000800000 */
[----:B------:R-:W-:Y:S02]  /*2660*/  IADD3 R32, P1, PT, R26, 0x10, RZ ;  /* 0x000000101a207810 */ /* 0x000fe40007f3e0ff */
[----:B------:R-:W1:Y:S03]  /*2670*/  @!P0 F2F.F32.F64 R31, R30 ;  /* 0x0000001e001f8310 */ /* 0x000e660000301000 */
[----:B0-----:R-:W-:Y:S01]  /*2680*/  IMAD.X R35, RZ, RZ, R27, P1 ;  /* 0x000000ffff237224 */ /* 0x001fe200008e061b */
[----:B-1----:R0:W-:Y:S01]  /*2690*/  @!P0 ST.E desc[UR12][R26.64+0x4], R31 ;  /* 0x0000041f1a008985 */ /* 0x0021e2000c10190c */
[----:B------:R-:W-:-:S05]  /*26a0*/  IADD3 R28, P0, PT, R28, 0x10, RZ ;  /* 0x000000101c1c7810 */ /* 0x000fca0007f1e0ff */
[----:B------:R-:W-:Y:S01]  /*26b0*/  IMAD.X R29, RZ, RZ, R29, P0 ;  /* 0x000000ffff1d7224 */ /* 0x000fe200000e061d */
[----:B------:R-:W-:Y:S07]  /*26c0*/  BRA.U UP1, `(.L_x_84) ;  /* 0xfffffff501e87547 */ /* 0x000fee000b83ffff */
.L_x_83:
[----:B------:R-:W-:Y:S05]  /*26d0*/  BRA.U !UP0, `(.L_x_82) ;  /* 0x0000000508e07547 */ /* 0x000fea000b800000 */
[----:B------:R-:W-:Y:S02]  /*26e0*/  UISETP.NE.AND UP0, UPT, UR7, 0x1, UPT ;  /* 0x000000010700788c */ /* 0x000fe4000bf05270 */
[----:B------:R-:W-:-:S04]  /*26f0*/  ULOP3.LUT UR5, UR24, 0x1, URZ, 0xc0, !UPT ;  /* 0x0000000118057892 */ /* 0x000fc8000f8ec0ff */
[----:B------:R-:W-:-:S03]  /*2700*/  UISETP.NE.U32.AND UP1, UPT, UR5, 0x1, UPT ;  /* 0x000000010500788c */ /* 0x000fc6000bf25070 */
[----:B------:R-:W-:Y:S08]  /*2710*/  BRA.U !UP0, `(.L_x_85) ;  /* 0x00000005082c7547 */ /* 0x000ff0000b800000 */
[----:B0-----:R-:W-:-:S05]  /*2720*/  IADD3 R27, P0, PT, R22, UR4, RZ ;  /* 0x00000004161b7c10 */ /* 0x001fca000ff1e0ff */
[----:B------:R-:W-:Y:S01]  /*2730*/  IMAD.X R28, RZ, RZ, R7, P0 ;  /* 0x000000ffff1c7224 */ /* 0x000fe200000e0607 */
[----:B------:R-:W-:-:S04]  /*2740*/  LEA R26, P0, R27, UR18, 0x2 ;  /* 0x000000121b1a7c11 */ /* 0x000fc8000f8010ff */
[----:B------:R-:W-:-:S05]  /*2750*/  LEA.HI.X R27, R27, UR19, R28, 0x2, P0 ;  /* 0x000000131b1b7c11 */ /* 0x000fca00080f141c */
[----:B------:R-:W2:Y:S02]  /*2760*/  LD.E R26, desc[UR12][R26.64] ;  /* 0x0000000c1a1a7980 */ /* 0x000ea4000c101900 */
[----:B--2---:R-:W-:-:S05]  /*2770*/  VIADD R30, R26, UR6 ;  /* 0x000000061a1e7c36 */ /* 0x004fca0008000000 */
[----:B------:R-:W-:-:S05]  /*2780*/  IADD3 R30, P0, PT, R30, UR20, RZ ;  /* 0x000000141e1e7c10 */ /* 0x000fca000ff1e0ff */
[----:B------:R-:W-:-:S05]  /*2790*/  IMAD.X R31, RZ, RZ, UR21, P0 ;  /* 0x00000015ff1f7e24 */ /* 0x000fca00080e06ff */
[----:B------:R-:W2:Y:S01]  /*27a0*/  LD.E.U8 R30, desc[UR12][R30.64] ;  /* 0x0000000c1e1e7980 */ /* 0x000ea2000c101100 */
[----:B------:R-:W-:-:S05]  /*27b0*/  IADD3 R29, P1, PT, R24, UR4, RZ ;  /* 0x00000004181d7c10 */ /* 0x000fca000ff3e0ff */
[----:B------:R-:W-:Y:S01]  /*27c0*/  IMAD.X R32, RZ, RZ, R33, P1 ;  /* 0x000000ffff207224 */ /* 0x000fe200008e0621 */
[----:B------:R-:W-:-:S04]  /*27d0*/  LEA R28, P1, R29, UR14, 0x2 ;  /* 0x0000000e1d1c7c11 */ /* 0x000fc8000f8210ff */
[----:B------:R-:W-:Y:S02]  /*27e0*/  LEA.HI.X R29, R29, UR15, R32, 0x2, P1 ;  /* 0x0000000f1d1d7c11 */ /* 0x000fe400088f1420 */
[----:B--2---:R-:W-:-:S13]  /*27f0*/  ISETP.NE.AND P0, PT, R30, RZ, PT ;  /* 0x000000ff1e00720c */ /* 0x004fda0003f05270 */
        /* <DEDUP_REMOVED lines=18> */
[----:B------:R-:W-:Y:S02]  /*2920*/  @!P0 IMAD.MOV.U32 R27, RZ, RZ, RZ ;  /* 0x000000ffff1b8224 */ /* 0x000fe400078e00ff */
[----:B------:R-:W-:-:S03]  /*2930*/  @!P0 IMAD.MOV.U32 R35, RZ, RZ, R26 ;  /* 0x000000ffff238224 */ /* 0x000fc600078e001a */
[----:B------:R-:W-:Y:S02]  /*2940*/  @!P0 FSEL R27, R27, R32, P1 ;  /* 0x000000201b1b8208 */ /* 0x000fe40000800000 */
[----:B------:R-:W-:Y:S02]  /*2950*/  @!P0 LOP3.LUT R32, R32, 0x80000, RZ, 0xfc, !PT ;  /* 0x0008000020208812 */ /* 0x000fe400078efcff */
[----:B------:R-:W-:Y:S02]  /*2960*/  @!P0 SEL R34, R34, R35, P1 ;  /* 0x0000002322228207 */ /* 0x000fe40000800000 */
[----:B------:R-:W-:Y:S02]  /*2970*/  @!P0 SEL R35, R32, R27, P2 ;  /* 0x0000001b20238207 */ /* 0x000fe40001000000 */
[----:B------:R-:W-:Y:S02]  /*2980*/  IADD3 R27, P1, PT, R22, UR4, RZ ;  /* 0x00000004161b7c10 */ /* 0x000fe4000ff3e0ff */
[----:B------:R-:W1:Y:S03]  /*2990*/  @!P0 F2F.F32.F64 R37, R34 ;  /* 0x0000002200258310 */ /* 0x000e660000301000 */
[----:B------:R-:W-:Y:S01]  /*29a0*/  IMAD.X R26, RZ, RZ, R7, P1 ;  /* 0x000000ffff1a7224 */ /* 0x000fe200008e0607 */
[----:B------:R-:W-:-:S04]  /*29b0*/  LEA R30, P1, R27, UR18, 0x2 ;  /* 0x000000121b1e7c11 */ /* 0x000fc8000f8210ff */
[----:B0-----:R-:W-:Y:S01]  /*29c0*/  LEA.HI.X R31, R27, UR19, R26, 0x2, P1 ;  /* 0x000000131b1f7c11 */ /* 0x001fe200088f141a */
[----:B-1----:R1:W-:Y:S04]  /*29d0*/  @!P0 ST.E desc[UR12][R28.64], R37 ;  /* 0x000000251c008985 */ /* 0x0023e8000c10190c */
[----:B------:R-:W2:Y:S02]  /*29e0*/  LD.E R30, desc[UR12][R30.64+0x4] ;  /* 0x0000040c1e1e7980 */ /* 0x000ea4000c101900 */
[----:B--2---:R-:W-:-:S05]  /*29f0*/  VIADD R26, R30, UR6 ;  /* 0x000000061e1a7c36 */ /* 0x004fca0008000000 */
[----:B------:R-:W-:-:S05]  /*2a00*/  IADD3 R26, P0, PT, R26, UR20, RZ ;  /* 0x000000141a1a7c10 */ /* 0x000fca000ff1e0ff */
[----:B------:R-:W-:-:S05]  /*2a10*/  IMAD.X R27, RZ, RZ, UR21, P0 ;  /* 0x00000015ff1b7e24 */ /* 0x000fca00080e06ff */
[----:B------:R-:W2:Y:S02]  /*2a20*/  LD.E.U8 R26, desc[UR12][R26.64] ;  /* 0x0000000c1a1a7980 */ /* 0x000ea4000c101100 */
        /* <DEDUP_REMOVED lines=14> */
[----:B------:R-:W-:Y:S01]  /*2b10*/  UIADD3 UR4, UPT, UPT, UR4, 0x2, URZ ;  /* 0x0000000204047890 */ /* 0x000fe2000fffe0ff */
[----:B--2---:R-:W-:-:S04]  /*2b20*/  @!P0 FADD R32, -R21, R32 ;  /* 0x0000002015208221 */ /* 0x004fc80000000100 */
[----:B------:R-:W0:Y:S02]  /*2b30*/  @!P0 F2F.F64.F32 R26, R32 ;  /* 0x00000020001a8310 */ /* 0x000e240000201800 */
[----:B0-----:R-:W-:Y:S01]  /*2b40*/  @!P0 DSETP.MAX.AND P1, P2, RZ, R26, PT ;  /* 0x0000001aff00822a */ /* 0x001fe20003a2f000 */
[----:B------:R-:W-:Y:S02]  /*2b50*/  @!P0 IMAD.MOV.U32 R35, RZ, RZ, R26 ;  /* 0x000000ffff238224 */ /* 0x000fe400078e001a */
[----:B------:R-:W-:-:S05]  /*2b60*/  @!P0 IMAD.MOV.U32 R26, RZ, RZ, RZ ;  /* 0x000000ffff1a8224 */ /* 0x000fca00078e00ff */
[C---:B------:R-:W-:Y:S02]  /*2b70*/  @!P0 FSEL R34, R26.reuse, R27, P1 ;  /* 0x0000001b1a228208 */ /* 0x040fe40000800000 */
[----:B------:R-:W-:Y:S02]  /*2b80*/  @!P0 LOP3.LUT R27, R27, 0x80000, RZ, 0xfc, !PT ;  /* 0x000800001b1b8812 */ /* 0x000fe400078efcff */
[----:B------:R-:W-:Y:S02]  /*2b90*/  @!P0 SEL R26, R26, R35, P1 ;  /* 0x000000231a1a8207 */ /* 0x000fe40000800000 */
[----:B------:R-:W-:-:S06]  /*2ba0*/  @!P0 SEL R27, R27, R34, P2 ;  /* 0x000000221b1b8207 */ /* 0x000fcc0001000000 */
[----:B------:R-:W0:Y:S02]  /*2bb0*/  @!P0 F2F.F32.F64 R27, R26 ;  /* 0x0000001a001b8310 */ /* 0x000e240000301000 */
[----:B0-----:R1:W-:Y:S02]  /*2bc0*/  @!P0 ST.E desc[UR12][R28.64+0x4], R27 ;  /* 0x0000041b1c008985 */ /* 0x0013e4000c10190c */
.L_x_85:
[----:B------:R-:W-:Y:S05]  /*2bd0*/  BRA.U UP1, `(.L_x_82) ;  /* 0x0000000101a07547 */ /* 0x000fea000b800000 */
[----:B------:R-:W-:-:S05]  /*2be0*/  IADD3 R22, P0, PT, R22, UR4, RZ ;  /* 0x0000000416167c10 */ /* 0x000fca000ff1e0ff */
[----:B------:R-:W-:Y:S01]  /*2bf0*/  IMAD.X R7, RZ, RZ, R7, P0 ;  /* 0x000000ffff077224 */ /* 0x000fe200000e0607 */
[----:B0-----:R-:W-:-:S04]  /*2c00*/  LEA R26, P0, R22, UR18, 0x2 ;  /* 0x00000012161a7c11 */ /* 0x001fc8000f8010ff */
[----:B-1----:R-:W-:-:S05]  /*2c10*/  LEA.HI.X R27, R22, UR19, R7, 0x2, P0 ;  /* 0x00000013161b7c11 */ /* 0x002fca00080f1407 */
        /* <DEDUP_REMOVED lines=24> */
[----:B--2---:R-:W-:-:S04]  /*2da0*/  @!P0 FADD R7, -R21, R20 ;  /* 0x0000001415078221 */ /* 0x004fc80000000100 */
[----:B------:R-:W0:Y:S02]  /*2db0*/  @!P0 F2F.F64.F32 R20, R7 ;  /* 0x0000000700148310 */ /* 0x000e240000201800 */
[----:B0-----:R-:W-:Y:S01]  /*2dc0*/  @!P0 DSETP.MAX.AND P1, P2, RZ, R20, PT ;  /* 0x00000014ff00822a */ /* 0x001fe20003a2f000 */
[----:B------:R-:W-:-:S05]  /*2dd0*/  @!P0 IMAD.MOV.U32 R27, RZ, RZ, R21 ;  /* 0x000000ffff1b8224 */ /* 0x000fca00078e0015 */
[----:B------:R-:W-:Y:S02]  /*2de0*/  @!P0 FSEL R26, R26, R27, P1 ;  /* 0x0000001b1a1a8208 */ /* 0x000fe40000800000 */
[----:B------:R-:W-:Y:S01]  /*2df0*/  @!P0 LOP3.LUT R29, R27, 0x80000, RZ, 0xfc, !PT ;  /* 0x000800001b1d8812 */ /* 0x000fe200078efcff */
[----:B------:R-:W-:Y:S02]  /*2e00*/  @!P0 IMAD.MOV.U32 R27, RZ, RZ, R20 ;  /* 0x000000ffff1b8224 */ /* 0x000fe400078e0014 */
[----:B------:R-:W-:Y:S01]  /*2e10*/  @!P0 IMAD.MOV.U32 R20, RZ, RZ, RZ ;  /* 0x000000ffff148224 */ /* 0x000fe200078e00ff */
[----:B------:R-:W-:-:S04]  /*2e20*/  @!P0 SEL R21, R29, R26, P2 ;  /* 0x0000001a1d158207 */ /* 0x000fc80001000000 */
[----:B------:R-:W-:-:S04]  /*2e30*/  @!P0 SEL R20, R20, R27, P1 ;  /* 0x0000001b14148207 */ /* 0x000fc80000800000 */
[----:B------:R-:W0:Y:S02]  /*2e40*/  @!P0 F2F.F32.F64 R21, R20 ;  /* 0x0000001400158310 */ /* 0x000e240000301000 */
[----:B0-----:R4:W-:Y:S02]  /*2e50*/  @!P0 ST.E desc[UR12][R22.64], R21 ;  /* 0x0000001516008985 */ /* 0x0019e4000c10190c */
.L_x_82:
[----:B------:R-:W-:Y:S05]  /*2e60*/  BSYNC.RECONVERGENT B0 ;  /* 0x0000000000007941 */ /* 0x000fea0003800200 */
.L_x_81:
[----:B----4-:R-:W-:Y:S01]  /*2e70*/  IMAD.MOV.U32 R21, RZ, RZ, 0x4 ;  /* 0x00000004ff157424 */ /* 0x010fe200078e00ff */
[----:B012---:R-:W0:Y:S03]  /*2e80*/  LDS R2, [R2] ;  /* 0x0000000002027984 */ /* 0x007e260000000800 */
[----:B------:R-:W-:-:S05]  /*2e90*/  IMAD.WIDE.U32 R20, R4, R21, UR10 ;  /* 0x0000000a04147e25 */ /* 0x000fca000f8e0015 */
[----:B------:R-:W2:Y:S01]  /*2ea0*/  LD.E R24, desc[UR12][R20.64] ;  /* 0x0000000c14187980 */ /* 0x000ea2000c101900 */
[----:B------:R-:W-:Y:S01]  /*2eb0*/  VIMNMX.U32 R19, PT, PT, R19, UR23, PT ;  /* 0x0000001713137c48 */ /* 0x000fe2000bfe0000 */
[----:B------:R-:W-:Y:S03]  /*2ec0*/  BSSY.RECONVERGENT B0, `(.L_x_86) ;  /* 0x0000013000007945 */ /* 0x000fe60003800200 */
[----:B---3--:R-:W-:-:S04]  /*2ed0*/  I2FP.F32.U32 R22, R19 ;  /* 0x0000001300167245 */ /* 0x008fc80000201000 */
[----:B------:R-:W1:Y:S01]  /*2ee0*/  MUFU.RCP R23, R22 ;  /* 0x0000001600177308 */ /* 0x000e620000001000 */
[C---:B------:R-:W-:Y:S01]  /*2ef0*/  FADD R19, R22.reuse, -1 ;  /* 0xbf80000016137421 */ /* 0x040fe20000000000 */
[----:B-1----:R-:W-:-:S04]  /*2f00*/  FFMA R26, -R22, R23, 1 ;  /* 0x3f800000161a7423 */ /* 0x002fc80000000117 */
[----:B------:R-:W-:Y:S01]  /*2f10*/  FFMA R26, R23, R26, R23 ;  /* 0x0000001a171a7223 */ /* 0x000fe20000000017 */
[----:B0-----:R-:W-:-:S04]  /*2f20*/  ISETP.NE.AND P0, PT, R2, RZ, PT ;  /* 0x000000ff0200720c */ /* 0x001fc80003f05270 */
[----:B------:R-:W-:-:S05]  /*2f30*/  FSEL R7, RZ, 1, !P0 ;  /* 0x3f800000ff077808 */ /* 0x000fca0004000000 */
[----:B--2---:R-:W-:-:S04]  /*2f40*/  FFMA R7, R24, R19, R7 ;  /* 0x0000001318077223 */ /* 0x004fc80000000007 */
[----:B------:R-:W0:Y:S01]  /*2f50*/  FCHK P0, R7, R22 ;  /* 0x0000001607007302 */ /* 0x000e220000000000 */
[----:B------:R-:W-:-:S04]  /*2f60*/  FFMA R23, R7, R26, RZ ;  /* 0x0000001a07177223 */ /* 0x000fc800000000ff */
[----:B------:R-:W-:-:S04]  /*2f70*/  FFMA R2, -R22, R23, R7 ;  /* 0x0000001716027223 */ /* 0x000fc80000000107 */
[----:B------:R-:W-:Y:S01]  /*2f80*/  FFMA R23, R26, R2, R23 ;  /* 0x000000021a177223 */ /* 0x000fe20000000017 */
[----:B0-----:R-:W-:Y:S06]  /*2f90*/  @!P0 BRA `(.L_x_87) ;  /* 0x0000000000148947 */ /* 0x001fec0003800000 */
[----:B------:R-:W-:Y:S01]  /*2fa0*/  IMAD.MOV.U32 R2, RZ, RZ, R7 ;  /* 0x000000ffff027224 */ /* 0x000fe200078e0007 */
[----:B------:R-:W-:Y:S01]  /*2fb0*/  MOV R24, 0x2fe0 ;  /* 0x00002fe000187802 */ /* 0x000fe20000000f00 */
[----:B------:R-:W-:-:S07]  /*2fc0*/  IMAD.MOV.U32 R7, RZ, RZ, R22 ;  /* 0x000000ffff077224 */ /* 0x000fce00078e0016 */
[----:B------:R-:W-:Y:S05]  /*2fd0*/  CALL.REL.NOINC `($__internal_1_$__cuda_sm3x_div_rn_noftz_f32_slowpath) ;  /* 0x0000001400147944 */ /* 0x000fea0003c00000 */
[----:B------:R-:W-:-:S07]  /*2fe0*/  IMAD.MOV.U32 R23, RZ, RZ, R2 ;  /* 0x000000ffff177224 */ /* 0x000fce00078e0002 */
.L_x_87:
[----:B------:R-:W-:Y:S05]  /*2ff0*/  BSYNC.RECONVERGENT B0 ;  /* 0x0000000000007941 */ /* 0x000fea0003800200 */
.L_x_86:
[----:B------:R-:W0:Y:S01]  /*3000*/  MUFU.RCP R7, R22 ;  /* 0x0000001600077308 */ /* 0x000e220000001000 */
[----:B------:R-:W-:Y:S01]  /*3010*/  FFMA R25, R19, R23, R6 ;  /* 0x0000001713197223 */ /* 0x000fe20000000006 */
[----:B------:R1:W-:Y:S01]  /*3020*/  ST.E desc[UR12][R20.64], R23 ;  /* 0x0000001714007985 */ /* 0x0003e2000c10190c */
[----:B------:R-:W-:Y:S05]  /*3030*/  BSSY.RECONVERGENT B0, `(.L_x_88) ;  /* 0x000000d000007945 */ /* 0x000fea0003800200 */
[----:B------:R-:W2:Y:S01]  /*3040*/  FCHK P0, R25, R22 ;  /* 0x0000001619007302 */ /* 0x000ea20000000000 */
[----:B0-----:R-:W-:-:S04]  /*3050*/  FFMA R2, -R22, R7, 1 ;  /* 0x3f80000016027423 */ /* 0x001fc80000000107 */
[----:B------:R-:W-:-:S04]  /*3060*/  FFMA R2, R7, R2, R7 ;  /* 0x0000000207027223 */ /* 0x000fc80000000007 */
[----:B------:R-:W-:-:S04]  /*3070*/  FFMA R7, R2, R25, RZ ;  /* 0x0000001902077223 */ /* 0x000fc800000000ff */
[----:B------:R-:W-:-:S04]  /*3080*/  FFMA R6, -R22, R7, R25 ;  /* 0x0000000716067223 */ /* 0x000fc80000000119 */
[----:B------:R-:W-:Y:S01]  /*3090*/  FFMA R19, R2, R6, R7 ;  /* 0x0000000602137223 */ /* 0x000fe20000000007 */
[----:B-12---:R-:W-:Y:S06]  /*30a0*/  @!P0 BRA `(.L_x_89) ;  /* 0x0000000000148947 */ /* 0x006fec0003800000 */
[----:B------:R-:W-:Y:S01]  /*30b0*/  IMAD.MOV.U32 R2, RZ, RZ, R25 ;  /* 0x000000ffff027224 */ /* 0x000fe200078e0019 */
[----:B------:R-:W-:Y:S01]  /*30c0*/  MOV R24, 0x30f0 ;  /* 0x000030f000187802 */ /* 0x000fe20000000f00 */
[----:B------:R-:W-:-:S07]  /*30d0*/  IMAD.MOV.U32 R7, RZ, RZ, R22 ;  /* 0x000000ffff077224 */ /* 0x000fce00078e0016 */
[----:B------:R-:W-:Y:S05]  /*30e0*/  CALL.REL.NOINC `($__internal_1_$__cuda_sm3x_div_rn_noftz_f32_slowpath) ;  /* 0x0000001000d07944 */ /* 0x000fea0003c00000 */
[----:B------:R-:W-:-:S07]  /*30f0*/  IMAD.MOV.U32 R19, RZ, RZ, R2 ;  /* 0x000000ffff137224 */ /* 0x000fce00078e0002 */
.L_x_89:
[----:B------:R-:W-:Y:S05]  /*3100*/  BSYNC.RECONVERGENT B0 ;  /* 0x0000000000007941 */ /* 0x000fea0003800200 */
.L_x_88:
[----:B------:R-:W-:Y:S01]  /*3110*/  IMAD.WIDE.U32 R6, R4, 0x4, R12 ;  /* 0x0000000404067825 */ /* 0x000fe200078e000c */
[----:B------:R-:W-:-:S04]  /*3120*/  UISETP.GE.U32.AND UP0, UPT, UR26, 0x400, UPT ;  /* 0x000004001a00788c */ /* 0x000fc8000bf06070 */
[----:B------:R0:W-:Y:S05]  /*3130*/  ST.E desc[UR12][R6.64], R19 ;  /* 0x0000001306007985 */ /* 0x0001ea000c10190c */
[----:B------:R-:W-:Y:S05]  /*3140*/  BRA.U !UP0, `(.L_x_90) ;  /* 0x00000001081c7547 */ /* 0x000fea000b800000 */
[----:B------:R-:W-:-:S13]  /*3150*/  ISETP.GT.U32.AND P0, PT, R0, 0x1ff, PT ;  /* 0x000001ff0000780c */ /* 0x000fda0003f04070 */
[----:B------:R-:W-:Y:S04]  /*3160*/  @!P0 LDS R2, [R5+0x800] ;  /* 0x0008000005028984 */ /* 0x000fe80000000800 */
[----:B0-----:R-:W0:Y:S02]  /*3170*/  @!P0 LDS R7, [R5] ;  /* 0x0000000005078984 */ /* 0x001e240000000800 */
[----:B0-----:R-:W-:-:S05]  /*3180*/  @!P0 FADD R2, R2, R7 ;  /* 0x0000000702028221 */ /* 0x001fca0000000000 */
[----:B------:R0:W-:Y:S01]  /*3190*/  @!P0 STS [R5], R2 ;  /* 0x0000000205008388 */ /* 0x0001e20000000800 */
[----:B------:R-:W-:Y:S06]  /*31a0*/  BAR.SYNC.DEFER_BLOCKING 0x0 ;  /* 0x0000000000007b1d */ /* 0x000fec0000010000 */
[----:B------:R-:W-:Y:S05]  /*31b0*/  BRA `(.L_x_91) ;  /* 0x0000000000087947 */ /* 0x000fea0003800000 */
.L_x_90:
[----:B------:R-:W-:-:S09]  /*31c0*/  UISETP.GE.U32.AND UP0, UPT, UR26, 0x200, UPT ;  /* 0x000002001a00788c */ /* 0x000fd2000bf06070 */
[----:B------:R-:W-:Y:S05]  /*31d0*/  BRA.U !UP0, `(.L_x_92) ;  /* 0x00000001081c7547 */ /* 0x000fea000b800000 */
.L_x_91:
[----:B------:R-:W-:-:S13]  /*31e0*/  ISETP.GT.U32.AND P0, PT, R0, 0xff, PT ;  /* 0x000000ff0000780c */ /* 0x000fda0003f04070 */
[----:B0-----:R-:W-:Y:S04]  /*31f0*/  @!P0 LDS R2, [R5+0x400] ;  /* 0x0004000005028984 */ /* 0x001fe80000000800 */
[----:B------:R-:W0:Y:S02]  /*3200*/  @!P0 LDS R7, [R5] ;  /* 0x0000000005078984 */ /* 0x000e240000000800 */
[----:B0-----:R-:W-:-:S05]  /*3210*/  @!P0 FADD R2, R2, R7 ;  /* 0x0000000702028221 */ /* 0x001fca0000000000 */
[----:B------:R0:W-:Y:S01]  /*3220*/  @!P0 STS [R5], R2 ;  /* 0x0000000205008388 */ /* 0x0001e20000000800 */
[----:B------:R-:W-:Y:S06]  /*3230*/  BAR.SYNC.DEFER_BLOCKING 0x0 ;  /* 0x0000000000007b1d */ /* 0x000fec0000010000 */
[----:B------:R-:W-:Y:S05]  /*3240*/  BRA `(.L_x_93) ;  /* 0x0000000000087947 */ /* 0x000fea0003800000 */
.L_x_92:
[----:B------:R-:W-:-:S09]  /*3250*/  UISETP.GE.U32.AND UP0, UPT, UR26, 0x100, UPT ;  /* 0x000001001a00788c */ /* 0x000fd2000bf06070 */
[----:B------:R-:W-:Y:S05]  /*3260*/  BRA.U !UP0, `(.L_x_94) ;  /* 0x00000001081c7547 */ /* 0x000fea000b800000 */
.L_x_93:
[----:B------:R-:W-:-:S13]  /*3270*/  ISETP.GT.U32.AND P0, PT, R0, 0x7f, PT ;  /* 0x0000007f0000780c */ /* 0x000fda0003f04070 */
[----:B0-----:R-:W-:Y:S04]  /*3280*/  @!P0 LDS R2, [R5+0x200] ;  /* 0x0002000005028984 */ /* 0x001fe80000000800 */
[----:B------:R-:W0:Y:S02]  /*3290*/  @!P0 LDS R7, [R5] ;  /* 0x0000000005078984 */ /* 0x000e240000000800 */
[----:B0-----:R-:W-:-:S05]  /*32a0*/  @!P0 FADD R2, R2, R7 ;  /* 0x0000000702028221 */ /* 0x001fca0000000000 */
[----:B------:R0:W-:Y:S01]  /*32b0*/  @!P0 STS [R5], R2 ;  /* 0x0000000205008388 */ /* 0x0001e20000000800 */
[----:B------:R-:W-:Y:S06]  /*32c0*/  BAR.SYNC.DEFER_BLOCKING 0x0 ;  /* 0x0000000000007b1d */ /* 0x000fec0000010000 */
[----:B------:R-:W-:Y:S05]  /*32d0*/  BRA `(.L_x_95) ;  /* 0x0000000000087947 */ /* 0x000fea0003800000 */
.L_x_94:
[----:B------:R-:W-:-:S09]  /*32e0*/  UISETP.GE.U32.AND UP0, UPT, UR26, 0x80, UPT ;  /* 0x000000801a00788c */ /* 0x000fd2000bf06070 */
[----:B------:R-:W-:Y:S05]  /*32f0*/  BRA.U !UP0, `(.L_x_96) ;  /* 0x0000000108187547 */ /* 0x000fea000b800000 */
.L_x_95:
[----:B------:R-:W-:-:S13]  /*3300*/  ISETP.GT.U32.AND P0, PT, R0, 0x3f, PT ;  /* 0x0000003f0000780c */ /* 0x000fda0003f04070 */
[----:B0-----:R-:W-:Y:S04]  /*3310*/  @!P0 LDS R2, [R5+0x100] ;  /* 0x0001000005028984 */ /* 0x001fe80000000800 */
[----:B------:R-:W0:Y:S02]  /*3320*/  @!P0 LDS R7, [R5] ;  /* 0x0000000005078984 */ /* 0x000e240000000800 */
[----:B0-----:R-:W-:-:S05]  /*3330*/  @!P0 FADD R2, R2, R7 ;  /* 0x0000000702028221 */ /* 0x001fca0000000000 */
[----:B------:R1:W-:Y:S01]  /*3340*/  @!P0 STS [R5], R2 ;  /* 0x0000000205008388 */ /* 0x0003e20000000800 */
[----:B------:R-:W-:Y:S06]  /*3350*/  BAR.SYNC.DEFER_BLOCKING 0x0 ;  /* 0x0000000000007b1d */ /* 0x000fec0000010000 */
.L_x_96:
[----:B------:R-:W-:Y:S01]  /*3360*/  ISETP.GT.U32.AND P0, PT, R0, 0x1f, PT ;  /* 0x0000001f0000780c */ /* 0x000fe20003f04070 */
[----:B------:R-:W-:-:S12]  /*3370*/  BSSY.RECONVERGENT B0, `(.L_x_97) ;  /* 0x000002b000007945 */ /* 0x000fd80003800200 */
[----:B------:R-:W-:Y:S05]  /*3380*/  @P0 BRA `(.L_x_98) ;  /* 0x0000000000a40947 */ /* 0x000fea0003800000 */
[----:B------:R-:W-:-:S06]  /*3390*/  UISETP.GE.U32.AND UP0, UPT, UR26, 0x40, UPT ;  /* 0x000000401a00788c */ /* 0x000fcc000bf06070 */
[----:B------:R-:W-:-:S13]  /*33a0*/  PLOP3.LUT P0, PT, PT, PT, UP0, 0x80, 0x8 ;  /* 0x000000000008781c */ /* 0x000fda0003f0f008 */
[----:B-1----:R-:W-:Y:S04]  /*33b0*/  @P0 LDS R2, [R5+0x80] ;  /* 0x0000800005020984 */ /* 0x002fe80000000800 */
[----:B0-----:R-:W0:Y:S02]  /*33c0*/  @P0 LDS R7, [R5] ;  /* 0x0000000005070984 */ /* 0x001e240000000800 */
[----:B0-----:R-:W-:-:S05]  /*33d0*/  @P0 FADD R2, R2, R7 ;  /* 0x0000000702020221 */ /* 0x001fca0000000000 */
[----:B------:R0:W-:Y:S01]  /*33e0*/  @P0 STS [R5], R2 ;  /* 0x0000000205000388 */ /* 0x0001e20000000800 */
[----:B------:R-:W-:Y:S05]  /*33f0*/  BRA.U UP0, `(.L_x_99) ;  /* 0x0000000100087547 */ /* 0x000fea000b800000 */
[----:B------:R-:W-:-:S09]  /*3400*/  UISETP.GE.U32.AND UP0, UPT, UR26, 0x20, UPT ;  /* 0x000000201a00788c */ /* 0x000fd2000bf06070 */
[----:B------:R-:W-:Y:S05]  /*3410*/  BRA.U !UP0, `(.L_x_100) ;  /* 0x0000000108147547 */ /* 0x000fea000b800000 */
.L_x_99:
[----:B0-----:R-:W-:Y:S04]  /*3420*/  LDS R2, [R5+0x40] ;  /* 0x0000400005027984 */ /* 0x001fe80000000800 */
[----:B------:R-:W0:Y:S02]  /*3430*/  LDS R7, [R5] ;  /* 0x0000000005077984 */ /* 0x000e240000000800 */
[----:B0-----:R-:W-:-:S05]  /*3440*/  FADD R2, R2, R7 ;  /* 0x0000000702027221 */ /* 0x001fca0000000000 */
[----:B------:R0:W-:Y:S01]  /*3450*/  STS [R5], R2 ;  /* 0x0000000205007388 */ /* 0x0001e20000000800 */
[----:B------:R-:W-:Y:S05]  /*3460*/  BRA `(.L_x_101) ;  /* 0x0000000000087947 */ /* 0x000fea0003800000 */
.L_x_100:
[----:B------:R-:W-:-:S09]  /*3470*/  UISETP.GE.U32.AND UP0, UPT, UR26, 0x10, UPT ;  /* 0x000000101a00788c */ /* 0x000fd2000bf06070 */
[----:B------:R-:W-:Y:S05]  /*3480*/  BRA.U !UP0, `(.L_x_102) ;  /* 0x0000000108147547 */ /* 0x000fea000b800000 */
.L_x_101:
[----:B0-----:R-:W-:Y:S04]  /*3490*/  LDS R2, [R5+0x20] ;  /* 0x0000200005027984 */ /* 0x001fe80000000800 */
[----:B------:R-:W0:Y:S02]  /*34a0*/  LDS R7, [R5] ;  /* 0x0000000005077984 */ /* 0x000e240000000800 */
[----:B0-----:R-:W-:-:S05]  /*34b0*/  FADD R2, R2, R7 ;  /* 0x0000000702027221 */ /* 0x001fca0000000000 */
[----:B------:R0:W-:Y:S01]  /*34c0*/  STS [R5], R2 ;  /* 0x0000000205007388 */ /* 0x0001e20000000800 */
[----:B------:R-:W-:Y:S05]  /*34d0*/  BRA `(.L_x_103) ;  /* 0x0000000000087947 */ /* 0x000fea0003800000 */
.L_x_102:
[----:B------:R-:W-:-:S09]  /*34e0*/  UISETP.GE.U32.AND UP0, UPT, UR26, 0x8, UPT ;  /* 0x000000081a00788c */ /* 0x000fd2000bf06070 */
[----:B------:R-:W-:Y:S05]  /*34f0*/  BRA.U !UP0, `(.L_x_104) ;  /* 0x0000000108147547 */ /* 0x000fea000b800000 */
.L_x_103:
[----:B0-----:R-:W-:Y:S04]  /*3500*/  LDS R2, [R5+0x10] ;  /* 0x0000100005027984 */ /* 0x001fe80000000800 */
[----:B------:R-:W0:Y:S02]  /*3510*/  LDS R7, [R5] ;  /* 0x0000000005077984 */ /* 0x000e240000000800 */
[----:B0-----:R-:W-:-:S05]  /*3520*/  FADD R2, R2, R7 ;  /* 0x0000000702027221 */ /* 0x001fca0000000000 */
[----:B------:R0:W-:Y:S01]  /*3530*/  STS [R5], R2 ;  /* 0x0000000205007388 */ /* 0x0001e20000000800 */
[----:B------:R-:W-:Y:S05]  /*3540*/  BRA `(.L_x_105) ;  /* 0x0000000000087947 */ /* 0x000fea0003800000 */
.L_x_104:
[----:B------:R-:W-:-:S09]  /*3550*/  UISETP.GE.U32.AND UP0, UPT, UR26, 0x4, UPT ;  /* 0x000000041a00788c */ /* 0x000fd2000bf06070 */
[----:B------:R-:W-:Y:S05]  /*3560*/  BRA.U !UP0, `(.L_x_106) ;  /* 0x0000000108147547 */ /* 0x000fea000b800000 */
.L_x_105:
[----:B0-----:R-:W-:Y:S04]  /*3570*/  LDS R2, [R5+0x8] ;  /* 0x0000080005027984 */ /* 0x001fe80000000800 */
[----:B------:R-:W0:Y:S02]  /*3580*/  LDS R7, [R5] ;  /* 0x0000000005077984 */ /* 0x000e240000000800 */
[----:B0-----:R-:W-:-:S05]  /*3590*/  FADD R2, R2, R7 ;  /* 0x0000000702027221 */ /* 0x001fca0000000000 */
[----:B------:R0:W-:Y:S01]  /*35a0*/  STS [R5], R2 ;  /* 0x0000000205007388 */ /* 0x0001e20000000800 */
[----:B------:R-:W-:Y:S05]  /*35b0*/  BRA `(.L_x_107) ;  /* 0x0000000000087947 */ /* 0x000fea0003800000 */
.L_x_106:
[----:B------:R-:W-:-:S09]  /*35c0*/  UISETP.GE.U32.AND UP0, UPT, UR26, 0x2, UPT ;  /* 0x000000021a00788c */ /* 0x000fd2000bf06070 */
[----:B------:R-:W-:Y:S05]  /*35d0*/  BRA.U !UP0, `(.L_x_98) ;  /* 0x0000000108107547 */ /* 0x000fea000b800000 */
.L_x_107:
[----:B0-----:R-:W-:Y:S04]  /*35e0*/  LDS R2, [R5+0x4] ;  /* 0x0000040005027984 */ /* 0x001fe80000000800 */
[----:B------:R-:W0:Y:S02]  /*35f0*/  LDS R7, [R5] ;  /* 0x0000000005077984 */ /* 0x000e240000000800 */
[----:B0-----:R-:W-:-:S05]  /*3600*/  FADD R2, R2, R7 ;  /* 0x0000000702027221 */ /* 0x001fca0000000000 */
[----:B------:R2:W-:Y:S02]  /*3610*/  STS [R5], R2 ;  /* 0x0000000205007388 */ /* 0x0005e40000000800 */
.L_x_98:
[----:B------:R-:W-:Y:S05]  /*3620*/  BSYNC.RECONVERGENT B0 ;  /* 0x0000000000007941 */ /* 0x000fea0003800200 */
.L_x_97:
[----:B------:R-:W3:Y:S01]  /*3630*/  S2UR UR5, SR_CgaCtaId ;  /* 0x00000000000579c3 */ /* 0x000ee20000008800 */
[----:B------:R-:W0:Y:S07]  /*3640*/  LDCU UR6, c[0x0][0x360] ;  /* 0x00006c00ff0677ac */ /* 0x000e2e0008000800 */
[----:B------:R-:W-:Y:S06]  /*3650*/  BAR.SYNC.DEFER_BLOCKING 0x0 ;  /* 0x0000000000007b1d */ /* 0x000fec0000010000 */
[----:B------:R-:W-:Y:S01]  /*3660*/  UMOV UR4, 0x400 ;  /* 0x0000040000047882 */ /* 0x000fe20000000000 */
[----:B0-----:R-:W-:-:S04]  /*3670*/  I2FP.F32.U32 R7, UR6 ;  /* 0x0000000600077c45 */ /* 0x001fc80008201000 */
[----:B------:R-:W0:Y:S01]  /*3680*/  MUFU.RCP R6, R7 ;  /* 0x0000000700067308 */ /* 0x000e220000001000 */
[----:B---3--:R-:W-:-:S04]  /*3690*/  ULEA UR4, UR5, UR4, 0x18 ;  /* 0x0000000405047291 */ /* 0x008fc8000f8ec0ff */
[----:B------:R-:W-:-:S09]  /*36a0*/  ULEA UR4, UR6, UR4, 0x2 ;  /* 0x0000000406047291 */ /* 0x000fd2000f8e10ff */
[----:B-12---:R-:W1:Y:S01]  /*36b0*/  LDS R2, [UR4] ;  /* 0x00000004ff027984 */ /* 0x006e620008000800 */
[----:B0-----:R-:W-:-:S04]  /*36c0*/  FFMA R19, -R7, R6, 1 ;  /* 0x3f80000007137423 */ /* 0x001fc80000000106 */
[----:B------:R-:W-:Y:S01]  /*36d0*/  FFMA R19, R6, R19, R6 ;  /* 0x0000001306137223 */ /* 0x000fe20000000006 */
[----:B-1----:R-:W0:Y:S03]  /*36e0*/  FCHK P0, R2, R7 ;  /* 0x0000000702007302 */ /* 0x002e260000000000 */
[----:B------:R-:W-:-:S04]  /*36f0*/  FFMA R6, R2, R19, RZ ;  /* 0x0000001302067223 */ /* 0x000fc800000000ff */
[----:B------:R-:W-:-:S04]  /*3700*/  FFMA R20, -R7, R6, R2 ;  /* 0x0000000607147223 */ /* 0x000fc80000000102 */
[----:B------:R-:W-:Y:S01]  /*3710*/  FFMA R6, R19, R20, R6 ;  /* 0x0000001413067223 */ /* 0x000fe20000000006 */
[----:B0-----:R-:W-:Y:S06]  /*3720*/  @!P0 BRA `(.L_x_108) ;  /* 0x00000000000c8947 */ /* 0x001fec0003800000 */
[----:B------:R-:W-:-:S07]  /*3730*/  MOV R24, 0x3750 ;  /* 0x0000375000187802 */ /* 0x000fce0000000f00 */
[----:B------:R-:W-:Y:S05]  /*3740*/  CALL.REL.NOINC `($__internal_1_$__cuda_sm3x_div_rn_noftz_f32_slowpath) ;  /* 0x0000000c00387944 */ /* 0x000fea0003c00000 */
[----:B------:R-:W-:-:S07]  /*3750*/  IMAD.MOV.U32 R6, RZ, RZ, R2 ;  /* 0x000000ffff067224 */ /* 0x000fce00078e0002 */
.L_x_108:
[----:B------:R0:W-:Y:S01]  /*3760*/  STS [R5], R6 ;  /* 0x0000000605007388 */ /* 0x0001e20000000800 */
[----:B------:R-:W-:Y:S01]  /*3770*/  IMAD.WIDE R12, R4, 0x4, R12 ;  /* 0x00000004040c7825 */ /* 0x000fe200078e020c */
[----:B------:R-:W-:Y:S06]  /*3780*/  BAR.SYNC.DEFER_BLOCKING 0x0 ;  /* 0x0000000000007b1d */ /* 0x000fec0000010000 */
[----:B------:R-:W2:Y:S01]  /*3790*/  LD.E R12, desc[UR12][R12.64] ;  /* 0x0000000c0c0c7980 */ /* 0x000ea2000c101900 */
[----:B------:R-:W-:Y:S02]  /*37a0*/  IMAD.MOV.U32 R2, RZ, RZ, 0x3bbb989d ;  /* 0x3bbb989dff027424 */ /* 0x000fe400078e00ff */
[----:B------:R-:W-:-:S02]  /*37b0*/  IMAD.MOV.U32 R19, RZ, RZ, 0x437c0000 ;  /* 0x437c0000ff137424 */ /* 0x000fc400078e00ff */
[----:B------:R-:W-:-:S04]  /*37c0*/  IMAD.WIDE R14, R4, 0x4, R14 ;  /* 0x00000004040e7825 */ /* 0x000fc800078e020e */
[----:B--2---:R-:W-:-:S04]  /*37d0*/  FADD R7, RZ, -R12 ;  /* 0x8000000cff077221 */ /* 0x004fc80000000000 */
[----:B------:R-:W-:-:S04]  /*37e0*/  FMUL R7, R16, R7 ;  /* 0x0000000710077220 */ /* 0x000fc80000400000 */
[----:B------:R-:W-:-:S04]  /*37f0*/  FFMA.SAT R2, R7, R2, 0.5 ;  /* 0x3f00000007027423 */ /* 0x000fc80000002002 */
[----:B------:R-:W-:Y:S02]  /*3800*/  FFMA.RM R2, R2, R19, 12582913 ;  /* 0x4b40000102027423 */ /* 0x000fe40000004013 */
[----:B------:R-:W1:Y:S02]  /*3810*/  S2R R19, SR_CTAID.X ;  /* 0x0000000000137919 */ /* 0x000e640000002500 */
[C---:B------:R-:W-:Y:S01]  /*3820*/  FADD R16, R2.reuse, -12583039 ;  /* 0xcb40007f02107421 */ /* 0x040fe20000000000 */
[----:B------:R-:W-:-:S03]  /*3830*/  IMAD.SHL.U32 R2, R2, 0x800000, RZ ;  /* 0x0080000002027824 */ /* 0x000fc600078e00ff */
[----:B------:R-:W-:-:S04]  /*3840*/  FFMA R16, R7, 1.4426950216293334961, -R16 ;  /* 0x3fb8aa3b07107823 */ /* 0x000fc80000000810 */
[----:B------:R-:W-:Y:S01]  /*3850*/  FFMA R16, R7, 1.925963033500011079e-08, R16 ;  /* 0x32a5706007107823 */ /* 0x000fe20000000010 */
[----:B------:R-:W-:-:S03]  /*3860*/  IMAD.MOV.U32 R7, RZ, RZ, 0x4 ;  /* 0x00000004ff077424 */ /* 0x000fc600078e00ff */
[----:B0-----:R-:W0:Y:S01]  /*3870*/  MUFU.EX2 R5, R16 ;  /* 0x0000001000057308 */ /* 0x001e220000000800 */
[----:B------:R-:W-:-:S04]  /*3880*/  IMAD.WIDE R6, R4, R7, UR10 ;  /* 0x0000000a04067e25 */ /* 0x000fc8000f8e0207 */
[----:B0-----:R-:W-:Y:S01]  /*3890*/  FMUL R5, R2, R5 ;  /* 0x0000000502057220 */ /* 0x001fe20000400000 */
[----:B-1----:R-:W-:-:S04]  /*38a0*/  IMAD.WIDE.U32 R8, R19, 0x4, R8 ;  /* 0x0000000413087825 */ /* 0x002fc800078e0008 */
[----:B------:R0:W-:Y:S04]  /*38b0*/  ST.E desc[UR12][R14.64], R5 ;  /* 0x000000050e007985 */ /* 0x0001e8000c10190c */
[----:B------:R-:W2:Y:S04]  /*38c0*/  LD.E R6, desc[UR12][R6.64] ;  /* 0x0000000c06067980 */ /* 0x000ea8000c101900 */
[----:B------:R-:W2:Y:S01]  /*38d0*/  LD.E R13, desc[UR12][R8.64] ;  /* 0x0000000c080d7980 */ /* 0x000ea2000c101900 */
[----:B------:R-:W-:Y:S01]  /*38e0*/  BSSY.RECONVERGENT B0, `(.L_x_109) ;  /* 0x0000013000007945 */ /* 0x000fe20003800200 */
[----:B--2---:R-:W-:-:S13]  /*38f0*/  FSETP.GEU.AND P0, PT, R6, R13, PT ;  /* 0x0000000d0600720b */ /* 0x004fda0003f0e000 */
[----:B0-----:R-:W-:Y:S05]  /*3900*/  @P0 BRA `(.L_x_110) ;  /* 0x0000000000400947 */ /* 0x001fea0003800000 */
[----:B------:R-:W-:-:S05]  /*3910*/  IMAD.WIDE R10, R4, 0x4, R10 ;  /* 0x00000004040a7825 */ /* 0x000fca00078e020a */
[----:B------:R-:W2:Y:S02]  /*3920*/  LD.E R2, desc[UR12][R10.64] ;  /* 0x0000000c0a027980 */ /* 0x000ea4000c101900 */
[----:B--2---:R-:W-:-:S13]  /*3930*/  ISETP.NE.AND P0, PT, R2, RZ, PT ;  /* 0x000000ff0200720c */ /* 0x004fda0003f05270 */
[----:B------:R-:W-:Y:S05]  /*3940*/  @!P0 BRA `(.L_x_110) ;  /* 0x0000000000308947 */ /* 0x000fea0003800000 */
[----:B------:R-:W-:Y:S02]  /*3950*/  IMAD R4, R3, R0, RZ ;  /* 0x0000000003047224 */ /* 0x000fe400078e02ff */
[----:B------:R-:W-:-:S07]  /*3960*/  IMAD.MOV.U32 R5, RZ, RZ, RZ ;  /* 0x000000ffff057224 */ /* 0x000fce00078e00ff */
.L_x_111:
[----:B------:R-:W-:Y:S02]  /*3970*/  IMAD.IADD R2, R4, 0x1, R5 ;  /* 0x0000000104027824 */ /* 0x000fe400078e0205 */
[----:B------:R-:W-:-:S04]  /*3980*/  IMAD.MOV.U32 R3, RZ, RZ, 0x4 ;  /* 0x00000004ff037424 */ /* 0x000fc800078e00ff */
[----:B------:R-:W-:-:S05]  /*3990*/  IMAD.WIDE.U32 R2, R2, R3, UR14 ;  /* 0x0000000e02027e25 */ /* 0x000fca000f8e0003 */
[----:B------:R-:W2:Y:S02]  /*39a0*/  LD.E R7, desc[UR12][R2.64] ;  /* 0x0000000c02077980 */ /* 0x000ea4000c101900 */
[----:B--2---:R-:W-:-:S05]  /*39b0*/  FADD R7, R18, R7 ;  /* 0x0000000712077221 */ /* 0x004fca0000000000 */
[----:B------:R0:W-:Y:S04]  /*39c0*/  ST.E desc[UR12][R2.64], R7 ;  /* 0x0000000702007985 */ /* 0x0001e8000c10190c */
[----:B------:R-:W2:Y:S01]  /*39d0*/  LD.E R6, desc[UR12][R10.64] ;  /* 0x0000000c0a067980 */ /* 0x000ea2000c101900 */
[----:B------:R-:W-:-:S05]  /*39e0*/  VIADD R5, R5, 0x1 ;  /* 0x0000000105057836 */ /* 0x000fca0000000000 */
[----:B--2---:R-:W-:-:S13]  /*39f0*/  ISETP.GE.U32.AND P0, PT, R5, R6, PT ;  /* 0x000000060500720c */ /* 0x004fda0003f06070 */
[----:B0-----:R-:W-:Y:S05]  /*3a00*/  @!P0 BRA `(.L_x_111) ;  /* 0xfffffffc00d88947 */ /* 0x001fea000383ffff */
.L_x_110:
[----:B------:R-:W-:Y:S05]  /*3a10*/  BSYNC.RECONVERGENT B0 ;  /* 0x0000000000007941 */ /* 0x000fea0003800200 */
.L_x_109:
[----:B------:R-:W0:Y:S01]  /*3a20*/  I2F.U32.RP R2, UR22 ;  /* 0x0000001600027d06 */ /* 0x000e220008209000 */
[----:B------:R-:W-:Y:S01]  /*3a30*/  UIADD3 UR6, UPT, UPT, URZ, -UR22, URZ ;  /* 0x80000016ff067290 */ /* 0x000fe2000fffe0ff */
[----:B------:R-:W-:Y:S01]  /*3a40*/  UMOV UR4, URZ ;  /* 0x000000ff00047c82 */ /* 0x000fe20008000000 */
[----:B------:R-:W-:-:S05]  /*3a50*/  UISETP.NE.U32.AND UP1, UPT, UR22, URZ, UPT ;  /* 0x000000ff1600728c */ /* 0x000fca000bf25070 */
[----:B0-----:R-:W0:Y:S02]  /*3a60*/  MUFU.RCP R2, R2 ;  /* 0x0000000200027308 */ /* 0x001e240000001000 */
[----:B0-----:R-:W-:-:S06]  /*3a70*/  VIADD R3, R2, 0xffffffe ;  /* 0x0ffffffe02037836 */ /* 0x001fcc0000000000 */
[----:B------:R-:W0:Y:S02]  /*3a80*/  F2I.FTZ.U32.TRUNC.NTZ R3, R3 ;  /* 0x0000000300037305 */ /* 0x000e24000021f000 */
[----:B0-----:R-:W-:-:S13]  /*3a90*/  R2UR UR5, R3 ;  /* 0x00000000030572ca */ /* 0x001fda00000e0000 */
[----:B------:R-:W-:-:S04]  /*3aa0*/  UIMAD UR6, UR6, UR5, URZ ;  /* 0x00000005060672a4 */ /* 0x000fc8000f8e02ff */
[----:B------:R-:W-:-:S04]  /*3ab0*/  UIMAD.WIDE.U32 UR4, UR5, UR6, UR4 ;  /* 0x00000006050472a5 */ /* 0x000fc8000f8e0004 */
[----:B------:R-:W-:-:S04]  /*3ac0*/  UIMAD.WIDE.U32 UR4, UR5, UR23, URZ ;  /* 0x00000017050472a5 */ /* 0x000fc8000f8e00ff */
[----:B------:R-:W-:-:S04]  /*3ad0*/  UIADD3 UR5, UPT, UPT, -UR5, URZ, URZ ;  /* 0x000000ff05057290 */ /* 0x000fc8000fffe1ff */
[----:B------:R-:W-:-:S04]  /*3ae0*/  UIMAD UR4, UR22, UR5, UR23 ;  /* 0x00000005160472a4 */ /* 0x000fc8000f8e0217 */
[----:B------:R-:W-:-:S11]  /*3af0*/  UISETP.GE.U32.AND UP0, UPT, UR4, UR22, UPT ;  /* 0x000000160400728c */ /* 0x000fd6000bf06070 */
[----:B------:R-:W-:-:S04]  /*3b00*/  @UP0 UIADD3 UR4, UPT, UPT, -UR22, UR4, URZ ;  /* 0x0000000416040290 */ /* 0x000fc8000fffe1ff */
[----:B------:R-:W-:-:S11]  /*3b10*/  UISETP.GE.U32.AND UP0, UPT, UR4, UR22, UPT ;  /* 0x000000160400728c */ /* 0x000fd6000bf06070 */
[----:B------:R-:W-:Y:S02]  /*3b20*/  @UP0 UIADD3 UR4, UPT, UPT, -UR22, UR4, URZ ;  /* 0x0000000416040290 */ /* 0x000fe4000fffe1ff */
[----:B------:R-:W-:-:S06]  /*3b30*/  @!UP1 ULOP3.LUT UR4, URZ, UR22, URZ, 0x33, !UPT ;  /* 0x00000016ff049292 */ /* 0x000fcc000f8e33ff */
[----:B------:R-:W-:-:S13]  /*3b40*/  ISETP.NE.AND P0, PT, RZ, UR4, PT ;  /* 0x00000004ff007c0c */ /* 0x000fda000bf05270 */
[----:B------:R-:W-:Y:S05]  /*3b50*/  @P0 EXIT ;  /* 0x000000000000094d */ /* 0x000fea0003800000 */
[----:B------:R-:W-:Y:S01]  /*3b60*/  UISETP.NE.AND UP0, UPT, UR9, URZ, UPT ;  /* 0x000000ff0900728c */ /* 0x000fe2000bf05270 */
[----:B------:R-:W-:-:S08]  /*3b70*/  IMAD.MOV.U32 R6, RZ, RZ, RZ ;  /* 0x000000ffff067224 */ /* 0x000fd000078e00ff */
[----:B------:R-:W-:Y:S05]  /*3b80*/  BRA.U !UP0, `(.L_x_112) ;  /* 0x0000000908147547 */ /* 0x000fea000b800000 */
[----:B------:R-:W-:Y:S01]  /*3b90*/  UISETP.GE.U32.AND UP1, UPT, UR9, 0x10, UPT ;  /* 0x000000100900788c */ /* 0x000fe2000bf26070 */
[----:B------:R-:W-:Y:S01]  /*3ba0*/  IMAD.MOV.U32 R6, RZ, RZ, RZ ;  /* 0x000000ffff067224 */ /* 0x000fe200078e00ff */
[----:B------:R-:W-:Y:S01]  /*3bb0*/  ULOP3.LUT UR5, UR9, 0xf, URZ, 0xc0, !UPT ;  /* 0x0000000f09057892 */ /* 0x000fe2000f8ec0ff */
[----:B------:R-:W-:-:S03]  /*3bc0*/  UMOV UR4, URZ ;  /* 0x000000ff00047c82 */ /* 0x000fc60008000000 */
[----:B------:R-:W-:-:S03]  /*3bd0*/  UISETP.NE.AND UP0, UPT, UR5, URZ, UPT ;  /* 0x000000ff0500728c */ /* 0x000fc6000bf05270 */
[----:B------:R-:W-:Y:S08]  /*3be0*/  BRA.U !UP1, `(.L_x_113) ;  /* 0x0000000109f07547 */ /* 0x000ff0000b800000 */
[----:B------:R-:W-:Y:S01]  /*3bf0*/  UIADD3 UR7, UP1, UPT, UR10, 0x20, URZ ;  /* 0x000000200a077890 */ /* 0x000fe2000ff3e0ff */
[----:B------:R-:W-:Y:S01]  /*3c00*/  IMAD.MOV.U32 R6, RZ, RZ, RZ ;  /* 0x000000ffff067224 */ /* 0x000fe200078e00ff */
[----:B------:R-:W-:Y:S02]  /*3c10*/  ULOP3.LUT UR4, UR9, 0xfffffff0, URZ, 0xc0, !UPT ;  /* 0xfffffff009047892 */ /* 0x000fe4000f8ec0ff */
[----:B------:R-:W-:Y:S02]  /*3c20*/  UIADD3.X UR8, UPT, UPT, URZ, UR11, URZ, UP1, !UPT ;  /* 0x0000000bff087290 */ /* 0x000fe40008ffe4ff */
[----:B------:R-:W-:Y:S01]  /*3c30*/  IMAD.U32 R2, RZ, RZ, UR7 ;  /* 0x00000007ff027e24 */ /* 0x000fe2000f8e00ff */
[----:B------:R-:W-:-:S03]  /*3c40*/  UIADD3 UR6, UPT, UPT, -UR4, URZ, URZ ;  /* 0x000000ff04067290 */ /* 0x000fc6000fffe1ff */
[----:B------:R-:W-:-:S09]  /*3c50*/  IMAD.U32 R3, RZ, RZ, UR8 ;  /* 0x00000008ff037e24 */ /* 0x000fd2000f8e00ff */
.L_x_114:
[----:B------:R-:W2:Y:S04]  /*3c60*/  LD.E R5, desc[UR12][R2.64+-0x20] ;  /* 0xffffe00c02057980 */ /* 0x000ea8000c101900 */
[----:B------:R-:W3:Y:S04]  /*3c70*/  LD.E R10, desc[UR12][R2.64+-0x1c] ;  /* 0xffffe40c020a7980 */ /* 0x000ee8000c101900 */
[----:B------:R-:W4:Y:S04]  /*3c80*/  LD.E R12, desc[UR12][R2.64+-0x18] ;  /* 0xffffe80c020c7980 */ /* 0x000f28000c101900 */
[----:B------:R-:W5:Y:S04]  /*3c90*/  LD.E R14, desc[UR12][R2.64+-0x14] ;  /* 0xffffec0c020e7980 */ /* 0x000f68000c101900 */
        /* <DEDUP_REMOVED lines=11> */
[----:B------:R0:W5:Y:S01]  /*3d50*/  LD.E R4, desc[UR12][R2.64+0x1c] ;  /* 0x00001c0c02047980 */ /* 0x000162000c101900 */
[----:B------:R-:W-:-:S04]  /*3d60*/  UIADD3 UR6, UPT, UPT, UR6, 0x10, URZ ;  /* 0x0000001006067890 */ /* 0x000fc8000fffe0ff */
[----:B------:R-:W-:Y:S01]  /*3d70*/  UISETP.NE.AND UP1, UPT, UR6, URZ, UPT ;  /* 0x000000ff0600728c */ /* 0x000fe2000bf25270 */
[----:B0-----:R-:W-:-:S05]  /*3d80*/  IADD3 R2, P1, PT, R2, 0x40, RZ ;  /* 0x0000004002027810 */ /* 0x001fca0007f3e0ff */
[----:B------:R-:W-:Y:S01]  /*3d90*/  IMAD.X R3, RZ, RZ, R3, P1 ;  /* 0x000000ffff037224 */ /* 0x000fe200008e0603 */
[----:B--2---:R-:W-:-:S04]  /*3da0*/  FSETP.GT.AND P0, PT, R5, R6, PT ;  /* 0x000000060500720b */ /* 0x004fc80003f04000 */
[----:B------:R-:W-:-:S04]  /*3db0*/  FSEL R5, R5, R6, P0 ;  /* 0x0000000605057208 */ /* 0x000fc80000000000 */
[----:B---3--:R-:W-:-:S04]  /*3dc0*/  FSETP.GT.AND P0, PT, R10, R5, PT ;  /* 0x000000050a00720b */ /* 0x008fc80003f04000 */
[----:B------:R-:W-:-:S04]  /*3dd0*/  FSEL R5, R10, R5, P0 ;  /* 0x000000050a057208 */ /* 0x000fc80000000000 */
[----:B----4-:R-:W-:-:S04]  /*3de0*/  FSETP.GT.AND P0, PT, R12, R5, PT ;  /* 0x000000050c00720b */ /* 0x010fc80003f04000 */
[----:B------:R-:W-:-:S04]  /*3df0*/  FSEL R5, R12, R5, P0 ;  /* 0x000000050c057208 */ /* 0x000fc80000000000 */
[----:B-----5:R-:W-:-:S04]  /*3e00*/  FSETP.GT.AND P0, PT, R14, R5, PT ;  /* 0x000000050e00720b */ /* 0x020fc80003f04000 */
[----:B------:R-:W-:-:S04]  /*3e10*/  FSEL R5, R14, R5, P0 ;  /* 0x000000050e057208 */ /* 0x000fc80000000000 */
[----:B------:R-:W-:-:S04]  /*3e20*/  FSETP.GT.AND P0, PT, R16, R5, PT ;  /* 0x000000051000720b */ /* 0x000fc80003f04000 */
        /* <DEDUP_REMOVED lines=22> */
[----:B------:R-:W-:Y:S01]  /*3f90*/  FSEL R6, R4, R5, P0 ;  /* 0x0000000504067208 */ /* 0x000fe20000000000 */
[----:B------:R-:W-:Y:S08]  /*3fa0*/  BRA.U UP1, `(.L_x_114) ;  /* 0xfffffffd012c7547 */ /* 0x000ff0000b83ffff */
.L_x_113:
[----:B------:R-:W-:Y:S05]  /*3fb0*/  BRA.U !UP0, `(.L_x_112) ;  /* 0x0000000508087547 */ /* 0x000fea000b800000 */
[----:B------:R-:W-:Y:S02]  /*3fc0*/  UISETP.GE.U32.AND UP0, UPT, UR5, 0x8, UPT ;  /* 0x000000080500788c */ /* 0x000fe4000bf06070 */
[----:B------:R-:W-:-:S04]  /*3fd0*/  ULOP3.LUT UR7, UR9, 0x7, URZ, 0xc0, !UPT ;  /* 0x0000000709077892 */ /* 0x000fc8000f8ec0ff */
[----:B------:R-:W-:-:S03]  /*3fe0*/  UISETP.NE.AND UP1, UPT, UR7, URZ, UPT ;  /* 0x000000ff0700728c */ /* 0x000fc6000bf25270 */
[----:B------:R-:W-:Y:S08]  /*3ff0*/  BRA.U !UP0, `(.L_x_115) ;  /* 0x0000000108707547 */ /* 0x000ff0000b800000 */
[----:B------:R-:W-:-:S06]  /*4000*/  UIMAD.WIDE.U32 UR14, UR4, 0x4, UR10 ;  /* 0x00000004040e78a5 */ /* 0x000fcc000f8e000a */
[----:B------:R-:W-:Y:S02]  /*4010*/  IMAD.U32 R2, RZ, RZ, UR14 ;  /* 0x0000000eff027e24 */ /* 0x000fe4000f8e00ff */
[----:B------:R-:W-:-:S05]  /*4020*/  IMAD.U32 R3, RZ, RZ, UR15 ;  /* 0x0000000fff037e24 */ /* 0x000fca000f8e00ff */
[----:B------:R-:W2:Y:S04]  /*4030*/  LD.E R5, desc[UR12][R2.64] ;  /* 0x0000000c02057980 */ /* 0x000ea8000c101900 */
[----:B------:R-:W3:Y:S04]  /*4040*/  LD.E R4, desc[UR12][R2.64+0x4] ;  /* 0x0000040c02047980 */ /* 0x000ee8000c101900 */
[----:B------:R-:W4:Y:S04]  /*4050*/  LD.E R7, desc[UR12][R2.64+0x8] ;  /* 0x0000080c02077980 */ /* 0x000f28000c101900 */
[----:B------:R-:W5:Y:S04]  /*4060*/  LD.E R11, desc[UR12][R2.64+0xc] ;  /* 0x00000c0c020b7980 */ /* 0x000f68000c101900 */
[----:B------:R-:W5:Y:S04]  /*4070*/  LD.E R13, desc[UR12][R2.64+0x10] ;  /* 0x0000100c020d7980 */ /* 0x000f68000c101900 */
[----:B------:R-:W5:Y:S04]  /*4080*/  LD.E R15, desc[UR12][R2.64+0x14] ;  /* 0x0000140c020f7980 */ /* 0x000f68000c101900 */
[----:B------:R-:W5:Y:S04]  /*4090*/  LD.E R19, desc[UR12][R2.64+0x18] ;  /* 0x0000180c02137980 */ /* 0x000f68000c101900 */
[----:B------:R-:W5:Y:S01]  /*40a0*/  LD.E R21, desc[UR12][R2.64+0x1c] ;  /* 0x00001c0c02157980 */ /* 0x000f62000c101900 */
[----:B------:R-:W-:Y:S01]  /*40b0*/  UIADD3 UR4, UPT, UPT, UR4, 0x8, URZ ;  /* 0x0000000804047890 */ /* 0x000fe2000fffe0ff */
        /* <DEDUP_REMOVED lines=15> */
[----:B------:R-:W-:-:S09]  /*41b0*/  FSEL R6, R21, R4, P0 ;  /* 0x0000000415067208 */ /* 0x000fd20000000000 */
.L_x_115:
        /* <DEDUP_REMOVED lines=20> */
[----:B------:R-:W-:-:S09]  /*4300*/  FSEL R6, R11, R4, P0 ;  /* 0x000000040b067208 */ /* 0x000fd20000000000 */
.L_x_116:
[----:B------:R-:W-:Y:S05]  /*4310*/  BRA.U !UP1, `(.L_x_112) ;  /* 0x0000000109307547 */ /* 0x000fea000b800000 */
[----:B------:R-:W-:Y:S02]  /*4320*/  UIMAD.WIDE.U32 UR4, UR4, 0x4, UR10 ;  /* 0x00000004040478a5 */ /* 0x000fe4000f8e000a */
[----:B------:R-:W-:-:S12]  /*4330*/  UIADD3 UR6, UPT, UPT, -UR6, URZ, URZ ;  /* 0x000000ff06067290 */ /* 0x000fd8000fffe1ff */
.L_x_117:
[----:B------:R-:W-:Y:S02]  /*4340*/  IMAD.U32 R3, RZ, RZ, UR5 ;  /* 0x00000005ff037e24 */ /* 0x000fe4000f8e00ff */
[----:B------:R-:W-:-:S05]  /*4350*/  IMAD.U32 R2, RZ, RZ, UR4 ;  /* 0x00000004ff027e24 */ /* 0x000fca000f8e00ff */
[----:B------:R-:W2:Y:S01]  /*4360*/  LD.E R3, desc[UR12][R2.64] ;  /* 0x0000000c02037980 */ /* 0x000ea2000c101900 */
[----:B------:R-:W-:Y:S02]  /*4370*/  UIADD3 UR4, UP0, UPT, UR4, 0x4, URZ ;  /* 0x0000000404047890 */ /* 0x000fe4000ff1e0ff */
[----:B------:R-:W-:Y:S02]  /*4380*/  UIADD3 UR6, UPT, UPT, UR6, 0x1, URZ ;  /* 0x0000000106067890 */ /* 0x000fe4000fffe0ff */
[----:B------:R-:W-:Y:S02]  /*4390*/  UIADD3.X UR5, UPT, UPT, URZ, UR5, URZ, UP0, !UPT ;  /* 0x00000005ff057290 */ /* 0x000fe400087fe4ff */
[----:B------:R-:W-:Y:S01]  /*43a0*/  UISETP.NE.AND UP0, UPT, UR6, URZ, UPT ;  /* 0x000000ff0600728c */ /* 0x000fe2000bf05270 */
[----:B--2---:R-:W-:-:S04]  /*43b0*/  FSETP.GT.AND P0, PT, R3, R6, PT ;  /* 0x000000060300720b */ /* 0x004fc80003f04000 */
[----:B------:R-:W-:-:S04]  /*43c0*/  FSEL R6, R3, R6, P0 ;  /* 0x0000000603067208 */ /* 0x000fc80000000000 */
[----:B------:R-:W-:Y:S05]  /*43d0*/  BRA.U UP0, `(.L_x_117) ;  /* 0xfffffffd00d87547 */ /* 0x000fea000b83ffff */
.L_x_112:
[----:B------:R-:W-:-:S13]  /*43e0*/  ISETP.NE.AND P0, PT, R0, RZ, PT ;  /* 0x000000ff0000720c */ /* 0x000fda0003f05270 */
[----:B------:R-:W-:Y:S05]  /*43f0*/  @P0 EXIT ;  /* 0x000000000000094d */ /* 0x000fea0003800000 */
[----:B------:R-:W-:-:S05]  /*4400*/  FMUL R17, R17, R6 ;  /* 0x0000000611117220 */ /* 0x000fca0000400000 */
[----:B------:R-:W-:Y:S01]  /*4410*/  ST.E desc[UR12][R8.64], R17 ;  /* 0x0000001108007985 */ /* 0x000fe2000c10190c */
[----:B------:R-:W-:Y:S05]  /*4420*/  EXIT ;  /* 0x000000000000794d */ /* 0x000fea0003800000 */
        .weak           $__internal_1_$__cuda_sm3x_div_rn_noftz_f32_slowpath
        .type           $__internal_1_$__cuda_sm3x_div_rn_noftz_f32_slowpath,@function
        .size           $__internal_1_$__cuda_sm3x_div_rn_noftz_f32_slowpath,(.L_x_185 - $__internal_1_$__cuda_sm3x_div_rn_noftz_f32_slowpath)
$__internal_1_$__cuda_sm3x_div_rn_noftz_f32_slowpath:
[----:B------:R-:W-:Y:S01]  /*4430*/  SHF.R.U32.HI R23, RZ, 0x17, R7 ;  /* 0x00000017ff177819 */ /* 0x000fe20000011607 */
[----:B------:R-:W-:Y:S01]  /*4440*/  BSSY.RECONVERGENT B1, `(.L_x_118) ;  /* 0x0000062000017945 */ /* 0x000fe20003800200 */
[----:B------:R-:W-:Y:S02]  /*4450*/  SHF.R.U32.HI R25, RZ, 0x17, R2 ;  /* 0x00000017ff197819 */ /* 0x000fe40000011602 */
        /* <DEDUP_REMOVED lines=31> */
.L_x_119:
[----:B------:R-:W-:Y:S01]  /*4650*/  LEA R26, R23, 0xc0800000, 0x17 ;  /* 0xc0800000171a7811 */ /* 0x000fe200078eb8ff */
[----:B------:R-:W-:Y:S01]  /*4660*/  VIADD R27, R27, 0xffffff81 ;  /* 0xffffff811b1b7836 */ /* 0x000fe20000000000 */
[----:B------:R-:W-:Y:S03]  /*4670*/  BSSY.RECONVERGENT B2, `(.L_x_124) ;  /* 0x0000035000027945 */ /* 0x000fe60003800200 */
[----:B------:R-:W-:Y:S02]  /*4680*/  IMAD.IADD R28, R7, 0x1, -R26 ;  /* 0x00000001071c7824 */ /* 0x000fe400078e0a1a */
[C---:B------:R-:W-:Y:S02]  /*4690*/  IMAD R2, R27.reuse, -0x800000, R2 ;  /* 0xff8000001b027824 */ /* 0x040fe400078e0202 */
[----:B------:R0:W1:Y:S01]  /*46a0*/  MUFU.RCP R7, R28 ;  /* 0x0000001c00077308 */ /* 0x0000620000001000 */
[----:B------:R-:W-:Y:S01]  /*46b0*/  FADD.FTZ R29, -R28, -RZ ;  /* 0x800000ff1c1d7221 */ /* 0x000fe20000010100 */
[----:B0-----:R-:W-:-:S05]  /*46c0*/  IADD3 R28, PT, PT, R27, 0x7f, -R23 ;  /* 0x0000007f1b1c7810 */ /* 0x001fca0007ffe817 */
[----:B------:R-:W-:Y:S02]  /*46d0*/  IMAD.IADD R28, R28, 0x1, R25 ;  /* 0x000000011c1c7824 */ /* 0x000fe400078e0219 */
[----:B-1----:R-:W-:-:S04]  /*46e0*/  FFMA R26, R7, R29, 1 ;  /* 0x3f800000071a7423 */ /* 0x002fc8000000001d */
        /* <DEDUP_REMOVED lines=19> */
[-CC-:B------:R-:W-:Y:S01]  /*4820*/  FFMA.RZ R23, R7, R29.reuse, R26.reuse ;  /* 0x0000001d07177223 */ /* 0x180fe2000000c01a */
[C---:B------:R-:W-:Y:S01]  /*4830*/  VIADD R28, R27.reuse, 0x20 ;  /* 0x000000201b1c7836 */ /* 0x040fe20000000000 */
[C---:B------:R-:W-:Y:S02]  /*4840*/  ISETP.NE.AND P2, PT, R27.reuse, RZ, PT ;  /* 0x000000ff1b00720c */ /* 0x040fe40003f45270 */
[----:B------:R-:W-:Y:S02]  /*4850*/  ISETP.NE.AND P1, PT, R27, RZ, PT ;  /* 0x000000ff1b00720c */ /* 0x000fe40003f25270 */
[----:B------:R-:W-:Y:S01]  /*4860*/  LOP3.LUT R25, R23, 0x7fffff, RZ, 0xc0, !PT ;  /* 0x007fffff17197812 */ /* 0x000fe200078ec0ff */
[CCC-:B------:R-:W-:Y:S01]  /*4870*/  FFMA.RP R23, R7.reuse, R29.reuse, R26.reuse ;  /* 0x0000001d07177223 */ /* 0x1c0fe2000000801a */
[----:B------:R-:W-:Y:S01]  /*4880*/  FFMA.RM R26, R7, R29, R26 ;  /* 0x0000001d071a7223 */ /* 0x000fe2000000401a */
[----:B------:R-:W-:Y:S01]  /*4890*/  IMAD.MOV R7, RZ, RZ, -R27 ;  /* 0x000000ffff077224 */ /* 0x000fe200078e0a1b */
        /* <DEDUP_REMOVED lines=14> */
.L_x_126:
[----:B------:R-:W-:-:S04]  /*4980*/  LOP3.LUT R2, R2, 0x80000000, RZ, 0xc0, !PT ;  /* 0x8000000002027812 */ /* 0x000fc800078ec0ff */
[----:B------:R-:W-:Y:S01]  /*4990*/  LOP3.LUT R2, R2, 0x7f800000, RZ, 0xfc, !PT ;  /* 0x7f80000002027812 */ /* 0x000fe200078efcff */
[----:B------:R-:W-:Y:S06]  /*49a0*/  BRA `(.L_x_127) ;  /* 0x0000000000047947 */ /* 0x000fec0003800000 */
.L_x_125:
[----:B------:R-:W-:-:S07]  /*49b0*/  IMAD R2, R28, 0x800000, R2 ;  /* 0x008000001c027824 */ /* 0x000fce00078e0202 */
.L_x_127:
[----:B------:R-:W-:Y:S05]  /*49c0*/  BSYNC.RECONVERGENT B2 ;  /* 0x0000000000027941 */ /* 0x000fea0003800200 */
.L_x_124:
[----:B------:R-:W-:Y:S05]  /*49d0*/  BRA `(.L_x_128) ;  /* 0x0000000000207947 */ /* 0x000fea0003800000 */
.L_x_123:
[----:B------:R-:W-:-:S04]  /*49e0*/  LOP3.LUT R2, R7, 0x80000000, R2, 0x48, !PT ;  /* 0x8000000007027812 */ /* 0x000fc800078e4802 */
[----:B------:R-:W-:Y:S01]  /*49f0*/  LOP3.LUT R2, R2, 0x7f800000, RZ, 0xfc, !PT ;  /* 0x7f80000002027812 */ /* 0x000fe200078efcff */
[----:B------:R-:W-:Y:S06]  /*4a00*/  BRA `(.L_x_128) ;  /* 0x0000000000147947 */ /* 0x000fec0003800000 */
.L_x_122:
[----:B------:R-:W-:Y:S01]  /*4a10*/  LOP3.LUT R2, R7, 0x80000000, R2, 0x48, !PT ;  /* 0x8000000007027812 */ /* 0x000fe200078e4802 */
[----:B------:R-:W-:Y:S06]  /*4a20*/  BRA `(.L_x_128) ;  /* 0x00000000000c7947 */ /* 0x000fec0003800000 */
.L_x_121:
[----:B------:R-:W0:Y:S01]  /*4a30*/  MUFU.RSQ R2, -QNAN ;  /* 0xffc0000000027908 */ /* 0x000e220000001400 */
[----:B------:R-:W-:Y:S05]  /*4a40*/  BRA `(.L_x_128) ;  /* 0x0000000000047947 */ /* 0x000fea0003800000 */
.L_x_120:
[----:B------:R-:W-:-:S07]  /*4a50*/  FADD.FTZ R2, R2, R7 ;  /* 0x0000000702027221 */ /* 0x000fce0000010000 */
.L_x_128:
[----:B------:R-:W-:Y:S05]  /*4a60*/  BSYNC.RECONVERGENT B1 ;  /* 0x0000000000017941 */ /* 0x000fea0003800200 */
.L_x_118:
[----:B------:R-:W-:-:S04]  /*4a70*/  IMAD.MOV.U32 R25, RZ, RZ, 0x0 ;  /* 0x00000000ff197424 */ /* 0x000fc800078e00ff */
[----:B0-----:R-:W-:Y:S05]  /*4a80*/  RET.REL.NODEC R24 `(_Z7computeP4args) ;  /* 0xffffffb4185c7950 */ /* 0x001fea0003c3ffff */
.L_x_129:
        /* <DEDUP_REMOVED lines=15> */
.L_x_185:


//--------------------- .text._Z19generatePermanencesPfmfffP17curandStateXORWOW --------------------------
	.section	.text._Z19generatePermanencesPfmfffP17curandStateXORWOW,"ax",@progbits
	.align	128
        .global         _Z19generatePermanencesPfmfffP17curandStateXORWOW
        .type           _Z19generatePermanencesPfmfffP17curandStateXORWOW,@function
        .size           _Z19generatePermanencesPfmfffP17curandStateXORWOW,(.L_x_191 - _Z19generatePermanencesPfmfffP17curandStateXORWOW)
        .other          _Z19generatePermanencesPfmfffP17curandStateXORWOW,@"STO_CUDA_ENTRY STV_DEFAULT"
_Z19generatePermanencesPfmfffP17curandStateXORWOW:
.text._Z19generatePermanencesPfmfffP17curandStateXORWOW:
[----:B------:R-:W-:Y:S01]  /*0000*/  LDC R1, c[0x0][0x37c] ;  /* 0x0000df00ff017b82 */ /* 0x000fe20000000800 */
[----:B------:R-:W0:Y:S07]  /*0010*/  S2R R2, SR_TID.X ;  /* 0x0000000000027919 */ /* 0x000e2e0000002100 */
[----:B------:R-:W0:Y:S01]  /*0020*/  S2UR UR6, SR_CTAID.X ;  /* 0x00000000000679c3 */ /* 0x000e220000002500 */
[----:B------:R-:W1:Y:S01]  /*0030*/  LDCU.64 UR4, c[0x0][0x358] ;  /* 0x00006b00ff0477ac */ /* 0x000e620008000a00 */
[----:B------:R-:W2:Y:S06]  /*0040*/  LDCU UR7, c[0x0][0x390] ;  /* 0x00007200ff0777ac */ /* 0x000eac0008000800 */
[----:B------:R-:W0:Y:S08]  /*0050*/  LDC R5, c[0x0][0x360] ;  /* 0x0000d800ff057b82 */ /* 0x000e300000000800 */
[----:B------:R-:W3:Y:S01]  /*0060*/  LDC.64 R6, c[0x0][0x3a0] ;  /* 0x0000e800ff067b82 */ /* 0x000ee20000000a00 */
[----:B0-----:R-:W-:-:S04]  /*0070*/  IMAD R5, R5, UR6, R2 ;  /* 0x0000000605057c24 */ /* 0x001fc8000f8e0202 */
[----:B---3--:R-:W-:-:S05]  /*0080*/  IMAD.WIDE.U32 R6, R5, 0x30, R6 ;  /* 0x0000003005067825 */ /* 0x008fca00078e0006 */
[----:B-1----:R-:W3:Y:S04]  /*0090*/  LDG.E.64 R4, desc[UR4][R6.64] ;  /* 0x0000000406047981 */ /* 0x002ee8000c1e1b00 */
[----:B------:R-:W4:Y:S04]  /*00a0*/  LDG.E R8, desc[UR4][R6.64+0x14] ;  /* 0x0000140406087981 */ /* 0x000f28000c1e1900 */
[----:B------:R0:W5:Y:S01]  /*00b0*/  LDG.E R0, desc[UR4][R6.64+0x8] ;  /* 0x0000080406007981 */ /* 0x000162000c1e1900 */
[----:B------:R-:W-:Y:S01]  /*00c0*/  BSSY.RECONVERGENT B0, `(.L_x_130) ;  /* 0x0000026000007945 */ /* 0x000fe20003800200 */
[----:B---3--:R-:W-:-:S04]  /*00d0*/  SHF.R.U32.HI R10, RZ, 0x2, R5 ;  /* 0x00000002ff0a7819 */ /* 0x008fc80000011605 */
[----:B------:R-:W-:Y:S01]  /*00e0*/  LOP3.LUT R10, R10, R5, RZ, 0x3c, !PT ;  /* 0x000000050a0a7212 */ /* 0x000fe200078e3cff */
[----:B----4-:R-:W-:-:S04]  /*00f0*/  IMAD.SHL.U32 R5, R8, 0x10, RZ ;  /* 0x0000001008057824 */ /* 0x010fc800078e00ff */
[----:B------:R-:W-:-:S05]  /*0100*/  IMAD.SHL.U32 R9, R10, 0x2, RZ ;  /* 0x000000020a097824 */ /* 0x000fca00078e00ff */
[----:B------:R-:W-:Y:S01]  /*0110*/  LOP3.LUT R5, R8, R5, R9, 0x96, !PT ;  /* 0x0000000508057212 */ /* 0x000fe200078e9609 */
[----:B------:R-:W-:-:S03]  /*0120*/  IMAD.MOV.U32 R9, RZ, RZ, 0x2f800000 ;  /* 0x2f800000ff097424 */ /* 0x000fc600078e00ff */
[----:B------:R-:W-:-:S04]  /*0130*/  LOP3.LUT R5, R5, R10, RZ, 0x3c, !PT ;  /* 0x0000000a05057212 */ /* 0x000fc800078e3cff */
[----:B------:R-:W-:-:S04]  /*0140*/  IADD3 R8, PT, PT, R4, 0x587c5, R5 ;  /* 0x000587c504087810 */ /* 0x000fc80007ffe005 */
[----:B------:R-:W-:-:S05]  /*0150*/  I2FP.F32.U32 R8, R8 ;  /* 0x0000000800087245 */ /* 0x000fca0000201000 */
[----:B------:R-:W-:-:S05]  /*0160*/  FFMA R8, R8, R9, 1.1641532182693481445e-10 ;  /* 0x2f00000008087423 */ /* 0x000fca0000000009 */
[----:B--2---:R-:W-:-:S13]  /*0170*/  FSETP.GTU.AND P0, PT, R8, UR7, PT ;  /* 0x0000000708007c0b */ /* 0x004fda000bf0c000 */
[----:B0-----:R-:W-:Y:S05]  /*0180*/  @P0 BRA `(.L_x_131) ;  /* 0x0000000000380947 */ /* 0x001fea0003800000 */
[----:B-----5:R-:W-:Y:S01]  /*0190*/  SHF.R.U32.HI R7, RZ, 0x2, R0 ;  /* 0x00000002ff077819 */ /* 0x020fe20000011600 */
[----:B------:R-:W0:Y:S01]  /*01a0*/  LDC R11, c[0x0][0x394] ;  /* 0x0000e500ff0b7b82 */ /* 0x000e220000000800 */
[----:B------:R-:W0:Y:S02]  /*01b0*/  LDCU UR7, c[0x0][0x398] ;  /* 0x00007300ff0777ac */ /* 0x000e240008000800 */
[----:B------:R-:W-:Y:S01]  /*01c0*/  LOP3.LUT R7, R7, R0, RZ, 0x3c, !PT ;  /* 0x0000000007077212 */ /* 0x000fe200078e3cff */
[----:B------:R-:W-:-:S04]  /*01d0*/  IMAD.SHL.U32 R0, R5, 0x10, RZ ;  /* 0x0000001005007824 */ /* 0x000fc800078e00ff */
[----:B------:R-:W-:-:S05]  /*01e0*/  IMAD.SHL.U32 R6, R7, 0x2, RZ ;  /* 0x0000000207067824 */ /* 0x000fca00078e00ff */
[----:B------:R-:W-:-:S04]  /*01f0*/  LOP3.LUT R0, R7, R6, R0, 0x96, !PT ;  /* 0x0000000607007212 */ /* 0x000fc800078e9600 */
[----:B------:R-:W-:-:S04]  /*0200*/  LOP3.LUT R5, R0, R5, RZ, 0x3c, !PT ;  /* 0x0000000500057212 */ /* 0x000fc800078e3cff */
[----:B------:R-:W-:Y:S01]  /*0210*/  IADD3 R5, PT, PT, R4, 0xb0f8a, R5 ;  /* 0x000b0f8a04057810 */ /* 0x000fe20007ffe005 */
[----:B0-----:R-:W-:-:S03]  /*0220*/  FADD R0, -R11, UR7 ;  /* 0x000000070b007e21 */ /* 0x001fc60008000100 */
[----:B------:R-:W-:-:S05]  /*0230*/  I2FP.F32.U32 R5, R5 ;  /* 0x0000000500057245 */ /* 0x000fca0000201000 */
[----:B------:R-:W-:-:S04]  /*0240*/  FFMA R5, R5, R9, 1.1641532182693481445e-10 ;  /* 0x2f00000005057423 */ /* 0x000fc80000000009 */
[----:B------:R-:W-:Y:S01]  /*0250*/  FFMA R7, R0, R5, R11 ;  /* 0x0000000500077223 */ /* 0x000fe2000000000b */
[----:B------:R-:W-:Y:S06]  /*0260*/  BRA `(.L_x_132) ;  /* 0x00000000002c7947 */ /* 0x000fec0003800000 */
.L_x_131:
[----:B-----5:R-:W-:Y:S01]  /*0270*/  SHF.R.U32.HI R7, RZ, 0x2, R0 ;  /* 0x00000002ff077819 */ /* 0x020fe20000011600 */
[----:B------:R-:W0:Y:S03]  /*0280*/  LDCU UR7, c[0x0][0x394] ;  /* 0x00007280ff0777ac */ /* 0x000e260008000800 */
[----:B------:R-:W-:Y:S01]  /*0290*/  LOP3.LUT R7, R7, R0, RZ, 0x3c, !PT ;  /* 0x0000000007077212 */ /* 0x000fe200078e3cff */
[----:B------:R-:W-:-:S04]  /*02a0*/  IMAD.SHL.U32 R0, R5, 0x10, RZ ;  /* 0x0000001005007824 */ /* 0x000fc800078e00ff */
[----:B------:R-:W-:-:S05]  /*02b0*/  IMAD.SHL.U32 R6, R7, 0x2, RZ ;  /* 0x0000000207067824 */ /* 0x000fca00078e00ff */
[----:B------:R-:W-:-:S04]  /*02c0*/  LOP3.LUT R0, R7, R6, R0, 0x96, !PT ;  /* 0x0000000607007212 */ /* 0x000fc800078e9600 */
[----:B------:R-:W-:-:S04]  /*02d0*/  LOP3.LUT R5, R0, R5, RZ, 0x3c, !PT ;  /* 0x0000000500057212 */ /* 0x000fc800078e3cff */
[----:B------:R-:W-:-:S04]  /*02e0*/  IADD3 R5, PT, PT, R4, 0xb0f8a, R5 ;  /* 0x000b0f8a04057810 */ /* 0x000fc80007ffe005 */
[----:B------:R-:W-:-:S05]  /*02f0*/  I2FP.F32.U32 R0, R5 ;  /* 0x0000000500007245 */ /* 0x000fca0000201000 */
[----:B------:R-:W-:-:S04]  /*0300*/  FFMA R0, R0, R9, 1.1641532182693481445e-10 ;  /* 0x2f00000000007423 */ /* 0x000fc80000000009 */
[----:B0-----:R-:W-:-:S07]  /*0310*/  FMUL R7, R0, UR7 ;  /* 0x0000000700077c20 */ /* 0x001fce0008400000 */
.L_x_132:
[----:B------:R-:W-:Y:S05]  /*0320*/  BSYNC.RECONVERGENT B0 ;  /* 0x0000000000007941 */ /* 0x000fea0003800200 */
.L_x_130:
[----:B------:R-:W0:Y:S01]  /*0330*/  LDC.64 R4, c[0x0][0x388] ;  /* 0x0000e200ff047b82 */ /* 0x000e220000000a00 */
[----:B------:R-:W-:-:S07]  /*0340*/  IMAD.MOV.U32 R3, RZ, RZ, RZ ;  /* 0x000000ffff037224 */ /* 0x000fce00078e00ff */
[----:B------:R-:W1:Y:S01]  /*0350*/  LDC.64 R8, c[0x0][0x380] ;  /* 0x0000e000ff087b82 */ /* 0x000e620000000a00 */
[----:B0-----:R-:W-:-:S04]  /*0360*/  IMAD.WIDE.U32 R2, R4, UR6, R2 ;  /* 0x0000000604027c25 */ /* 0x001fc8000f8e0002 */
[----:B------:R-:W-:Y:S01]  /*0370*/  IMAD R0, R5, UR6, R3 ;  /* 0x0000000605007c24 */ /* 0x000fe2000f8e0203 */
[----:B-1----:R-:W-:-:S04]  /*0380*/  LEA R4, P0, R2, R8, 0x2 ;  /* 0x0000000802047211 */ /* 0x002fc800078010ff */
[----:B------:R-:W-:-:S05]  /*0390*/  LEA.HI.X R5, R2, R9, R0, 0x2, P0 ;  /* 0x0000000902057211 */ /* 0x000fca00000f1400 */
[----:B------:R-:W-:Y:S01]  /*03a0*/  STG.E desc[UR4][R4.64], R7 ;  /* 0x0000000704007986 */ /* 0x000fe2000c101904 */
[----:B------:R-:W-:Y:S05]  /*03b0*/  EXIT ;  /* 0x000000000000794d */ /* 0x000fea0003800000 */
.L_x_133:
        /* <DEDUP_REMOVED lines=12> */
.L_x_191:


//--------------------- .text._Z22generatePotentialPoolsPjmjS_P17curandStateXORWOWj --------------------------
	.section	.text._Z22generatePotentialPoolsPjmjS_P17curandStateXORWOWj,"ax",@progbits
	.align	128
        .global         _Z22generatePotentialPoolsPjmjS_P17curandStateXORWOWj
        .type           _Z22generatePotentialPoolsPjmjS_P17curandStateXORWOWj,@function
        .size           _Z22generatePotentialPoolsPjmjS_P17curandStateXORWOWj,(.L_x_192 - _Z22generatePotentialPoolsPjmjS_P17curandStateXORWOWj)
        .other          _Z22generatePotentialPoolsPjmjS_P17curandStateXORWOWj,@"STO_CUDA_ENTRY STV_DEFAULT"
_Z22generatePotentialPoolsPjmjS_P17curandStateXORWOWj:
.text._Z22generatePotentialPoolsPjmjS_P17curandStateXORWOWj:
[----:B------:R-:W-:Y:S01]  /*0000*/  LDC R1, c[0x0][0x37c] ;  /* 0x0000df00ff017b82 */ /* 0x000fe20000000800 */
[----:B------:R-:W0:Y:S07]  /*0010*/  S2R R2, SR_TID.X ;  /* 0x0000000000027919 */ /* 0x000e2e0000002100 */
[----:B------:R-:W0:Y:S01]  /*0020*/  LDC.64 R14, c[0x0][0x398] ;  /* 0x0000e600ff0e7b82 */ /* 0x000e220000000a00 */
[----:B------:R-:W1:Y:S01]  /*0030*/  LDCU.64 UR6, c[0x0][0x358] ;  /* 0x00006b00ff0677ac */ /* 0x000e620008000a00 */
[----:B------:R-:W2:Y:S01]  /*0040*/  S2R R5, SR_CTAID.X ;  /* 0x0000000000057919 */ /* 0x000ea20000002500 */
[----:B------:R-:W2:Y:S05]  /*0050*/  LDCU UR8, c[0x0][0x360] ;  /* 0x00006c00ff0877ac */ /* 0x000eaa0008000800 */
[----:B------:R-:W3:Y:S01]  /*0060*/  LDC.64 R12, c[0x0][0x3a0] ;  /* 0x0000e800ff0c7b82 */ /* 0x000ee20000000a00 */
[----:B------:R-:W4:Y:S01]  /*0070*/  LDCU UR9, c[0x0][0x3a8] ;  /* 0x00007500ff0977ac */ /* 0x000f220008000800 */
[----:B0-----:R-:W-:-:S06]  /*0080*/  IMAD.WIDE.U32 R14, R2, 0x4, R14 ;  /* 0x00000004020e7825 */ /* 0x001fcc00078e000e */
[----:B-1----:R-:W4:Y:S01]  /*0090*/  LDG.E R15, desc[UR6][R14.64] ;  /* 0x000000060e0f7981 */ /* 0x002f22000c1e1900 */
[----:B--2---:R-:W-:-:S04]  /*00a0*/  IMAD R7, R5, UR8, R2 ;  /* 0x0000000805077c24 */ /* 0x004fc8000f8e0202 */
[----:B---3--:R-:W-:-:S05]  /*00b0*/  IMAD.WIDE.U32 R12, R7, 0x30, R12 ;  /* 0x00000030070c7825 */ /* 0x008fca00078e000c */
[----:B------:R0:W5:Y:S04]  /*00c0*/  LDG.E.64 R6, desc[UR6][R12.64] ;  /* 0x000000060c067981 */ /* 0x000168000c1e1b00 */
[----:B------:R0:W5:Y:S04]  /*00d0*/  LDG.E.64 R8, desc[UR6][R12.64+0x8] ;  /* 0x000008060c087981 */ /* 0x000168000c1e1b00 */
[----:B------:R0:W5:Y:S01]  /*00e0*/  LDG.E.64 R10, desc[UR6][R12.64+0x10] ;  /* 0x000010060c0a7981 */ /* 0x000162000c1e1b00 */
[----:B------:R-:W1:Y:S01]  /*00f0*/  S2UR UR5, SR_CgaCtaId ;  /* 0x00000000000579c3 */ /* 0x000e620000008800 */
[----:B------:R-:W-:Y:S01]  /*0100*/  UMOV UR4, 0x400 ;  /* 0x0000040000047882 */ /* 0x000fe20000000000 */
[----:B----4-:R-:W-:Y:S01]  /*0110*/  IADD3 R4, PT, PT, -R2, UR9, RZ ;  /* 0x0000000902047c10 */ /* 0x010fe2000fffe1ff */
[----:B------:R-:W-:Y:S03]  /*0120*/  BSSY.RECONVERGENT B0, `(.L_x_134) ;  /* 0x0000020000007945 */ /* 0x000fe60003800200 */
[----:B------:R-:W-:Y:S01]  /*0130*/  ISETP.LE.U32.AND P0, PT, R4, UR8, PT ;  /* 0x0000000804007c0c */ /* 0x000fe2000bf03070 */
[----:B-1----:R-:W-:-:S06]  /*0140*/  ULEA UR4, UR5, UR4, 0x18 ;  /* 0x0000000405047291 */ /* 0x002fcc000f8ec0ff */
[----:B------:R-:W-:-:S05]  /*0150*/  LEA R0, R2, UR4, 0x2 ;  /* 0x0000000402007c11 */ /* 0x000fca000f8e10ff */
[----:B------:R0:W-:Y:S01]  /*0160*/  STS [R0], R15 ;  /* 0x0000000f00007388 */ /* 0x0001e20000000800 */
[----:B------:R-:W-:Y:S05]  /*0170*/  @P0 BRA `(.L_x_135) ;  /* 0x0000000000680947 */ /* 0x000fea0003800000 */
[----:B0-----:R-:W-:-:S07]  /*0180*/  IMAD.U32 R15, RZ, RZ, UR8 ;  /* 0x00000008ff0f7e24 */ /* 0x001fce000f8e00ff */
.L_x_136:
[----:B-----5:R-:W-:Y:S01]  /*0190*/  SHF.R.U32.HI R12, RZ, 0x2, R7 ;  /* 0x00000002ff0c7819 */ /* 0x020fe20000011607 */
[----:B------:R-:W-:Y:S02]  /*01a0*/  IMAD.SHL.U32 R14, R11, 0x10, RZ ;  /* 0x000000100b0e7824 */ /* 0x000fe400078e00ff */
[----:B------:R-:W-:Y:S01]  /*01b0*/  VIADD R6, R6, 0x587c5 ;  /* 0x000587c506067836 */ /* 0x000fe20000000000 */
[----:B------:R-:W-:-:S05]  /*01c0*/  LOP3.LUT R12, R12, R7, RZ, 0x3c, !PT ;  /* 0x000000070c0c7212 */ /* 0x000fca00078e3cff */
[----:B------:R-:W-:-:S05]  /*01d0*/  IMAD.SHL.U32 R7, R12, 0x2, RZ ;  /* 0x000000020c077824 */ /* 0x000fca00078e00ff */
[----:B------:R-:W-:-:S04]  /*01e0*/  LOP3.LUT R7, R11, R14, R7, 0x96, !PT ;  /* 0x0000000e0b077212 */ /* 0x000fc800078e9607 */
[----:B------:R-:W-:Y:S01]  /*01f0*/  LOP3.LUT R17, R7, R12, RZ, 0x3c, !PT ;  /* 0x0000000c07117212 */ /* 0x000fe200078e3cff */
[----:B------:R-:W-:-:S03]  /*0200*/  IMAD.MOV.U32 R12, RZ, RZ, 0x2f800000 ;  /* 0x2f800000ff0c7424 */ /* 0x000fc600078e00ff */
[----:B------:R-:W-:-:S04]  /*0210*/  IADD3 R7, PT, PT, R17, R6, RZ ;  /* 0x0000000611077210 */ /* 0x000fc80007ffe0ff */
[----:B------:R-:W-:-:S05]  /*0220*/  I2FP.F32.U32 R7, R7 ;  /* 0x0000000700077245 */ /* 0x000fca0000201000 */
[----:B------:R-:W-:-:S05]  /*0230*/  FFMA R7, R7, R12, 1.1641532182693481445e-10 ;  /* 0x2f00000007077423 */ /* 0x000fca000000000c */
[----:B------:R-:W-:-:S13]  /*0240*/  FSETP.GEU.AND P0, PT, R7, 0.5, PT ;  /* 0x3f0000000700780b */ /* 0x000fda0003f0e000 */
[----:B------:R-:W0:Y:S01]  /*0250*/  @!P0 LDC.64 R12, c[0x0][0x398] ;  /* 0x0000e600ff0c8b82 */ /* 0x000e220000000a00 */
[----:B------:R-:W-:-:S04]  /*0260*/  @!P0 IMAD.IADD R7, R2, 0x1, R15 ;  /* 0x0000000102078824 */ /* 0x000fc800078e020f */
[----:B0-----:R-:W-:-:S06]  /*0270*/  @!P0 IMAD.WIDE.U32 R12, R7, 0x4, R12 ;  /* 0x00000004070c8825 */ /* 0x001fcc00078e000c */
[----:B------:R-:W2:Y:S01]  /*0280*/  @!P0 LDG.E R13, desc[UR6][R12.64] ;  /* 0x000000060c0d8981 */ /* 0x000ea2000c1e1900 */
[----:B------:R-:W-:Y:S01]  /*0290*/  VIADD R15, R15, UR8 ;  /* 0x000000080f0f7c36 */ /* 0x000fe20008000000 */
[----:B------:R-:W-:Y:S01]  /*02a0*/  MOV R7, R8 ;  /* 0x0000000800077202 */ /* 0x000fe20000000f00 */
[----:B------:R-:W-:Y:S02]  /*02b0*/  IMAD.MOV.U32 R8, RZ, RZ, R9 ;  /* 0x000000ffff087224 */ /* 0x000fe400078e0009 */
[----:B------:R-:W-:Y:S02]  /*02c0*/  IMAD.MOV.U32 R9, RZ, RZ, R10 ;  /* 0x000000ffff097224 */ /* 0x000fe400078e000a */
[----:B------:R-:W-:Y:S01]  /*02d0*/  IMAD.MOV.U32 R10, RZ, RZ, R11 ;  /* 0x000000ffff0a7224 */ /* 0x000fe200078e000b */
[----:B------:R-:W-:Y:S01]  /*02e0*/  MOV R11, R17 ;  /* 0x00000011000b7202 */ /* 0x000fe20000000f00 */
[----:B--2---:R1:W-:Y:S01]  /*02f0*/  @!P0 STS [R0], R13 ;  /* 0x0000000d00008388 */ /* 0x0043e20000000800 */
[----:B------:R-:W-:-:S13]  /*0300*/  ISETP.GE.U32.AND P0, PT, R15, R4, PT ;  /* 0x000000040f00720c */ /* 0x000fda0003f06070 */
[----:B-1----:R-:W-:Y:S05]  /*0310*/  @!P0 BRA `(.L_x_136) ;  /* 0xfffffffc009c8947 */ /* 0x002fea000383ffff */
.L_x_135:
[----:B------:R-:W-:Y:S05]  /*0320*/  BSYNC.RECONVERGENT B0 ;  /* 0x0000000000007941 */ /* 0x000fea0003800200 */
.L_x_134:
[----:B------:R-:W-:Y:S01]  /*0330*/  BAR.SYNC.DEFER_BLOCKING 0x0 ;  /* 0x0000000000007b1d */ /* 0x000fe20000010000 */
[----:B------:R-:W-:-:S09]  /*0340*/  UISETP.GE.U32.AND UP0, UPT, UR8, 0x400, UPT ;  /* 0x000004000800788c */ /* 0x000fd2000bf06070 */
[----:B------:R-:W-:Y:S05]  /*0350*/  BRA.U !UP0, `(.L_x_137) ;  /* 0x0000000108887547 */ /* 0x000fea000b800000 */
[----:B------:R-:W-:Y:S01]  /*0360*/  ISETP.GT.U32.AND P0, PT, R2, 0x1ff, PT ;  /* 0x000001ff0200780c */ /* 0x000fe20003f04070 */
[----:B------:R-:W-:Y:S01]  /*0370*/  BSSY.RECONVERGENT B0, `(.L_x_138) ;  /* 0x000001a000007945 */ /* 0x000fe20003800200 */
[----:B0----5:R-:W-:Y:S01]  /*0380*/  IMAD.MOV.U32 R13, RZ, RZ, R11 ;  /* 0x000000ffff0d7224 */ /* 0x021fe200078e000b */
[----:B------:R-:W-:Y:S01]  /*0390*/  MOV R14, R8 ;  /* 0x00000008000e7202 */ /* 0x000fe20000000f00 */
[----:B------:R-:W-:Y:S02]  /*03a0*/  IMAD.MOV.U32 R4, RZ, RZ, R10 ;  /* 0x000000ffff047224 */ /* 0x000fe400078e000a */
[----:B------:R-:W-:-:S07]  /*03b0*/  IMAD.MOV.U32 R12, RZ, RZ, R9 ;  /* 0x000000ffff0c7224 */ /* 0x000fce00078e0009 */
[----:B------:R-:W-:Y:S05]  /*03c0*/  @P0 BRA `(.L_x_139) ;  /* 0x0000000000500947 */ /* 0x000fea0003800000 */
[----:B------:R-:W-:Y:S01]  /*03d0*/  SHF.R.U32.HI R4, RZ, 0x2, R7 ;  /* 0x00000002ff047819 */ /* 0x000fe20000011607 */
[----:B------:R-:W-:Y:S01]  /*03e0*/  IMAD.SHL.U32 R12, R11, 0x10, RZ ;  /* 0x000000100b0c7824 */ /* 0x000fe200078e00ff */
[----:B------:R-:W-:Y:S01]  /*03f0*/  MOV R14, R9 ;  /* 0x00000009000e7202 */ /* 0x000fe20000000f00 */
[----:B------:R-:W-:Y:S01]  /*0400*/  VIADD R6, R6, 0x587c5 ;  /* 0x000587c506067836 */ /* 0x000fe20000000000 */
[----:B------:R-:W-:-:S05]  /*0410*/  LOP3.LUT R4, R4, R7, RZ, 0x3c, !PT ;  /* 0x0000000704047212 */ /* 0x000fca00078e3cff */
[----:B------:R-:W-:-:S05]  /*0420*/  IMAD.SHL.U32 R7, R4, 0x2, RZ ;  /* 0x0000000204077824 */ /* 0x000fca00078e00ff */
[----:B------:R-:W-:Y:S01]  /*0430*/  LOP3.LUT R7, R11, R12, R7, 0x96, !PT ;  /* 0x0000000c0b077212 */ /* 0x000fe200078e9607 */
[----:B------:R-:W-:-:S03]  /*0440*/  IMAD.MOV.U32 R12, RZ, RZ, R10 ;  /* 0x000000ffff0c7224 */ /* 0x000fc600078e000a */
[----:B------:R-:W-:Y:S01]  /*0450*/  LOP3.LUT R13, R7, R4, RZ, 0x3c, !PT ;  /* 0x00000004070d7212 */ /* 0x000fe200078e3cff */
[----:B------:R-:W-:-:S03]  /*0460*/  IMAD.MOV.U32 R7, RZ, RZ, 0x2f800000 ;  /* 0x2f800000ff077424 */ /* 0x000fc600078e00ff */
[----:B------:R-:W-:-:S04]  /*0470*/  IADD3 R4, PT, PT, R13, R6, RZ ;  /* 0x000000060d047210 */ /* 0x000fc80007ffe0ff */
[----:B------:R-:W-:-:S05]  /*0480*/  I2FP.F32.U32 R4, R4 ;  /* 0x0000000400047245 */ /* 0x000fca0000201000 */
[----:B------:R-:W-:Y:S01]  /*0490*/  FFMA R4, R4, R7, 1.1641532182693481445e-10 ;  /* 0x2f00000004047423 */ /* 0x000fe20000000007 */
[----:B------:R-:W-:-:S04]  /*04a0*/  IMAD.MOV.U32 R7, RZ, RZ, R8 ;  /* 0x000000ffff077224 */ /* 0x000fc800078e0008 */
[----:B------:R-:W-:Y:S01]  /*04b0*/  FSETP.GEU.AND P0, PT, R4, 0.5, PT ;  /* 0x3f0000000400780b */ /* 0x000fe20003f0e000 */
[----:B------:R-:W-:-:S12]  /*04c0*/  IMAD.MOV.U32 R4, RZ, RZ, R11 ;  /* 0x000000ffff047224 */ /* 0x000fd800078e000b */
[----:B------:R-:W-:Y:S04]  /*04d0*/  @!P0 LDS R15, [R0] ;  /* 0x00000000000f8984 */ /* 0x000fe80000000800 */
[----:B------:R-:W0:Y:S04]  /*04e0*/  @!P0 LDS R17, [R0+0x800] ;  /* 0x0008000000118984 */ /* 0x000e280000000800 */
[----:B0-----:R0:W-:Y:S04]  /*04f0*/  @!P0 STS [R0], R17 ;  /* 0x0000001100008388 */ /* 0x0011e80000000800 */
[----:B------:R0:W-:Y:S02]  /*0500*/  @!P0 STS [R0+0x800], R15 ;  /* 0x0008000f00008388 */ /* 0x0001e40000000800 */
.L_x_139:
[----:B------:R-:W-:Y:S05]  /*0510*/  BSYNC.RECONVERGENT B0 ;  /* 0x0000000000007941 */ /* 0x000fea0003800200 */
.L_x_138:
[----:B------:R-:W-:Y:S01]  /*0520*/  BAR.SYNC.DEFER_BLOCKING 0x0 ;  /* 0x0000000000007b1d */ /* 0x000fe20000010000 */
[----:B------:R-:W-:Y:S01]  /*0530*/  IMAD.MOV.U32 R11, RZ, RZ, R13 ;  /* 0x000000ffff0b7224 */ /* 0x000fe200078e000d */
[----:B------:R-:W-:Y:S01]  /*0540*/  MOV R9, R12 ;  /* 0x0000000c00097202 */ /* 0x000fe20000000f00 */
[----:B------:R-:W-:Y:S02]  /*0550*/  IMAD.MOV.U32 R10, RZ, RZ, R4 ;  /* 0x000000ffff0a7224 */ /* 0x000fe400078e0004 */
[----:B------:R-:W-:Y:S01]  /*0560*/  IMAD.MOV.U32 R8, RZ, RZ, R14 ;  /* 0x000000ffff087224 */ /* 0x000fe200078e000e */
[----:B------:R-:W-:Y:S06]  /*0570*/  BRA `(.L_x_140) ;  /* 0x0000000000187947 */ /* 0x000fec0003800000 */
.L_x_137:
[----:B------:R-:W-:-:S09]  /*0580*/  UISETP.GE.U32.AND UP0, UPT, UR8, 0x200, UPT ;  /* 0x000002000800788c */ /* 0x000fd2000bf06070 */
[----:B------:R-:W-:Y:S05]  /*0590*/  BRA.U !UP0, `(.L_x_141) ;  /* 0x0000000108787547 */ /* 0x000fea000b800000 */
[----:B-----5:R-:W-:Y:S01]  /*05a0*/  IMAD.MOV.U32 R14, RZ, RZ, R8 ;  /* 0x000000ffff0e7224 */ /* 0x020fe200078e0008 */
[----:B------:R-:W-:Y:S01]  /*05b0*/  MOV R4, R10 ;  /* 0x0000000a00047202 */ /* 0x000fe20000000f00 */
[----:B0-----:R-:W-:Y:S02]  /*05c0*/  IMAD.MOV.U32 R12, RZ, RZ, R9 ;  /* 0x000000ffff0c7224 */ /* 0x001fe400078e0009 */
[----:B------:R-:W-:-:S07]  /*05d0*/  IMAD.MOV.U32 R13, RZ, RZ, R11 ;  /* 0x000000ffff0d7224 */ /* 0x000fce00078e000b */
.L_x_140:
[----:B------:R-:W-:Y:S01]  /*05e0*/  ISETP.GT.U32.AND P0, PT, R2, 0xff, PT ;  /* 0x000000ff0200780c */ /* 0x000fe20003f04070 */
[----:B------:R-:W-:-:S12]  /*05f0*/  BSSY.RECONVERGENT B0, `(.L_x_142) ;  /* 0x0000016000007945 */ /* 0x000fd80003800200 */
[----:B------:R-:W-:Y:S05]  /*0600*/  @P0 BRA `(.L_x_143) ;  /* 0x0000000000500947 */ /* 0x000fea0003800000 */
[----:B------:R-:W-:Y:S01]  /*0610*/  SHF.R.U32.HI R8, RZ, 0x2, R7 ;  /* 0x00000002ff087819 */ /* 0x000fe20000011607 */
[----:B------:R-:W-:Y:S01]  /*0620*/  IMAD.MOV.U32 R10, RZ, RZ, R13 ;  /* 0x000000ffff0a7224 */ /* 0x000fe200078e000d */
[----:B------:R-:W-:Y:S02]  /*0630*/  IADD3 R6, PT, PT, R6, 0x587c5, RZ ;  /* 0x000587c506067810 */ /* 0x000fe40007ffe0ff */
[----:B------:R-:W-:Y:S01]  /*0640*/  LOP3.LUT R8, R8, R7, RZ, 0x3c, !PT ;  /* 0x0000000708087212 */ /* 0x000fe200078e3cff */
[----:B------:R-:W-:-:S04]  /*0650*/  IMAD.SHL.U32 R7, R13, 0x10, RZ ;  /* 0x000000100d077824 */ /* 0x000fc800078e00ff */
[----:B------:R-:W-:-:S05]  /*0660*/  IMAD.SHL.U32 R9, R8, 0x2, RZ ;  /* 0x0000000208097824 */ /* 0x000fca00078e00ff */
[----:B------:R-:W-:Y:S02]  /*0670*/  LOP3.LUT R8, R8, R9, R7, 0x96, !PT ;  /* 0x0000000908087212 */ /* 0x000fe400078e9607 */
[----:B------:R-:W-:Y:S02]  /*0680*/  MOV R9, R4 ;  /* 0x0000000400097202 */ /* 0x000fe40000000f00 */
[----:B------:R-:W-:Y:S01]  /*0690*/  LOP3.LUT R11, R8, R13, RZ, 0x3c, !PT ;  /* 0x0000000d080b7212 */ /* 0x000fe200078e3cff */
[----:B------:R-:W-:-:S04]  /*06a0*/  IMAD.MOV.U32 R8, RZ, RZ, 0x2f800000 ;  /* 0x2f800000ff087424 */ /* 0x000fc800078e00ff */
[----:B------:R-:W-:-:S05]  /*06b0*/  IMAD.IADD R7, R6, 0x1, R11 ;  /* 0x0000000106077824 */ /* 0x000fca00078e020b */
[----:B------:R-:W-:-:S05]  /*06c0*/  I2FP.F32.U32 R7, R7 ;  /* 0x0000000700077245 */ /* 0x000fca0000201000 */
[----:B------:R-:W-:Y:S01]  /*06d0*/  FFMA R7, R7, R8, 1.1641532182693481445e-10 ;  /* 0x2f00000007077423 */ /* 0x000fe20000000008 */
[----:B------:R-:W-:-:S04]  /*06e0*/  IMAD.MOV.U32 R8, RZ, RZ, R12 ;  /* 0x000000ffff087224 */ /* 0x000fc800078e000c */
[----:B------:R-:W-:Y:S01]  /*06f0*/  FSETP.GEU.AND P0, PT, R7, 0.5, PT ;  /* 0x3f0000000700780b */ /* 0x000fe20003f0e000 */
[----:B------:R-:W-:-:S12]  /*0700*/  IMAD.MOV.U32 R7, RZ, RZ, R14 ;  /* 0x000000ffff077224 */ /* 0x000fd800078e000e */
[----:B0-----:R-:W-:Y:S04]  /*0710*/  @!P0 LDS R15, [R0] ;  /* 0x00000000000f8984 */ /* 0x001fe80000000800 */
[----:B------:R-:W0:Y:S04]  /*0720*/  @!P0 LDS R17, [R0+0x400] ;  /* 0x0004000000118984 */ /* 0x000e280000000800 */
[----:B0-----:R1:W-:Y:S04]  /*0730*/  @!P0 STS [R0], R17 ;  /* 0x0000001100008388 */ /* 0x0013e80000000800 */
[----:B------:R1:W-:Y:S02]  /*0740*/  @!P0 STS [R0+0x400], R15 ;  /* 0x0004000f00008388 */ /* 0x0003e40000000800 */
.L_x_143:
[----:B------:R-:W-:Y:S05]  /*0750*/  BSYNC.RECONVERGENT B0 ;  /* 0x0000000000007941 */ /* 0x000fea0003800200 */
.L_x_142:
[----:B------:R-:W-:Y:S06]  /*0760*/  BAR.SYNC.DEFER_BLOCKING 0x0 ;  /* 0x0000000000007b1d */ /* 0x000fec0000010000 */
[----:B------:R-:W-:Y:S05]  /*0770*/  BRA `(.L_x_144) ;  /* 0x0000000000087947 */ /* 0x000fea0003800000 */
.L_x_141:
[----:B------:R-:W-:-:S09]  /*0780*/  UISETP.GE.U32.AND UP0, UPT, UR8, 0x100, UPT ;  /* 0x000001000800788c */ /* 0x000fd2000bf06070 */
[----:B------:R-:W-:Y:S05]  /*0790*/  BRA.U !UP0, `(.L_x_145) ;  /* 0x0000000108887547 */ /* 0x000fea000b800000 */
.L_x_144:
        /* <DEDUP_REMOVED lines=8> */
[----:B------:R-:W-:Y:S02]  /*0820*/  VIADD R6, R6, 0x587c5 ;  /* 0x000587c506067836 */ /* 0x000fe40000000000 */
[----:B------:R-:W-:Y:S01]  /*0830*/  IMAD.MOV.U32 R14, RZ, RZ, R9 ;  /* 0x000000ffff0e7224 */ /* 0x000fe200078e0009 */
[----:B------:R-:W-:Y:S01]  /*0840*/  LOP3.LUT R7, R4, R7, RZ, 0x3c, !PT ;  /* 0x0000000704077212 */ /* 0x000fe200078e3cff */
[----:B------:R-:W-:-:S03]  /*0850*/  IMAD.SHL.U32 R4, R11, 0x10, RZ ;  /* 0x000000100b047824 */ /* 0x000fc600078e00ff */
[----:B------:R-:W-:-:S04]  /*0860*/  SHF.L.U32 R12, R7, 0x1, RZ ;  /* 0x00000001070c7819 */ /* 0x000fc800000006ff */
[----:B------:R-:W-:Y:S01]  /*0870*/  LOP3.LUT R4, R7, R12, R4, 0x96, !PT ;  /* 0x0000000c07047212 */ /* 0x000fe200078e9604 */
[----:B------:R-:W-:Y:S02]  /*0880*/  IMAD.MOV.U32 R7, RZ, RZ, 0x2f800000 ;  /* 0x2f800000ff077424 */ /* 0x000fe400078e00ff */
[----:B------:R-:W-:Y:S01]  /*0890*/  IMAD.MOV.U32 R12, RZ, RZ, R10 ;  /* 0x000000ffff0c7224 */ /* 0x000fe200078e000a */
[----:B------:R-:W-:-:S05]  /*08a0*/  LOP3.LUT R13, R4, R11, RZ, 0x3c, !PT ;  /* 0x0000000b040d7212 */ /* 0x000fca00078e3cff */
[----:B------:R-:W-:-:S05]  /*08b0*/  IMAD.IADD R4, R6, 0x1, R13 ;  /* 0x0000000106047824 */ /* 0x000fca00078e020d */
[----:B------:R-:W-:-:S05]  /*08c0*/  I2FP.F32.U32 R4, R4 ;  /* 0x0000000400047245 */ /* 0x000fca0000201000 */
[----:B------:R-:W-:Y:S01]  /*08d0*/  FFMA R4, R4, R7, 1.1641532182693481445e-10 ;  /* 0x2f00000004047423 */ /* 0x000fe20000000007 */
[----:B------:R-:W-:-:S04]  /*08e0*/  IMAD.MOV.U32 R7, RZ, RZ, R8 ;  /* 0x000000ffff077224 */ /* 0x000fc800078e0008 */
[----:B------:R-:W-:Y:S02]  /*08f0*/  FSETP.GEU.AND P0, PT, R4, 0.5, PT ;  /* 0x3f0000000400780b */ /* 0x000fe40003f0e000 */
[----:B------:R-:W-:-:S11]  /*0900*/  MOV R4, R11 ;  /* 0x0000000b00047202 */ /* 0x000fd60000000f00 */
[----:B-1----:R-:W-:Y:S04]  /*0910*/  @!P0 LDS R15, [R0] ;  /* 0x00000000000f8984 */ /* 0x002fe80000000800 */
[----:B------:R-:W0:Y:S04]  /*0920*/  @!P0 LDS R17, [R0+0x200] ;  /* 0x0002000000118984 */ /* 0x000e280000000800 */
[----:B0-----:R0:W-:Y:S04]  /*0930*/  @!P0 STS [R0], R17 ;  /* 0x0000001100008388 */ /* 0x0011e80000000800 */
[----:B------:R0:W-:Y:S02]  /*0940*/  @!P0 STS [R0+0x200], R15 ;  /* 0x0002000f00008388 */ /* 0x0001e40000000800 */
.L_x_147:
[----:B------:R-:W-:Y:S05]  /*0950*/  BSYNC.RECONVERGENT B0 ;  /* 0x0000000000007941 */ /* 0x000fea0003800200 */
.L_x_146:
[----:B------:R-:W-:Y:S01]  /*0960*/  BAR.SYNC.DEFER_BLOCKING 0x0 ;  /* 0x0000000000007b1d */ /* 0x000fe20000010000 */
[----:B------:R-:W-:Y:S01]  /*0970*/  MOV R11, R13 ;  /* 0x0000000d000b7202 */ /* 0x000fe20000000f00 */
[----:B------:R-:W-:Y:S02]  /*0980*/  IMAD.MOV.U32 R10, RZ, RZ, R4 ;  /* 0x000000ffff0a7224 */ /* 0x000fe400078e0004 */
[----:B------:R-:W-:Y:S02]  /*0990*/  IMAD.MOV.U32 R9, RZ, RZ, R12 ;  /* 0x000000ffff097224 */ /* 0x000fe400078e000c */
[----:B------:R-:W-:Y:S01]  /*09a0*/  IMAD.MOV.U32 R8, RZ, RZ, R14 ;  /* 0x000000ffff087224 */ /* 0x000fe200078e000e */
[----:B------:R-:W-:Y:S06]  /*09b0*/  BRA `(.L_x_148) ;  /* 0x0000000000187947 */ /* 0x000fec0003800000 */
.L_x_145:
[----:B------:R-:W-:-:S09]  /*09c0*/  UISETP.GE.U32.AND UP0, UPT, UR8, 0x80, UPT ;  /* 0x000000800800788c */ /* 0x000fd2000bf06070 */
[----:B------:R-:W-:Y:S05]  /*09d0*/  BRA.U !UP0, `(.L_x_149) ;  /* 0x0000000108747547 */ /* 0x000fea000b800000 */
[----:B-----5:R-:W-:Y:S01]  /*09e0*/  MOV R14, R8 ;  /* 0x00000008000e7202 */ /* 0x020fe20000000f00 */
[----:B0-----:R-:W-:Y:S02]  /*09f0*/  IMAD.MOV.U32 R12, RZ, RZ, R9 ;  /* 0x000000ffff0c7224 */ /* 0x001fe400078e0009 */
[----:B------:R-:W-:Y:S02]  /*0a00*/  IMAD.MOV.U32 R4, RZ, RZ, R10 ;  /* 0x000000ffff047224 */ /* 0x000fe400078e000a */
[----:B------:R-:W-:-:S07]  /*0a10*/  IMAD.MOV.U32 R13, RZ, RZ, R11 ;  /* 0x000000ffff0d7224 */ /* 0x000fce00078e000b */
.L_x_148:
[----:B------:R-:W-:Y:S01]  /*0a20*/  ISETP.GT.U32.AND P0, PT, R2, 0x3f, PT ;  /* 0x0000003f0200780c */ /* 0x000fe20003f04070 */
[----:B------:R-:W-:-:S12]  /*0a30*/  BSSY.RECONVERGENT B0, `(.L_x_150) ;  /* 0x0000016000007945 */ /* 0x000fd80003800200 */
[----:B------:R-:W-:Y:S05]  /*0a40*/  @P0 BRA `(.L_x_151) ;  /* 0x0000000000500947 */ /* 0x000fea0003800000 */
[----:B------:R-:W-:Y:S01]  /*0a50*/  SHF.R.U32.HI R8, RZ, 0x2, R7 ;  /* 0x00000002ff087819 */ /* 0x000fe20000011607 */
[----:B------:R-:W-:Y:S02]  /*0a60*/  VIADD R6, R6, 0x587c5 ;  /* 0x000587c506067836 */ /* 0x000fe40000000000 */
[----:B------:R-:W-:Y:S01]  /*0a70*/  IMAD.MOV.U32 R10, RZ, RZ, R13 ;  /* 0x000000ffff0a7224 */ /* 0x000fe200078e000d */
[----:B------:R-:W-:Y:S02]  /*0a80*/  LOP3.LUT R8, R8, R7, RZ, 0x3c, !PT ;  /* 0x0000000708087212 */ /* 0x000fe400078e3cff */
[----:B------:R-:W-:-:S03]  /*0a90*/  SHF.L.U32 R7, R13, 0x4, RZ ;  /* 0x000000040d077819 */ /* 0x000fc600000006ff */
[----:B------:R-:W-:-:S05]  /*0aa0*/  IMAD.SHL.U32 R9, R8, 0x2, RZ ;  /* 0x0000000208097824 */ /* 0x000fca00078e00ff */
[----:B------:R-:W-:Y:S01]  /*0ab0*/  LOP3.LUT R8, R8, R9, R7, 0x96, !PT ;  /* 0x0000000908087212 */ /* 0x000fe200078e9607 */
[----:B------:R-:W-:-:S03]  /*0ac0*/  IMAD.MOV.U32 R9, RZ, RZ, R4 ;  /* 0x000000ffff097224 */ /* 0x000fc600078e0004 */
[----:B------:R-:W-:Y:S01]  /*0ad0*/  LOP3.LUT R11, R8, R13, RZ, 0x3c, !PT ;  /* 0x0000000d080b7212 */ /* 0x000fe200078e3cff */
[----:B------:R-:W-:-:S04]  /*0ae0*/  HFMA2 R8, -RZ, RZ, 0.1171875, 0 ;  /* 0x2f800000ff087431 */ /* 0x000fc800000001ff */
[----:B------:R-:W-:-:S05]  /*0af0*/  IMAD.IADD R7, R6, 0x1, R11 ;  /* 0x0000000106077824 */ /* 0x000fca00078e020b */
[----:B------:R-:W-:-:S05]  /*0b00*/  I2FP.F32.U32 R7, R7 ;  /* 0x0000000700077245 */ /* 0x000fca0000201000 */
[----:B------:R-:W-:Y:S01]  /*0b10*/  FFMA R7, R7, R8, 1.1641532182693481445e-10 ;  /* 0x2f00000007077423 */ /* 0x000fe20000000008 */
[----:B------:R-:W-:-:S04]  /*0b20*/  IMAD.MOV.U32 R8, RZ, RZ, R12 ;  /* 0x000000ffff087224 */ /* 0x000fc800078e000c */
[----:B------:R-:W-:Y:S02]  /*0b30*/  FSETP.GEU.AND P0, PT, R7, 0.5, PT ;  /* 0x3f0000000700780b */ /* 0x000fe40003f0e000 */
[----:B------:R-:W-:-:S11]  /*0b40*/  MOV R7, R14 ;  /* 0x0000000e00077202 */ /* 0x000fd60000000f00 */
[----:B01----:R-:W-:Y:S04]  /*0b50*/  @!P0 LDS R15, [R0] ;  /* 0x00000000000f8984 */ /* 0x003fe80000000800 */
[----:B------:R-:W0:Y:S04]  /*0b60*/  @!P0 LDS R17, [R0+0x100] ;  /* 0x0001000000118984 */ /* 0x000e280000000800 */
[----:B0-----:R2:W-:Y:S04]  /*0b70*/  @!P0 STS [R0], R17 ;  /* 0x0000001100008388 */ /* 0x0015e80000000800 */
[----:B------:R2:W-:Y:S02]  /*0b80*/  @!P0 STS [R0+0x100], R15 ;  /* 0x0001000f00008388 */ /* 0x0005e40000000800 */
.L_x_151:
[----:B------:R-:W-:Y:S05]  /*0b90*/  BSYNC.RECONVERGENT B0 ;  /* 0x0000000000007941 */ /* 0x000fea0003800200 */
.L_x_150:
[----:B------:R-:W-:Y:S06]  /*0ba0*/  BAR.SYNC.DEFER_BLOCKING 0x0 ;  /* 0x0000000000007b1d */ /* 0x000fec0000010000 */
.L_x_149:
[----:B------:R-:W-:Y:S01]  /*0bb0*/  ISETP.GT.U32.AND P0, PT, R2, 0x1f, PT ;  /* 0x0000001f0200780c */ /* 0x000fe20003f04070 */
[----:B------:R-:W-:-:S12]  /*0bc0*/  BSSY.RECONVERGENT B0, `(.L_x_152) ;  /* 0x0000093000007945 */ /* 0x000fd80003800200 */
[----:B------:R-:W-:Y:S05]  /*0bd0*/  @P0 BRA `(.L_x_153) ;  /* 0x0000000800440947 */ /* 0x000fea0003800000 */
[----:B------:R-:W-:-:S09]  /*0be0*/  UISETP.GE.U32.AND UP0, UPT, UR8, 0x40, UPT ;  /* 0x000000400800788c */ /* 0x000fd2000bf06070 */
[----:B------:R-:W-:Y:S05]  /*0bf0*/  BRA.U !UP0, `(.L_x_154) ;  /* 0x0000000108607547 */ /* 0x000fea000b800000 */
[----:B-----5:R-:W-:Y:S01]  /*0c00*/  SHF.R.U32.HI R4, RZ, 0x2, R7 ;  /* 0x00000002ff047819 */ /* 0x020fe20000011607 */
[----:B0-----:R-:W-:Y:S01]  /*0c10*/  IMAD.SHL.U32 R12, R11, 0x10, RZ ;  /* 0x000000100b0c7824 */ /* 0x001fe200078e00ff */
[----:B------:R-:W-:Y:S01]  /*0c20*/  BSSY.RECONVERGENT B1, `(.L_x_155) ;  /* 0x0000014000017945 */ /* 0x000fe20003800200 */
[----:B------:R-:W-:Y:S01]  /*0c30*/  VIADD R6, R6, 0x587c5 ;  /* 0x000587c506067836 */ /* 0x000fe20000000000 */
[----:B------:R-:W-:Y:S02]  /*0c40*/  LOP3.LUT R4, R4, R7, RZ, 0x3c, !PT ;  /* 0x0000000704047212 */ /* 0x000fe400078e3cff */
[----:B------:R-:W-:-:S03]  /*0c50*/  MOV R14, R9 ;  /* 0x00000009000e7202 */ /* 0x000fc60000000f00 */
        /* <DEDUP_REMOVED lines=11> */
[----:B------:R-:W-:Y:S05]  /*0d10*/  @P0 BRA `(.L_x_156) ;  /* 0x0000000000100947 */ /* 0x000fea0003800000 */
[----:B------:R-:W-:Y:S04]  /*0d20*/  LDS R9, [R0] ;  /* 0x0000000000097984 */ /* 0x000fe80000000800 */
[----:B------:R-:W0:Y:S04]  /*0d30*/  LDS R11, [R0+0x80] ;  /* 0x00008000000b7984 */ /* 0x000e280000000800 */
[----:B0-----:R0:W-:Y:S04]  /*0d40*/  STS [R0], R11 ;  /* 0x0000000b00007388 */ /* 0x0011e80000000800 */
[----:B------:R0:W-:Y:S02]  /*0d50*/  STS [R0+0x80], R9 ;  /* 0x0000800900007388 */ /* 0x0001e40000000800 */
.L_x_156:
[----:B------:R-:W-:Y:S05]  /*0d60*/  BSYNC.RECONVERGENT B1 ;  /* 0x0000000000017941 */ /* 0x000fea0003800200 */
.L_x_155:
[----:B------:R-:W-:Y:S05]  /*0d70*/  BRA `(.L_x_157) ;  /* 0x0000000000187947 */ /* 0x000fea0003800000 */
.L_x_154:
[----:B------:R-:W-:-:S09]  /*0d80*/  UISETP.GE.U32.AND UP0, UPT, UR8, 0x20, UPT ;  /* 0x000000200800788c */ /* 0x000fd2000bf06070 */
[----:B------:R-:W-:Y:S05]  /*0d90*/  BRA.U !UP0, `(.L_x_158) ;  /* 0x0000000108607547 */ /* 0x000fea000b800000 */
[----:B-----5:R-:W-:Y:S01]  /*0da0*/  IMAD.MOV.U32 R14, RZ, RZ, R8 ;  /* 0x000000ffff0e7224 */ /* 0x020fe200078e0008 */
[----:B------:R-:W-:Y:S01]  /*0db0*/  MOV R4, R10 ;  /* 0x0000000a00047202 */ /* 0x000fe20000000f00 */
[----:B0-----:R-:W-:Y:S02]  /*0dc0*/  IMAD.MOV.U32 R12, RZ, RZ, R9 ;  /* 0x000000ffff0c7224 */ /* 0x001fe400078e0009 */
[----:B------:R-:W-:-:S07]  /*0dd0*/  IMAD.MOV.U32 R13, RZ, RZ, R11 ;  /* 0x000000ffff0d7224 */ /* 0x000fce00078e000b */
.L_x_157:
[----:B------:R-:W-:Y:S01]  /*0de0*/  SHF.R.U32.HI R8, RZ, 0x2, R7 ;  /* 0x00000002ff087819 */ /* 0x000fe20000011607 */
[----:B------:R-:W-:Y:S01]  /*0df0*/  BSSY.RECONVERGENT B1, `(.L_x_159) ;  /* 0x0000011000017945 */ /* 0x000fe20003800200 */
[----:B------:R-:W-:Y:S02]  /*0e00*/  IADD3 R6, PT, PT, R6, 0x587c5, RZ ;  /* 0x000587c506067810 */ /* 0x000fe40007ffe0ff */
[----:B------:R-:W-:Y:S01]  /*0e10*/  LOP3.LUT R8, R8, R7, RZ, 0x3c, !PT ;  /* 0x0000000708087212 */ /* 0x000fe200078e3cff */
[----:B------:R-:W-:-:S04]  /*0e20*/  IMAD.SHL.U32 R7, R13, 0x10, RZ ;  /* 0x000000100d077824 */ /* 0x000fc800078e00ff */
[----:B0-----:R-:W-:-:S05]  /*0e30*/  IMAD.SHL.U32 R9, R8, 0x2, RZ ;  /* 0x0000000208097824 */ /* 0x001fca00078e00ff */
[----:B------:R-:W-:-:S04]  /*0e40*/  LOP3.LUT R8, R8, R9, R7, 0x96, !PT ;  /* 0x0000000908087212 */ /* 0x000fc800078e9607 */
[----:B------:R-:W-:Y:S01]  /*0e50*/  LOP3.LUT R11, R8, R13, RZ, 0x3c, !PT ;  /* 0x0000000d080b7212 */ /* 0x000fe200078e3cff */
[----:B------:R-:W-:-:S04]  /*0e60*/  IMAD.MOV.U32 R8, RZ, RZ, 0x2f800000 ;  /* 0x2f800000ff087424 */ /* 0x000fc800078e00ff */
[----:B------:R-:W-:-:S05]  /*0e70*/  IMAD.IADD R7, R6, 0x1, R11 ;  /* 0x0000000106077824 */ /* 0x000fca00078e020b */
[----:B------:R-:W-:-:S05]  /*0e80*/  I2FP.F32.U32 R7, R7 ;  /* 0x0000000700077245 */ /* 0x000fca0000201000 */
[----:B------:R-:W-:-:S05]  /*0e90*/  FFMA R7, R7, R8, 1.1641532182693481445e-10 ;  /* 0x2f00000007077423 */ /* 0x000fca0000000008 */
[----:B------:R-:W-:-:S13]  /*0ea0*/  FSETP.GEU.AND P0, PT, R7, 0.5, PT ;  /* 0x3f0000000700780b */ /* 0x000fda0003f0e000 */
[----:B------:R-:W-:Y:S05]  /*0eb0*/  @P0 BRA `(.L_x_160) ;  /* 0x0000000000100947 */ /* 0x000fea0003800000 */
[----:B------:R-:W-:Y:S04]  /*0ec0*/  LDS R7, [R0] ;  /* 0x0000000000077984 */ /* 0x000fe80000000800 */
[----:B------:R-:W0:Y:S04]  /*0ed0*/  LDS R9, [R0+0x40] ;  /* 0x0000400000097984 */ /* 0x000e280000000800 */
[----:B0-----:R0:W-:Y:S04]  /*0ee0*/  STS [R0], R9 ;  /* 0x0000000900007388 */ /* 0x0011e80000000800 */
[----:B------:R0:W-:Y:S02]  /*0ef0*/  STS [R0+0x40], R7 ;  /* 0x0000400700007388 */ /* 0x0001e40000000800 */
.L_x_160:
[----:B------:R-:W-:Y:S05]  /*0f00*/  BSYNC.RECONVERGENT B1 ;  /* 0x0000000000017941 */ /* 0x000fea0003800200 */
.L_x_159:
[----:B------:R-:W-:Y:S05]  /*0f10*/  BRA `(.L_x_161) ;  /* 0x0000000000187947 */ /* 0x000fea0003800000 */
.L_x_158:
[----:B------:R-:W-:-:S09]  /*0f20*/  UISETP.GE.U32.AND UP0, UPT, UR8, 0x10, UPT ;  /* 0x000000100800788c */ /* 0x000fd2000bf06070 */
[----:B------:R-:W-:Y:S05]  /*0f30*/  BRA.U !UP0, `(.L_x_162) ;  /* 0x0000000108607547 */ /* 0x000fea000b800000 */
[----:B0----5:R-:W-:Y:S01]  /*0f40*/  IMAD.MOV.U32 R12, RZ, RZ, R8 ;  /* 0x000000ffff0c7224 */ /* 0x021fe200078e0008 */
[----:B------:R-:W-:Y:S01]  /*0f50*/  MOV R4, R9 ;  /* 0x0000000900047202 */ /* 0x000fe20000000f00 */
[----:B------:R-:W-:Y:S02]  /*0f60*/  IMAD.MOV.U32 R14, RZ, RZ, R7 ;  /* 0x000000ffff0e7224 */ /* 0x000fe400078e0007 */
[----:B------:R-:W-:-:S07]  /*0f70*/  IMAD.MOV.U32 R13, RZ, RZ, R10 ;  /* 0x000000ffff0d7224 */ /* 0x000fce00078e000a */
.L_x_161:
[----:B0-----:R-:W-:Y:S01]  /*0f80*/  SHF.R.U32.HI R7, RZ, 0x2, R14 ;  /* 0x00000002ff077819 */ /* 0x001fe2000001160e */
[----:B------:R-:W-:Y:S01]  /*0f90*/  IMAD.SHL.U32 R9, R11, 0x10, RZ ;  /* 0x000000100b097824 */ /* 0x000fe200078e00ff */
[----:B------:R-:W-:Y:S01]  /*0fa0*/  BSSY.RECONVERGENT B1, `(.L_x_163) ;  /* 0x0000010000017945 */ /* 0x000fe20003800200 */
[----:B------:R-:W-:Y:S01]  /*0fb0*/  VIADD R6, R6, 0x587c5 ;  /* 0x000587c506067836 */ /* 0x000fe20000000000 */
[----:B------:R-:W-:-:S04]  /*0fc0*/  LOP3.LUT R7, R7, R14, RZ, 0x3c, !PT ;  /* 0x0000000e07077212 */ /* 0x000fc800078e3cff */
[----:B------:R-:W-:-:S04]  /*0fd0*/  SHF.L.U32 R8, R7, 0x1, RZ ;  /* 0x0000000107087819 */ /* 0x000fc800000006ff */
        /* <DEDUP_REMOVED lines=12> */
.L_x_164:
[----:B------:R-:W-:Y:S05]  /*10a0*/  BSYNC.RECONVERGENT B1 ;  /* 0x0000000000017941 */ /* 0x000fea0003800200 */
.L_x_163:
[----:B------:R-:W-:Y:S05]  /*10b0*/  BRA `(.L_x_165) ;  /* 0x0000000000147947 */ /* 0x000fea0003800000 */
.L_x_162:
[----:B------:R-:W-:-:S09]  /*10c0*/  UISETP.GE.U32.AND UP0, UPT, UR8, 0x8, UPT ;  /* 0x000000080800788c */ /* 0x000fd2000bf06070 */
[----:B------:R-:W-:Y:S05]  /*10d0*/  BRA.U !UP0, `(.L_x_166) ;  /* 0x00000001085c7547 */ /* 0x000fea000b800000 */
[----:B-----5:R-:W-:Y:S01]  /*10e0*/  MOV R4, R8 ;  /* 0x0000000800047202 */ /* 0x020fe20000000f00 */
[----:B0-----:R-:W-:Y:S02]  /*10f0*/  IMAD.MOV.U32 R13, RZ, RZ, R9 ;  /* 0x000000ffff0d7224 */ /* 0x001fe400078e0009 */
[----:B------:R-:W-:-:S07]  /*1100*/  IMAD.MOV.U32 R12, RZ, RZ, R7 ;  /* 0x000000ffff0c7224 */ /* 0x000fce00078e0007 */
.L_x_165:
        /* <DEDUP_REMOVED lines=18> */
.L_x_168:
[----:B------:R-:W-:Y:S05]  /*1230*/  BSYNC.RECONVERGENT B1 ;  /* 0x0000000000017941 */ /* 0x000fea0003800200 */
.L_x_167:
[----:B------:R-:W-:Y:S05]  /*1240*/  BRA `(.L_x_169) ;  /* 0x0000000000107947 */ /* 0x000fea0003800000 */
.L_x_166:
[----:B------:R-:W-:-:S09]  /*1250*/  UISETP.GE.U32.AND UP0, UPT, UR8, 0x4, UPT ;  /* 0x000000040800788c */ /* 0x000fd2000bf06070 */
[----:B------:R-:W-:Y:S05]  /*1260*/  BRA.U !UP0, `(.L_x_170) ;  /* 0x0000000108587547 */ /* 0x000fea000b800000 */
[----:B0----5:R-:W-:Y:S01]  /*1270*/  MOV R13, R8 ;  /* 0x00000008000d7202 */ /* 0x021fe20000000f00 */
[----:B------:R-:W-:-:S07]  /*1280*/  IMAD.MOV.U32 R4, RZ, RZ, R7 ;  /* 0x000000ffff047224 */ /* 0x000fce00078e0007 */
.L_x_169:
[----:B0-----:R-:W-:Y:S01]  /*1290*/  SHF.R.U32.HI R7, RZ, 0x2, R4 ;  /* 0x00000002ff077819 */ /* 0x001fe20000011604 */
[----:B------:R-:W-:Y:S01]  /*12a0*/  IMAD.SHL.U32 R8, R11, 0x10, RZ ;  /* 0x000000100b087824 */ /* 0x000fe200078e00ff */
[----:B------:R-:W-:Y:S01]  /*12b0*/  IADD3 R6, PT, PT, R6, 0x587c5, RZ ;  /* 0x000587c506067810 */ /* 0x000fe20007ffe0ff */
[----:B------:R-:W-:Y:S01]  /*12c0*/  BSSY.RECONVERGENT B1, `(.L_x_171) ;  /* 0x000000f000017945 */ /* 0x000fe20003800200 */
[----:B------:R-:W-:-:S05]  /*12d0*/  LOP3.LUT R7, R7, R4, RZ, 0x3c, !PT ;  /* 0x0000000407077212 */ /* 0x000fca00078e3cff */
[----:B------:R-:W-:-:S05]  /*12e0*/  IMAD.SHL.U32 R4, R7, 0x2, RZ ;  /* 0x0000000207047824 */ /* 0x000fca00078e00ff */
[----:B------:R-:W-:Y:S01]  /*12f0*/  LOP3.LUT R4, R7, R8, R4, 0x96, !PT ;  /* 0x0000000807047212 */ /* 0x000fe200078e9604 */
[----:B------:R-:W-:-:S03]  /*1300*/  IMAD.MOV.U32 R7, RZ, RZ, 0x2f800000 ;  /* 0x2f800000ff077424 */ /* 0x000fc600078e00ff */
[----:B------:R-:W-:-:S05]  /*1310*/  LOP3.LUT R11, R4, R11, RZ, 0x3c, !PT ;  /* 0x0000000b040b7212 */ /* 0x000fca00078e3cff */
        /* <DEDUP_REMOVED lines=9> */
.L_x_172:
[----:B------:R-:W-:Y:S05]  /*13b0*/  BSYNC.RECONVERGENT B1 ;  /* 0x0000000000017941 */ /* 0x000fea0003800200 */
.L_x_171:
[----:B------:R-:W-:Y:S05]  /*13c0*/  BRA `(.L_x_173) ;  /* 0x00000000000c7947 */ /* 0x000fea0003800000 */
.L_x_170:
[----:B------:R-:W-:-:S09]  /*13d0*/  UISETP.GE.U32.AND UP0, UPT, UR8, 0x2, UPT ;  /* 0x000000020800788c */ /* 0x000fd2000bf06070 */
[----:B------:R-:W-:Y:S05]  /*13e0*/  BRA.U !UP0, `(.L_x_153) ;  /* 0x0000000108407547 */ /* 0x000fea000b800000 */
[----:B0----5:R-:W-:-:S07]  /*13f0*/  MOV R13, R7 ;  /* 0x00000007000d7202 */ /* 0x021fce0000000f00 */
.L_x_173:
[----:B------:R-:W-:Y:S01]  /*1400*/  SHF.R.U32.HI R4, RZ, 0x2, R13 ;  /* 0x00000002ff047819 */ /* 0x000fe2000001160d */
[----:B0-----:R-:W-:-:S03]  /*1410*/  IMAD.SHL.U32 R7, R11, 0x10, RZ ;  /* 0x000000100b077824 */ /* 0x001fc600078e00ff */
[----:B------:R-:W-:-:S05]  /*1420*/  LOP3.LUT R4, R4, R13, RZ, 0x3c, !PT ;  /* 0x0000000d04047212 */ /* 0x000fca00078e3cff */
[----:B------:R-:W-:-:S05]  /*1430*/  IMAD.SHL.U32 R8, R4, 0x2, RZ ;  /* 0x0000000204087824 */ /* 0x000fca00078e00ff */
[----:B------:R-:W-:-:S04]  /*1440*/  LOP3.LUT R11, R11, R7, R8, 0x96, !PT ;  /* 0x000000070b0b7212 */ /* 0x000fc800078e9608 */
[----:B------:R-:W-:Y:S01]  /*1450*/  LOP3.LUT R11, R11, R4, RZ, 0x3c, !PT ;  /* 0x000000040b0b7212 */ /* 0x000fe200078e3cff */
[----:B------:R-:W-:-:S03]  /*1460*/  HFMA2 R4, -RZ, RZ, 0.1171875, 0 ;  /* 0x2f800000ff047431 */ /* 0x000fc600000001ff */
[----:B------:R-:W-:-:S04]  /*1470*/  IADD3 R11, PT, PT, R6, 0x587c5, R11 ;  /* 0x000587c5060b7810 */ /* 0x000fc80007ffe00b */
[----:B------:R-:W-:-:S05]  /*1480*/  I2FP.F32.U32 R11, R11 ;  /* 0x0000000b000b7245 */ /* 0x000fca0000201000 */
[----:B------:R-:W-:-:S05]  /*1490*/  FFMA R11, R11, R4, 1.1641532182693481445e-10 ;  /* 0x2f0000000b0b7423 */ /* 0x000fca0000000004 */
[----:B------:R-:W-:-:S13]  /*14a0*/  FSETP.GEU.AND P0, PT, R11, 0.5, PT ;  /* 0x3f0000000b00780b */ /* 0x000fda0003f0e000 */
[----:B------:R-:W-:Y:S04]  /*14b0*/  @!P0 LDS R7, [R0] ;  /* 0x0000000000078984 */ /* 0x000fe80000000800 */
[----:B------:R-:W0:Y:S04]  /*14c0*/  @!P0 LDS R9, [R0+0x4] ;  /* 0x0000040000098984 */ /* 0x000e280000000800 */
[----:B0-----:R3:W-:Y:S04]  /*14d0*/  @!P0 STS [R0], R9 ;  /* 0x0000000900008388 */ /* 0x0017e80000000800 */
[----:B------:R3:W-:Y:S02]  /*14e0*/  @!P0 STS [R0+0x4], R7 ;  /* 0x0000040700008388 */ /* 0x0007e40000000800 */
.L_x_153:
[----:B------:R-:W-:Y:S05]  /*14f0*/  BSYNC.RECONVERGENT B0 ;  /* 0x0000000000007941 */ /* 0x000fea0003800200 */
.L_x_152:
[----:B------:R-:W4:Y:S01]  /*1500*/  LDCU UR4, c[0x0][0x390] ;  /* 0x00007200ff0477ac */ /* 0x000f220008000800 */
[----:B------:R-:W-:Y:S01]  /*1510*/  BAR.SYNC.DEFER_BLOCKING 0x0 ;  /* 0x0000000000007b1d */ /* 0x000fe20000010000 */
[----:B----4-:R-:W-:-:S13]  /*1520*/  ISETP.GE.U32.AND P0, PT, R2, UR4, PT ;  /* 0x0000000402007c0c */ /* 0x010fda000bf06070 */
[----:B------:R-:W-:Y:S05]  /*1530*/  @P0 EXIT ;  /* 0x000000000000094d */ /* 0x000fea0003800000 */
[----:B---3-5:R-:W3:Y:S01]  /*1540*/  LDS R7, [R0] ;  /* 0x0000000000077984 */ /* 0x028ee20000000800 */
[----:B------:R-:W4:Y:S01]  /*1550*/  LDCU.128 UR8, c[0x0][0x380] ;  /* 0x00007000ff0877ac */ /* 0x000f220008000c00 */
[----:B------:R-:W-:Y:S02]  /*1560*/  IMAD.MOV.U32 R3, RZ, RZ, RZ ;  /* 0x000000ffff037224 */ /* 0x000fe400078e00ff */
[----:B----4-:R-:W-:-:S04]  /*1570*/  IMAD.WIDE.U32 R2, R5, UR10, R2 ;  /* 0x0000000a05027c25 */ /* 0x010fc8000f8e0002 */
[----:B------:R-:W-:Y:S01]  /*1580*/  IMAD R5, R5, UR11, R3 ;  /* 0x0000000b05057c24 */ /* 0x000fe2000f8e0203 */
[----:B------:R-:W-:-:S04]  /*1590*/  LEA R4, P0, R2, UR8, 0x2 ;  /* 0x0000000802047c11 */ /* 0x000fc8000f8010ff */
[----:B------:R-:W-:-:S05]  /*15a0*/  LEA.HI.X R5, R2, UR9, R5, 0x2, P0 ;  /* 0x0000000902057c11 */ /* 0x000fca00080f1405 */
[----:B---3--:R-:W-:Y:S01]  /*15b0*/  STG.E desc[UR6][R4.64], R7 ;  /* 0x0000000704007986 */ /* 0x008fe2000c101906 */
[----:B------:R-:W-:Y:S05]  /*15c0*/  EXIT ;  /* 0x000000000000794d */ /* 0x000fea0003800000 */
.L_x_174:
        /* <DEDUP_REMOVED lines=11> */
.L_x_192:


//--------------------- .text._Z12setup_kernelP17curandStateXORWOW --------------------------
	.section	.text._Z12setup_kernelP17curandStateXORWOW,"ax",@progbits
	.align	128
        .global         _Z12setup_kernelP17curandStateXORWOW
        .type           _Z12setup_kernelP17curandStateXORWOW,@function
        .size           _Z12setup_kernelP17curandStateXORWOW,(.L_x_193 - _Z12setup_kernelP17curandStateXORWOW)
        .other          _Z12setup_kernelP17curandStateXORWOW,@"STO_CUDA_ENTRY STV_DEFAULT"
_Z12setup_kernelP17curandStateXORWOW:
.text._Z12setup_kernelP17curandStateXORWOW:
[----:B------:R-:W-:Y:S01]  /*0000*/  LDC R1, c[0x0][0x37c] ;  /* 0x0000df00ff017b82 */ /* 0x000fe20000000800 */
[----:B------:R-:W0:Y:S07]  /*0010*/  S2R R13, SR_TID.X ;  /* 0x00000000000d7919 */ /* 0x000e2e0000002100 */
[----:B------:R-:W0:Y:S01]  /*0020*/  S2UR UR6, SR_CTAID.X ;  /* 0x00000000000679c3 */ /* 0x000e220000002500 */
[----:B------:R-:W1:Y:S01]  /*0030*/  LDCU.64 UR4, c[0x0][0x358] ;  /* 0x00006b00ff0477ac */ /* 0x000e620008000a00 */
[----:B------:R-:W-:Y:S01]  /*0040*/  IMAD.MOV.U32 R2, RZ, RZ, -0x4a7ee78f ;  /* 0xb5811871ff027424 */ /* 0x000fe200078e00ff */
[----:B------:R-:W-:Y:S01]  /*0050*/  BSSY.RECONVERGENT B0, `(.L_x_175) ;  /* 0x00000df000007945 */ /* 0x000fe20003800200 */
[----:B------:R-:W-:-:S02]  /*0060*/  IMAD.MOV.U32 R3, RZ, RZ, -0x1d19f692 ;  /* 0xe2e6096eff037424 */ /* 0x000fc400078e00ff */
[----:B------:R-:W-:Y:S02]  /*0070*/  IMAD.MOV.U32 R4, RZ, RZ, -0x31ef9644 ;  /* 0xce1069bcff047424 */ /* 0x000fe400078e00ff */
[----:B------:R-:W0:Y:S01]  /*0080*/  LDC R0, c[0x0][0x360] ;  /* 0x0000d800ff007b82 */ /* 0x000e220000000800 */
[----:B------:R-:W-:Y:S02]  /*0090*/  IMAD.MOV.U32 R5, RZ, RZ, -0x75bd8fc ;  /* 0xf8a42704ff057424 */ /* 0x000fe400078e00ff */
[----:B------:R-:W-:Y:S02]  /*00a0*/  IMAD.MOV.U32 R8, RZ, RZ, -0x23270784 ;  /* 0xdcd8f87cff087424 */ /* 0x000fe400078e00ff */
[----:B------:R-:W-:-:S03]  /*00b0*/  IMAD.MOV.U32 R9, RZ, RZ, -0x241d848e ;  /* 0xdbe27b72ff097424 */ /* 0x000fc600078e00ff */
[----:B------:R-:W2:Y:S01]  /*00c0*/  LDC.64 R6, c[0x0][0x380] ;  /* 0x0000e000ff067b82 */ /* 0x000ea20000000a00 */
[----:B0-----:R-:W-:-:S05]  /*00d0*/  IMAD R13, R0, UR6, R13 ;  /* 0x00000006000d7c24 */ /* 0x001fca000f8e020d */
[C---:B------:R-:W-:Y:S01]  /*00e0*/  ISETP.NE.AND P0, PT, R13.reuse, RZ, PT ;  /* 0x000000ff0d00720c */ /* 0x040fe20003f05270 */
[----:B--2---:R-:W-:-:S05]  /*00f0*/  IMAD.WIDE R6, R13, 0x30, R6 ;  /* 0x000000300d067825 */ /* 0x004fca00078e0206 */
[----:B-1----:R0:W-:Y:S04]  /*0100*/  STG.E.64 desc[UR4][R6.64], R2 ;  /* 0x0000000206007986 */ /* 0x0021e8000c101b04 */
[----:B------:R0:W-:Y:S04]  /*0110*/  STG.E.64 desc[UR4][R6.64+0x8], R4 ;  /* 0x0000080406007986 */ /* 0x0001e8000c101b04 */
[----:B------:R0:W-:Y:S01]  /*0120*/  STG.E.64 desc[UR4][R6.64+0x10], R8 ;  /* 0x0000100806007986 */ /* 0x0001e2000c101b04 */
[----:B------:R-:W-:Y:S05]  /*0130*/  @!P0 BRA `(.L_x_176) ;  /* 0x0000000c00408947 */ /* 0x000fea0003800000 */
[----:B------:R-:W-:Y:S01]  /*0140*/  SHF.R.S32.HI R0, RZ, 0x1f, R13 ;  /* 0x0000001fff007819 */ /* 0x000fe2000001140d */
[----:B------:R-:W-:-:S07]  /*0150*/  IMAD.MOV.U32 R12, RZ, RZ, RZ ;  /* 0x000000ffff0c7224 */ /* 0x000fce00078e00ff */
.L_x_182:
[----:B0-----:R-:W-:Y:S01]  /*0160*/  LOP3.LUT R2, R13, 0x3, RZ, 0xc0, !PT ;  /* 0x000000030d027812 */ /* 0x001fe200078ec0ff */
[----:B------:R-:W-:Y:S03]  /*0170*/  BSSY.RECONVERGENT B1, `(.L_x_177) ;  /* 0x00000c6000017945 */ /* 0x000fe60003800200 */
[----:B------:R-:W-:-:S04]  /*0180*/  ISETP.NE.U32.AND P0, PT, R2, RZ, PT ;  /* 0x000000ff0200720c */ /* 0x000fc80003f05070 */
[----:B------:R-:W-:-:S13]  /*0190*/  ISETP.NE.AND.EX P0, PT, RZ, RZ, PT, P0 ;  /* 0x000000ffff00720c */ /* 0x000fda0003f05300 */
[----:B------:R-:W-:Y:S05]  /*01a0*/  @!P0 BRA `(.L_x_178) ;  /* 0x0000000c00088947 */ /* 0x000fea0003800000 */
[----:B------:R-:W0:Y:S01]  /*01b0*/  LDC.64 R8, c[0x4][RZ] ;  /* 0x01000000ff087b82 */ /* 0x000e220000000a00 */
[----:B------:R-:W-:Y:S02]  /*01c0*/  IMAD.MOV.U32 R14, RZ, RZ, RZ ;  /* 0x000000ffff0e7224 */ /* 0x000fe400078e00ff */
[----:B0-----:R-:W-:-:S07]  /*01d0*/  IMAD.WIDE.U32 R8, R12, 0xc80, R8 ;  /* 0x00000c800c087825 */ /* 0x001fce00078e0008 */
.L_x_181:
[----:B0-----:R-:W-:Y:S01]  /*01e0*/  IMAD.MOV.U32 R15, RZ, RZ, RZ ;  /* 0x000000ffff0f7224 */ /* 0x001fe200078e00ff */
[----:B------:R-:W-:Y:S01]  /*01f0*/  CS2R R2, SRZ ;  /* 0x0000000000027805 */ /* 0x000fe2000001ff00 */
[----:B------:R-:W-:Y:S01]  /*0200*/  IMAD.MOV.U32 R17, RZ, RZ, RZ ;  /* 0x000000ffff117224 */ /* 0x000fe200078e00ff */
[----:B------:R-:W-:-:S07]  /*0210*/  CS2R R4, SRZ ;  /* 0x0000000000047805 */ /* 0x000fce000001ff00 */
.L_x_180:
[----:B------:R-:W-:-:S05]  /*0220*/  IMAD.WIDE.U32 R10, R17, 0x4, R6 ;  /* 0x00000004110a7825 */ /* 0x000fca00078e0006 */
[----:B------:R0:W5:Y:S01]  /*0230*/  LDG.E R16, desc[UR4][R10.64+0x4] ;  /* 0x000004040a107981 */ /* 0x000162000c1e1900 */
[----:B------:R-:W-:-:S07]  /*0240*/  IMAD.MOV.U32 R19, RZ, RZ, RZ ;  /* 0x000000ffff137224 */ /* 0x000fce00078e00ff */
.L_x_179:
[----:B-----5:R-:W-:Y:S01]  /*0250*/  SHF.R.U32.HI R24, RZ, R19, R16 ;  /* 0x00000013ff187219 */ /* 0x020fe20000011610 */
[----:B0-----:R-:W-:-:S03]  /*0260*/  IMAD.SHL.U32 R10, R17, 0x20, RZ ;  /* 0x00000020110a7824 */ /* 0x001fc600078e00ff */
[----:B------:R-:W-:Y:S01]  /*0270*/  LOP3.LUT R11, R24, 0x1, RZ, 0xc0, !PT ;  /* 0x00000001180b7812 */ /* 0x000fe200078ec0ff */
[----:B------:R-:W-:-:S03]  /*0280*/  IMAD.IADD R10, R10, 0x1, R19 ;  /* 0x000000010a0a7824 */ /* 0x000fc600078e0213 */
[----:B------:R-:W-:Y:S01]  /*0290*/  ISETP.NE.U32.AND P0, PT, R11, 0x1, PT ;  /* 0x000000010b00780c */ /* 0x000fe20003f05070 */
[----:B------:R-:W-:-:S03]  /*02a0*/  IMAD R11, R10, 0x5, RZ ;  /* 0x000000050a0b7824 */ /* 0x000fc600078e02ff */
[----:B------:R-:W-:Y:S01]  /*02b0*/  R2P PR, R24, 0x7e ;  /* 0x0000007e18007804 */ /* 0x000fe20000000000 */
[----:B------:R-:W-:-:S08]  /*02c0*/  IMAD.WIDE.U32 R10, R11, 0x4, R8 ;  /* 0x000000040b0a7825 */ /* 0x000fd000078e0008 */
[----:B------:R-:W2:Y:S04]  /*02d0*/  @!P0 LDG.E R18, desc[UR4][R10.64] ;  /* 0x000000040a128981 */ /* 0x000ea8000c1e1900 */
[----:B------:R-:W3:Y:S04]  /*02e0*/  @!P0 LDG.E R20, desc[UR4][R10.64+0x10] ;  /* 0x000010040a148981 */ /* 0x000ee8000c1e1900 */
[----:B------:R-:W4:Y:S04]  /*02f0*/  @P1 LDG.E R22, desc[UR4][R10.64+0x14] ;  /* 0x000014040a161981 */ /* 0x000f28000c1e1900 */
[----:B------:R-:W4:Y:S04]  /*0300*/  @P2 LDG.E R26, desc[UR4][R10.64+0x28] ;  /* 0x000028040a1a2981 */ /* 0x000f28000c1e1900 */
[----:B------:R-:W4:Y:S04]  /*0310*/  @!P0 LDG.E R21, desc[UR4][R10.64+0x4] ;  /* 0x000004040a158981 */ /* 0x000f28000c1e1900 */
[----:B------:R-:W4:Y:S04]  /*0320*/  @!P0 LDG.E R23, desc[UR4][R10.64+0xc] ;  /* 0x00000c040a178981 */ /* 0x000f28000c1e1900 */
[----:B------:R-:W4:Y:S04]  /*0330*/  @P1 LDG.E R25, desc[UR4][R10.64+0x18] ;  /* 0x000018040a191981 */ /* 0x000f28000c1e1900 */
[----:B------:R-:W4:Y:S04]  /*0340*/  @P3 LDG.E R28, desc[UR4][R10.64+0x3c] ;  /* 0x00003c040a1c3981 */ /* 0x000f28000c1e1900 */
[----:B------:R-:W4:Y:S01]  /*0350*/  @P6 LDG.E R27, desc[UR4][R10.64+0x7c] ;  /* 0x00007c040a1b6981 */ /* 0x000f22000c1e1900 */
[----:B--2---:R-:W-:-:S03]  /*0360*/  @!P0 LOP3.LUT R15, R15, R18, RZ, 0x3c, !PT ;  /* 0x000000120f0f8212 */ /* 0x004fc600078e3cff */
[----:B------:R-:W2:Y:S01]  /*0370*/  @!P0 LDG.E R18, desc[UR4][R10.64+0x8] ;  /* 0x000008040a128981 */ /* 0x000ea2000c1e1900 */
[----:B---3--:R-:W-:-:S03]  /*0380*/  @!P0 LOP3.LUT R3, R3, R20, RZ, 0x3c, !PT ;  /* 0x0000001403038212 */ /* 0x008fc600078e3cff */
[----:B------:R-:W3:Y:S01]  /*0390*/  @P1 LDG.E R20, desc[UR4][R10.64+0x24] ;  /* 0x000024040a141981 */ /* 0x000ee2000c1e1900 */
[----:B----4-:R-:W-:-:S03]  /*03a0*/  @P1 LOP3.LUT R15, R15, R22, RZ, 0x3c, !PT ;  /* 0x000000160f0f1212 */ /* 0x010fc600078e3cff */
[----:B------:R-:W4:Y:S01]  /*03b0*/  @P2 LDG.E R22, desc[UR4][R10.64+0x38] ;  /* 0x000038040a162981 */ /* 0x000f22000c1e1900 */
[----:B------:R-:W-:-:S03]  /*03c0*/  @P2 LOP3.LUT R15, R15, R26, RZ, 0x3c, !PT ;  /* 0x0000001a0f0f2212 */ /* 0x000fc600078e3cff */
[----:B------:R-:W4:Y:S01]  /*03d0*/  @P4 LDG.E R26, desc[UR4][R10.64+0x50] ;  /* 0x000050040a1a4981 */ /* 0x000f22000c1e1900 */
[----:B------:R-:W-:-:S03]  /*03e0*/  @!P0 LOP3.LUT R4, R4, R21, RZ, 0x3c, !PT ;  /* 0x0000001504048212 */ /* 0x000fc600078e3cff */
[----:B------:R-:W4:Y:S01]  /*03f0*/  @P1 LDG.E R21, desc[UR4][R10.64+0x20] ;  /* 0x000020040a151981 */ /* 0x000f22000c1e1900 */
[----:B------:R-:W-:-:S03]  /*0400*/  @!P0 LOP3.LUT R2, R2, R23, RZ, 0x3c, !PT ;  /* 0x0000001702028212 */ /* 0x000fc600078e3cff */
[----:B------:R-:W4:Y:S01]  /*0410*/  @P2 LDG.E R23, desc[UR4][R10.64+0x2c] ;  /* 0x00002c040a172981 */ /* 0x000f22000c1e1900 */
[----:B------:R-:W-:-:S03]  /*0420*/  @P1 LOP3.LUT R4, R4, R25, RZ, 0x3c, !PT ;  /* 0x0000001904041212 */ /* 0x000fc600078e3cff */
[----:B------:R-:W4:Y:S01]  /*0430*/  @P2 LDG.E R25, desc[UR4][R10.64+0x34] ;  /* 0x000034040a192981 */ /* 0x000f22000c1e1900 */
[----:B--2---:R-:W-:-:S03]  /*0440*/  @!P0 LOP3.LUT R5, R5, R18, RZ, 0x3c, !PT ;  /* 0x0000001205058212 */ /* 0x004fc600078e3cff */
[----:B------:R-:W2:Y:S01]  /*0450*/  @P1 LDG.E R18, desc[UR4][R10.64+0x1c] ;  /* 0x00001c040a121981 */ /* 0x000ea2000c1e1900 */
[----:B---3--:R-:W-:-:S03]  /*0460*/  @P1 LOP3.LUT R3, R3, R20, RZ, 0x3c, !PT ;  /* 0x0000001403031212 */ /* 0x008fc600078e3cff */
[----:B------:R-:W3:Y:S01]  /*0470*/  @P2 LDG.E R20, desc[UR4][R10.64+0x30] ;  /* 0x000030040a142981 */ /* 0x000ee2000c1e1900 */
[----:B----4-:R-:W-:-:S03]  /*0480*/  @P2 LOP3.LUT R3, R3, R22, RZ, 0x3c, !PT ;  /* 0x0000001603032212 */ /* 0x010fc600078e3cff */
[----:B------:R-:W4:Y:S01]  /*0490*/  @P3 LDG.E R22, desc[UR4][R10.64+0x4c] ;  /* 0x00004c040a163981 */ /* 0x000f22000c1e1900 */
[----:B------:R-:W-:-:S04]  /*04a0*/  @P3 LOP3.LUT R15, R15, R28, RZ, 0x3c, !PT ;  /* 0x0000001c0f0f3212 */ /* 0x000fc800078e3cff */
[----:B------:R-:W-:Y:S02]  /*04b0*/  @P4 LOP3.LUT R15, R15, R26, RZ, 0x3c, !PT ;  /* 0x0000001a0f0f4212 */ /* 0x000fe400078e3cff */
[----:B------:R-:W-:Y:S01]  /*04c0*/  @P1 LOP3.LUT R2, R2, R21, RZ, 0x3c, !PT ;  /* 0x0000001502021212 */ /* 0x000fe200078e3cff */
[----:B------:R-:W4:Y:S04]  /*04d0*/  @P5 LDG.E R26, desc[UR4][R10.64+0x64] ;  /* 0x000064040a1a5981 */ /* 0x000f28000c1e1900 */
[----:B------:R-:W4:Y:S01]  /*04e0*/  @P3 LDG.E R21, desc[UR4][R10.64+0x40] ;  /* 0x000040040a153981 */ /* 0x000f22000c1e1900 */
[----:B------:R-:W-:Y:S02]  /*04f0*/  @P2 LOP3.LUT R4, R4, R23, RZ, 0x3c, !PT ;  /* 0x0000001704042212 */ /* 0x000fe400078e3cff */
[----:B------:R-:W-:Y:S01]  /*0500*/  @P2 LOP3.LUT R2, R2, R25, RZ, 0x3c, !PT ;  /* 0x0000001902022212 */ /* 0x000fe200078e3cff */
[----:B------:R-:W4:Y:S04]  /*0510*/  @P3 LDG.E R23, desc[UR4][R10.64+0x48] ;  /* 0x000048040a173981 */ /* 0x000f28000c1e1900 */
[----:B------:R-:W4:Y:S01]  /*0520*/  @P4 LDG.E R25, desc[UR4][R10.64+0x54] ;  /* 0x000054040a194981 */ /* 0x000f22000c1e1900 */
[----:B--2---:R-:W-:-:S03]  /*0530*/  @P1 LOP3.LUT R5, R5, R18, RZ, 0x3c, !PT ;  /* 0x0000001205051212 */ /* 0x004fc600078e3cff */
[----:B------:R-:W2:Y:S01]  /*0540*/  @P3 LDG.E R18, desc[UR4][R10.64+0x44] ;  /* 0x000044040a123981 */ /* 0x000ea2000c1e1900 */
[----:B---3--:R-:W-:-:S03]  /*0550*/  @P2 LOP3.LUT R5, R5, R20, RZ, 0x3c, !PT ;  /* 0x0000001405052212 */ /* 0x008fc600078e3cff */
[----:B------:R-:W3:Y:S01]  /*0560*/  @P4 LDG.E R20, desc[UR4][R10.64+0x58] ;  /* 0x000058040a144981 */ /* 0x000ee2000c1e1900 */
[----:B----4-:R-:W-:-:S03]  /*0570*/  @P3 LOP3.LUT R3, R3, R22, RZ, 0x3c, !PT ;  /* 0x0000001603033212 */ /* 0x010fc600078e3cff */
[----:B------:R-:W4:Y:S01]  /*0580*/  @P4 LDG.E R22, desc[UR4][R10.64+0x60] ;  /* 0x000060040a164981 */ /* 0x000f22000c1e1900 */
[----:B------:R-:W-:Y:S02]  /*0590*/  LOP3.LUT P0, RZ, R24, 0x80, RZ, 0xc0, !PT ;  /* 0x0000008018ff7812 */ /* 0x000fe4000780c0ff */
[----:B------:R-:W-:Y:S02]  /*05a0*/  @P5 LOP3.LUT R15, R15, R26, RZ, 0x3c, !PT ;  /* 0x0000001a0f0f5212 */ /* 0x000fe400078e3cff */
[----:B------:R-:W4:Y:S01]  /*05b0*/  @P6 LDG.E R26, desc[UR4][R10.64+0x78] ;  /* 0x000078040a1a6981 */ /* 0x000f22000c1e1900 */
[----:B------:R-:W-:-:S03]  /*05c0*/  @P3 LOP3.LUT R4, R4, R21, RZ, 0x3c, !PT ;  /* 0x0000001504043212 */ /* 0x000fc600078e3cff */
[----:B------:R-:W4:Y:S01]  /*05d0*/  @P4 LDG.E R21, desc[UR4][R10.64+0x5c] ;  /* 0x00005c040a154981 */ /* 0x000f22000c1e1900 */
[----:B------:R-:W-:-:S03]  /*05e0*/  @P3 LOP3.LUT R2, R2, R23, RZ, 0x3c, !PT ;  /* 0x0000001702023212 */ /* 0x000fc600078e3cff */
[----:B------:R-:W4:Y:S01]  /*05f0*/  @P5 LDG.E R23, desc[UR4][R10.64+0x68] ;  /* 0x000068040a175981 */ /* 0x000f22000c1e1900 */
[----:B------:R-:W-:-:S03]  /*0600*/  @P4 LOP3.LUT R4, R4, R25, RZ, 0x3c, !PT ;  /* 0x0000001904044212 */ /* 0x000fc600078e3cff */
[----:B------:R-:W4:Y:S01]  /*0610*/  @P5 LDG.E R25, desc[UR4][R10.64+0x70] ;  /* 0x000070040a195981 */ /* 0x000f22000c1e1900 */
[----:B--2---:R-:W-:-:S03]  /*0620*/  @P3 LOP3.LUT R5, R5, R18, RZ, 0x3c, !PT ;  /* 0x0000001205053212 */ /* 0x004fc600078e3cff */
[----:B------:R-:W2:Y:S01]  /*0630*/  @P5 LDG.E R18, desc[UR4][R10.64+0x6c] ;  /* 0x00006c040a125981 */ /* 0x000ea2000c1e1900 */
[----:B---3--:R-:W-:-:S03]  /*0640*/  @P4 LOP3.LUT R5, R5, R20, RZ, 0x3c, !PT ;  /* 0x0000001405054212 */ /* 0x008fc600078e3cff */
[----:B------:R-:W3:Y:S01]  /*0650*/  @P5 LDG.E R20, desc[UR4][R10.64+0x74] ;  /* 0x000074040a145981 */ /* 0x000ee2000c1e1900 */
[----:B----4-:R-:W-:-:S03]  /*0660*/  @P4 LOP3.LUT R3, R3, R22, RZ, 0x3c, !PT ;  /* 0x0000001603034212 */ /* 0x010fc600078e3cff */
[----:B------:R-:W4:Y:S01]  /*0670*/  @P0 LDG.E R22, desc[UR4][R10.64+0x8c] ;  /* 0x00008c040a160981 */ /* 0x000f22000c1e1900 */
[----:B------:R-:W-:-:S03]  /*0680*/  @P6 LOP3.LUT R15, R15, R26, RZ, 0x3c, !PT ;  /* 0x0000001a0f0f6212 */ /* 0x000fc600078e3cff */
        /* <DEDUP_REMOVED lines=13> */
[----:B------:R-:W-:Y:S02]  /*0760*/  @P6 LOP3.LUT R4, R4, R27, RZ, 0x3c, !PT ;  /* 0x0000001b04046212 */ /* 0x000fe400078e3cff */
[----:B------:R-:W-:Y:S02]  /*0770*/  @P6 LOP3.LUT R2, R2, R21, RZ, 0x3c, !PT ;  /* 0x0000001502026212 */ /* 0x000fe400078e3cff */
[----:B------:R-:W-:Y:S02]  /*0780*/  @P0 LOP3.LUT R4, R4, R23, RZ, 0x3c, !PT ;  /* 0x0000001704040212 */ /* 0x000fe400078e3cff */
[----:B------:R-:W-:Y:S02]  /*0790*/  @P0 LOP3.LUT R2, R2, R25, RZ, 0x3c, !PT ;  /* 0x0000001902020212 */ /* 0x000fe400078e3cff */
[----:B--2---:R-:W-:Y:S02]  /*07a0*/  @P6 LOP3.LUT R5, R5, R18, RZ, 0x3c, !PT ;  /* 0x0000001205056212 */ /* 0x004fe400078e3cff */
[----:B---3--:R-:W-:-:S02]  /*07b0*/  @P6 LOP3.LUT R3, R3, R20, RZ, 0x3c, !PT ;  /* 0x0000001403036212 */ /* 0x008fc400078e3cff */
[----:B----4-:R-:W-:Y:S02]  /*07c0*/  @P0 LOP3.LUT R5, R5, R22, RZ, 0x3c, !PT ;  /* 0x0000001605050212 */ /* 0x010fe400078e3cff */
[----:B------:R-:W-:Y:S02]  /*07d0*/  @P0 LOP3.LUT R3, R3, R26, RZ, 0x3c, !PT ;  /* 0x0000001a03030212 */ /* 0x000fe400078e3cff */
[----:B------:R-:W-:-:S13]  /*07e0*/  R2P PR, R24.B1, 0x7f ;  /* 0x0000007f18007804 */ /* 0x000fda0000001000 */
[----:B------:R-:W2:Y:S04]  /*07f0*/  @P0 LDG.E R18, desc[UR4][R10.64+0xa0] ;  /* 0x0000a0040a120981 */ /* 0x000ea8000c1e1900 */
[----:B------:R-:W3:Y:S04]  /*0800*/  @P1 LDG.E R22, desc[UR4][R10.64+0xb4] ;  /* 0x0000b4040a161981 */ /* 0x000ee8000c1e1900 */
[----:B------:R-:W4:Y:S04]  /*0810*/  @P2 LDG.E R26, desc[UR4][R10.64+0xc8] ;  /* 0x0000c8040a1a2981 */ /* 0x000f28000c1e1900 */
[----:B------:R-:W4:Y:S04]  /*0820*/  @P3 LDG.E R28, desc[UR4][R10.64+0xdc] ;  /* 0x0000dc040a1c3981 */ /* 0x000f28000c1e1900 */
[----:B------:R-:W4:Y:S04]  /*0830*/  @P0 LDG.E R23, desc[UR4][R10.64+0xa4] ;  /* 0x0000a4040a170981 */ /* 0x000f28000c1e1900 */
[----:B------:R-:W4:Y:S04]  /*0840*/  @P0 LDG.E R20, desc[UR4][R10.64+0xa8] ;  /* 0x0000a8040a140981 */ /* 0x000f28000c1e1900 */
[----:B------:R-:W4:Y:S04]  /*0850*/  @P4 LDG.E R25, desc[UR4][R10.64+0xf0] ;  /* 0x0000f0040a194981 */ /* 0x000f28000c1e1900 */
        /* <DEDUP_REMOVED lines=21> */
[----:B------:R-:W-:Y:S02]  /*09b0*/  LOP3.LUT P0, RZ, R24, 0x8000, RZ, 0xc0, !PT ;  /* 0x0000800018ff7812 */ /* 0x000fe4000780c0ff */
[----:B----4-:R-:W-:Y:S01]  /*09c0*/  @P5 LOP3.LUT R15, R15, R26, RZ, 0x3c, !PT ;  /* 0x0000001a0f0f5212 */ /* 0x010fe200078e3cff */
[----:B------:R-:W4:Y:S04]  /*09d0*/  @P3 LDG.E R24, desc[UR4][R10.64+0xe4] ;  /* 0x0000e4040a183981 */ /* 0x000f28000c1e1900 */
[----:B------:R-:W2:Y:S01]  /*09e0*/  @P6 LDG.E R26, desc[UR4][R10.64+0x118] ;  /* 0x000118040a1a6981 */ /* 0x000ea2000c1e1900 */
        /* <DEDUP_REMOVED lines=8> */
[----:B---3--:R-:W-:-:S03]  /*0a70*/  @P2 LOP3.LUT R3, R3, R22, RZ, 0x3c, !PT ;  /* 0x0000001603032212 */ /* 0x008fc600078e3cff */
[----:B------:R-:W3:Y:S01]  /*0a80*/  @P4 LDG.E R22, desc[UR4][R10.64+0x100] ;  /* 0x000100040a164981 */ /* 0x000ee2000c1e1900 */
[----:B--2---:R-:W-:-:S03]  /*0a90*/  @P6 LOP3.LUT R15, R15, R26, RZ, 0x3c, !PT ;  /* 0x0000001a0f0f6212 */ /* 0x004fc600078e3cff */
[----:B------:R-:W2:Y:S01]  /*0aa0*/  @P0 LDG.E R26, desc[UR4][R10.64+0x12c] ;  /* 0x00012c040a1a0981 */ /* 0x000ea2000c1e1900 */
[----:B----4-:R-:W-:-:S03]  /*0ab0*/  @P2 LOP3.LUT R2, R2, R23, RZ, 0x3c, !PT ;  /* 0x0000001702022212 */ /* 0x010fc600078e3cff */
[----:B------:R-:W4:Y:S01]  /*0ac0*/  @P4 LDG.E R23, desc[UR4][R10.64+0xfc] ;  /* 0x0000fc040a174981 */ /* 0x000f22000c1e1900 */
[----:B------:R-:W-:-:S03]  /*0ad0*/  @P2 LOP3.LUT R5, R5, R20, RZ, 0x3c, !PT ;  /* 0x0000001405052212 */ /* 0x000fc600078e3cff */
[----:B------:R-:W4:Y:S01]  /*0ae0*/  @P4 LDG.E R20, desc[UR4][R10.64+0xf8] ;  /* 0x0000f8040a144981 */ /* 0x000f22000c1e1900 */
[----:B------:R-:W-:Y:S02]  /*0af0*/  @P3 LOP3.LUT R2, R2, R27, RZ, 0x3c, !PT ;  /* 0x0000001b02023212 */ /* 0x000fe400078e3cff */
[----:B------:R-:W-:Y:S01]  /*0b00*/  @P3 LOP3.LUT R4, R4, R25, RZ, 0x3c, !PT ;  /* 0x0000001904043212 */ /* 0x000fe200078e3cff */
[----:B------:R-:W4:Y:S01]  /*0b10*/  @P5 LDG.E R27, desc[UR4][R10.64+0x110] ;  /* 0x000110040a1b5981 */ /* 0x000f22000c1e1900 */
[----:B------:R-:W-:-:S03]  /*0b20*/  @P3 LOP3.LUT R5, R5, R24, RZ, 0x3c, !PT ;  /* 0x0000001805053212 */ /* 0x000fc600078e3cff */
[----:B------:R-:W4:Y:S04]  /*0b30*/  @P5 LDG.E R25, desc[UR4][R10.64+0x108] ;  /* 0x000108040a195981 */ /* 0x000f28000c1e1900 */
        /* <DEDUP_REMOVED lines=19> */
[----:B------:R-:W-:-:S05]  /*0c70*/  VIADD R19, R19, 0x10 ;  /* 0x0000001013137836 */ /* 0x000fca0000000000 */
[----:B------:R-:W-:Y:S02]  /*0c80*/  ISETP.NE.AND P1, PT, R19, 0x20, PT ;  /* 0x000000201300780c */ /* 0x000fe40003f25270 */
[----:B------:R-:W-:Y:S02]  /*0c90*/  @P5 LOP3.LUT R3, R3, R18, RZ, 0x3c, !PT ;  /* 0x0000001203035212 */ /* 0x000fe400078e3cff */
[----:B------:R-:W-:Y:S02]  /*0ca0*/  @P6 LOP3.LUT R4, R4, R21, RZ, 0x3c, !PT ;  /* 0x0000001504046212 */ /* 0x000fe400078e3cff */
[----:B---3--:R-:W-:-:S04]  /*0cb0*/  @P6 LOP3.LUT R3, R3, R22, RZ, 0x3c, !PT ;  /* 0x0000001603036212 */ /* 0x008fc800078e3cff */
[----:B--2---:R-:W-:Y:S02]  /*0cc0*/  @P0 LOP3.LUT R3, R3, R26, RZ, 0x3c, !PT ;  /* 0x0000001a03030212 */ /* 0x004fe400078e3cff */
[----:B----4-:R-:W-:Y:S02]  /*0cd0*/  @P6 LOP3.LUT R2, R2, R23, RZ, 0x3c, !PT ;  /* 0x0000001702026212 */ /* 0x010fe400078e3cff */
[----:B------:R-:W-:Y:S02]  /*0ce0*/  @P6 LOP3.LUT R5, R5, R20, RZ, 0x3c, !PT ;  /* 0x0000001405056212 */ /* 0x000fe400078e3cff */
[----:B------:R-:W-:Y:S02]  /*0cf0*/  @P0 LOP3.LUT R2, R2, R27, RZ, 0x3c, !PT ;  /* 0x0000001b02020212 */ /* 0x000fe400078e3cff */
[----:B------:R-:W-:Y:S02]  /*0d00*/  @P0 LOP3.LUT R4, R4, R25, RZ, 0x3c, !PT ;  /* 0x0000001904040212 */ /* 0x000fe400078e3cff */
[----:B------:R-:W-:Y:S01]  /*0d10*/  @P0 LOP3.LUT R5, R5, R24, RZ, 0x3c, !PT ;  /* 0x0000001805050212 */ /* 0x000fe200078e3cff */
[----:B------:R-:W-:Y:S06]  /*0d20*/  @P1 BRA `(.L_x_179) ;  /* 0xfffffff400481947 */ /* 0x000fec000383ffff */
[----:B------:R-:W-:-:S05]  /*0d30*/  VIADD R17, R17, 0x1 ;  /* 0x0000000111117836 */ /* 0x000fca0000000000 */
[----:B------:R-:W-:-:S13]  /*0d40*/  ISETP.NE.AND P0, PT, R17, 0x5, PT ;  /* 0x000000051100780c */ /* 0x000fda0003f05270 */
[----:B------:R-:W-:Y:S05]  /*0d50*/  @P0 BRA `(.L_x_180) ;  /* 0xfffffff400300947 */ /* 0x000fea000383ffff */
[----:B------:R0:W-:Y:S01]  /*0d60*/  STG.E.64 desc[UR4][R6.64+0x8], R4 ;  /* 0x0000080406007986 */ /* 0x0001e2000c101b04 */
[----:B------:R-:W-:Y:S01]  /*0d70*/  VIADD R14, R14, 0x1 ;  /* 0x000000010e0e7836 */ /* 0x000fe20000000000 */
[----:B------:R-:W-:Y:S02]  /*0d80*/  LOP3.LUT R11, R13, 0x3, RZ, 0xc0, !PT ;  /* 0x000000030d0b7812 */ /* 0x000fe400078ec0ff */
[----:B------:R0:W-:Y:S02]  /*0d90*/  STG.E.64 desc[UR4][R6.64+0x10], R2 ;  /* 0x0000100206007986 */ /* 0x0001e4000c101b04 */
[----:B------:R-:W-:Y:S02]  /*0da0*/  ISETP.GE.U32.AND P0, PT, R14, R11, PT ;  /* 0x0000000b0e00720c */ /* 0x000fe40003f06070 */
[----:B------:R0:W-:Y:S11]  /*0db0*/  STG.E desc[UR4][R6.64+0x4], R15 ;  /* 0x0000040f06007986 */ /* 0x0001f6000c101904 */
[----:B------:R-:W-:Y:S05]  /*0dc0*/  @!P0 BRA `(.L_x_181) ;  /* 0xfffffff400048947 */ /* 0x000fea000383ffff */
.L_x_178:
[----:B------:R-:W-:Y:S05]  /*0dd0*/  BSYNC.RECONVERGENT B1 ;  /* 0x0000000000017941 */ /* 0x000fea0003800200 */
.L_x_177:
[C---:B------:R-:W-:Y:S01]  /*0de0*/  ISETP.GT.U32.AND P0, PT, R13.reuse, 0x3, PT ;  /* 0x000000030d00780c */ /* 0x040fe20003f04070 */
[----:B------:R-:W-:Y:S01]  /*0df0*/  VIADD R12, R12, 0x1 ;  /* 0x000000010c0c7836 */ /* 0x000fe20000000000 */
[--C-:B------:R-:W-:Y:S02]  /*0e00*/  SHF.R.U64 R13, R13, 0x2, R0.reuse ;  /* 0x000000020d0d7819 */ /* 0x100fe40000001200 */
[----:B------:R-:W-:Y:S02]  /*0e10*/  ISETP.GT.U32.AND.EX P0, PT, R0, RZ, PT, P0 ;  /* 0x000000ff0000720c */ /* 0x000fe40003f04100 */
[----:B------:R-:W-:-:S11]  /*0e20*/  SHF.R.U32.HI R0, RZ, 0x2, R0 ;  /* 0x00000002ff007819 */ /* 0x000fd60000011600 */
[----:B------:R-:W-:Y:S05]  /*0e30*/  @P0 BRA `(.L_x_182) ;  /* 0xfffffff000c80947 */ /* 0x000fea000383ffff */
.L_x_176:
[----:B------:R-:W-:Y:S05]  /*0e40*/  BSYNC.RECONVERGENT B0 ;  /* 0x0000000000007941 */ /* 0x000fea0003800200 */
.L_x_175:
[----:B------:R-:W-:Y:S04]  /*0e50*/  STG.E.64 desc[UR4][R6.64+0x18], RZ ;  /* 0x000018ff06007986 */ /* 0x000fe8000c101b04 */
[----:B------:R-:W-:Y:S04]  /*0e60*/  STG.E desc[UR4][R6.64+0x20], RZ ;  /* 0x000020ff06007986 */ /* 0x000fe8000c101904 */
[----:B------:R-:W-:Y:S01]  /*0e70*/  STG.E.64 desc[UR4][R6.64+0x28], RZ ;  /* 0x000028ff06007986 */ /* 0x000fe2000c101b04 */
[----:B------:R-:W-:Y:S05]  /*0e80*/  EXIT ;  /* 0x000000000000794d */ /* 0x000fea0003800000 */
.L_x_183:
        /* <DEDUP_REMOVED lines=15> */
.L_x_193:


//--------------------- .nv.global.init           --------------------------
	.section	.nv.global.init,"aw",@progbits
	.align	4
.nv.global.init:
	.type		mrg32k3aM1SubSeq,@object
	.size		mrg32k3aM1SubSeq,(mrg32k3aM2SubSeq - mrg32k3aM1SubSeq)
mrg32k3aM1SubSeq:
        /*0000*/ 	.byte	0x0b, 0xcc, 0xee, 0x04, 0x73, 0x29, 0x8b, 0x6f, 0xf6, 0x53, 0x03, 0xf6, 0x23, 0xf6, 0xea, 0xda
        /* <DEDUP_REMOVED lines=125> */
	.type		mrg32k3aM2SubSeq,@object
	.size		mrg32k3aM2SubSeq,(mrg32k3aM1 - mrg32k3aM2SubSeq)
mrg32k3aM2SubSeq:
        /* <DEDUP_REMOVED lines=126> */
	.type		mrg32k3aM1,@object
	.size		mrg32k3aM1,(mrg32k3aM1Seq - mrg32k3aM1)
mrg32k3aM1:
        /* <DEDUP_REMOVED lines=144> */
	.type		mrg32k3aM1Seq,@object
	.size		mrg32k3aM1Seq,(mrg32k3aM2 - mrg32k3aM1Seq)
mrg32k3aM1Seq:
        /* <DEDUP_REMOVED lines=144> */
	.type		mrg32k3aM2,@object
	.size		mrg32k3aM2,(mrg32k3aM2Seq - mrg32k3aM2)
mrg32k3aM2:
        /* <DEDUP_REMOVED lines=144> */
	.type		mrg32k3aM2Seq,@object
	.size		mrg32k3aM2Seq,(precalc_xorwow_matrix - mrg32k3aM2Seq)
mrg32k3aM2Seq:
        /* <DEDUP_REMOVED lines=144> */
	.type		precalc_xorwow_matrix,@object
	.size		precalc_xorwow_matrix,(precalc_xorwow_offset_matrix - precalc_xorwow_matrix)
precalc_xorwow_matrix:
        /* <DEDUP_REMOVED lines=6400> */
	.type		precalc_xorwow_offset_matrix,@object
	.size		precalc_xorwow_offset_matrix,(.L_1 - precalc_xorwow_offset_matrix)
precalc_xorwow_offset_matrix:
        /* <DEDUP_REMOVED lines=6400> */
.L_1:


//--------------------- .nv.shared._Z23averageActivity_wrapperPbPf --------------------------
	.section	.nv.shared._Z23averageActivity_wrapperPbPf,"aw",@nobits
	.sectionflags	@""
	.align	16
	.zero		1024


//--------------------- .nv.shared.reserved.0     --------------------------
	.section	.nv.shared.reserved.0,"aw",@nobits
	.weak		__nv_reservedSMEM_offset_0_alias
	.size		__nv_reservedSMEM_offset_0_alias, 0, 64
	.other		__nv_reservedSMEM_offset_0_alias,@"STO_CUDA_RESERVED_SHARED STV_DEFAULT"
__nv_reservedSMEM_offset_0_alias:
	.zero		0
	.zero		64


//--------------------- .nv.shared._Z21adaptSynapses_wrapperPbPjPfffS_jmmjj --------------------------
	.section	.nv.shared._Z21adaptSynapses_wrapperPbPjPfffS_jmmjj,"aw",@nobits
	.sectionflags	@""
	.align	16
	.zero		1024


//--------------------- .nv.shared._Z22inhibitColumns_wrapperPjPbfj --------------------------
	.section	.nv.shared._Z22inhibitColumns_wrapperPjPbfj,"aw",@nobits
	.sectionflags	@""
	.align	16
	.zero		1024


//--------------------- .nv.shared._Z24calculateOverlap_wrapperPbPjPfS1_S0_fjjS0_jmm --------------------------
	.section	.nv.shared._Z24calculateOverlap_wrapperPbPjPfS1_S0_fjjS0_jmm,"aw",@nobits
	.sectionflags	@""
	.align	16
	.zero		1024


//--------------------- .nv.shared._Z7computeP4args --------------------------
	.section	.nv.shared._Z7computeP4args,"aw",@nobits
	.sectionflags	@""
	.align	16
	.zero		1024


//--------------------- .nv.shared._Z19generatePermanencesPfmfffP17curandStateXORWOW --------------------------
	.section	.nv.shared._Z19generatePermanencesPfmfffP17curandStateXORWOW,"aw",@nobits
	.sectionflags	@""
	.align	16
	.zero		1024


//--------------------- .nv.shared._Z22generatePotentialPoolsPjmjS_P17curandStateXORWOWj --------------------------
	.section	.nv.shared._Z22generatePotentialPoolsPjmjS_P17curandStateXORWOWj,"aw",@nobits
	.sectionflags	@""
	.align	16
	.zero		1024


//--------------------- .nv.shared._Z12setup_kernelP17curandStateXORWOW --------------------------
	.section	.nv.shared._Z12setup_kernelP17curandStateXORWOW,"aw",@nobits
	.sectionflags	@""
	.align	16
	.zero		1024


//--------------------- .nv.constant0._Z23averageActivity_wrapperPbPf --------------------------
	.section	.nv.constant0._Z23averageActivity_wrapperPbPf,"a",@progbits
	.sectionflags	@""
	.align	4
.nv.constant0._Z23averageActivity_wrapperPbPf:
	.zero		912


//--------------------- .nv.constant0._Z21adaptSynapses_wrapperPbPjPfffS_jmmjj --------------------------
	.section	.nv.constant0._Z21adaptSynapses_wrapperPbPjPfffS_jmmjj,"a",@progbits
	.sectionflags	@""
	.align	4
.nv.constant0._Z21adaptSynapses_wrapperPbPjPfffS_jmmjj:
	.zero		968


//--------------------- .nv.constant0._Z22inhibitColumns_wrapperPjPbfj --------------------------
	.section	.nv.constant0._Z22inhibitColumns_wrapperPjPbfj,"a",@progbits
	.sectionflags	@""
	.align	4
.nv.constant0._Z22inhibitColumns_wrapperPjPbfj:
	.zero		920


//--------------------- .nv.constant0._Z24calculateOverlap_wrapperPbPjPfS1_S0_fjjS0_jmm --------------------------
	.section	.nv.constant0._Z24calculateOverlap_wrapperPbPjPfS1_S0_fjjS0_jmm,"a",@progbits
	.sectionflags	@""
	.align	4
.nv.constant0._Z24calculateOverlap_wrapperPbPjPfS1_S0_fjjS0_jmm:
	.zero		984


//--------------------- .nv.constant0._Z7computeP4args --------------------------
	.section	.nv.constant0._Z7computeP4args,"a",@progbits
	.sectionflags	@""
	.align	4
.nv.constant0._Z7computeP4args:
	.zero		904


//--------------------- .nv.constant0._Z19generatePermanencesPfmfffP17curandStateXORWOW --------------------------
	.section	.nv.constant0._Z19generatePermanencesPfmfffP17curandStateXORWOW,"a",@progbits
	.sectionflags	@""
	.align	4
.nv.constant0._Z19generatePermanencesPfmfffP17curandStateXORWOW:
	.zero		936


//--------------------- .nv.constant0._Z22generatePotentialPoolsPjmjS_P17curandStateXORWOWj --------------------------
	.section	.nv.constant0._Z22generatePotentialPoolsPjmjS_P17curandStateXORWOWj,"a",@progbits
	.sectionflags	@""
	.align	4
.nv.constant0._Z22generatePotentialPoolsPjmjS_P17curandStateXORWOWj:
	.zero		940


//--------------------- .nv.constant0._Z12setup_kernelP17curandStateXORWOW --------------------------
	.section	.nv.constant0._Z12setup_kernelP17curandStateXORWOW,"a",@progbits
	.sectionflags	@""
	.align	4
.nv.constant0._Z12setup_kernelP17curandStateXORWOW:
	.zero		904


//--------------------- SYMBOLS --------------------------

	.type		.nv.reservedSmem.offset0,@object
	.size		.nv.reservedSmem.offset0,0x4
	.type		.nv.reservedSmem.cap,@object
	.size		.nv.reservedSmem.cap,0x4
